//
// Generated by NVIDIA NVVM Compiler
//
// Compiler Build ID: CL-36424714
// Cuda compilation tools, release 13.0, V13.0.88
// Based on NVVM 20.0.0
//

.version 9.0
.target sm_100
.address_size 64

	// .globl	_Z25find_optimal_chain_kernelPK5ChainjjPS_Pj
.const .align 4 .b8 d_TARGETS[28];
.global .align 1 .b8 d_TARGET_LOOKUP[2048];

.visible .entry _Z25find_optimal_chain_kernelPK5ChainjjPS_Pj(
	.param .u64 .ptr .align 1 _Z25find_optimal_chain_kernelPK5ChainjjPS_Pj_param_0,
	.param .u32 _Z25find_optimal_chain_kernelPK5ChainjjPS_Pj_param_1,
	.param .u32 _Z25find_optimal_chain_kernelPK5ChainjjPS_Pj_param_2,
	.param .u64 .ptr .align 1 _Z25find_optimal_chain_kernelPK5ChainjjPS_Pj_param_3,
	.param .u64 .ptr .align 1 _Z25find_optimal_chain_kernelPK5ChainjjPS_Pj_param_4
)
{
	.local .align 4 .b8 	__local_depot0[6268];
	.reg .b64 	%SP;
	.reg .b64 	%SPL;
	.reg .pred 	%p<171>;
	.reg .b16 	%rs<9849>;
	.reg .b32 	%r<26257>;
	.reg .b64 	%rd<11041>;

	mov.u64 	%SPL, __local_depot0;
	ld.param.u32 	%r276, [_Z25find_optimal_chain_kernelPK5ChainjjPS_Pj_param_1];
	ld.param.u32 	%r277, [_Z25find_optimal_chain_kernelPK5ChainjjPS_Pj_param_2];
	ld.param.u64 	%rd22, [_Z25find_optimal_chain_kernelPK5ChainjjPS_Pj_param_3];
	ld.param.u64 	%rd23, [_Z25find_optimal_chain_kernelPK5ChainjjPS_Pj_param_4];
	cvta.to.global.u64 	%rd1, %rd22;
	cvta.to.global.u64 	%rd2, %rd23;
	add.u64 	%rd3, %SPL, 0;
	mov.u32 	%r278, %ctaid.x;
	mov.u32 	%r279, %ntid.x;
	mov.u32 	%r280, %tid.x;
	mad.lo.s32 	%r281, %r278, %r279, %r280;
	mul.lo.s32 	%r26162, %r277, %r281;
	add.s32 	%r2, %r26162, %r277;
	min.u32 	%r282, %r2, %r276;
	setp.le.u32 	%p1, %r282, %r26162;
	@%p1 bra 	$L__BB0_228;
	add.s64 	%rd4, %rd3, 4;
$L__BB0_2:
	ld.param.u64 	%rd11038, [_Z25find_optimal_chain_kernelPK5ChainjjPS_Pj_param_0];
	cvta.to.global.u64 	%rd25, %rd11038;
	mul.wide.u32 	%rd26, %r26162, 6268;
	add.s64 	%rd27, %rd25, %rd26;
	ld.global.u32 	%r283, [%rd27+6264];
	ld.global.u32 	%r284, [%rd27+6260];
	ld.global.u32 	%r285, [%rd27+6256];
	ld.global.u32 	%r286, [%rd27+6252];
	ld.global.u32 	%r287, [%rd27+6248];
	ld.global.u32 	%r288, [%rd27+6244];
	ld.global.u32 	%r289, [%rd27+6240];
	ld.global.u32 	%r290, [%rd27+6236];
	ld.global.u32 	%r291, [%rd27+6232];
	ld.global.u32 	%r292, [%rd27+6228];
	ld.global.u32 	%r293, [%rd27+6224];
	ld.global.u32 	%r294, [%rd27+6220];
	ld.global.u32 	%r295, [%rd27+6216];
	ld.global.u32 	%r296, [%rd27+6212];
	ld.global.u32 	%r297, [%rd27+6208];
	ld.global.u32 	%r298, [%rd27+6204];
	ld.global.u32 	%r299, [%rd27+6200];
	ld.global.u32 	%r300, [%rd27+6196];
	ld.global.u32 	%r301, [%rd27+6192];
	ld.global.u32 	%r302, [%rd27+6188];
	ld.global.u32 	%r303, [%rd27+6184];
	ld.global.u32 	%r304, [%rd27+6180];
	ld.global.u32 	%r305, [%rd27+6176];
	ld.global.u32 	%r306, [%rd27+6172];
	ld.global.u32 	%r307, [%rd27+6168];
	ld.global.u32 	%r308, [%rd27+6164];
	ld.global.u32 	%r309, [%rd27+6160];
	ld.global.u32 	%r310, [%rd27+6156];
	ld.global.u32 	%r311, [%rd27+6152];
	ld.global.u32 	%r312, [%rd27+6148];
	ld.global.u32 	%r313, [%rd27+6144];
	ld.global.u32 	%r314, [%rd27+6140];
	ld.global.u32 	%r315, [%rd27+6136];
	ld.global.u32 	%r316, [%rd27+6132];
	ld.global.u32 	%r317, [%rd27+6128];
	ld.global.u32 	%r318, [%rd27+6124];
	ld.global.u32 	%r319, [%rd27+6120];
	ld.global.u32 	%r320, [%rd27+6116];
	ld.global.u32 	%r321, [%rd27+6112];
	ld.global.u32 	%r322, [%rd27+6108];
	ld.global.u32 	%r323, [%rd27+6104];
	ld.global.u32 	%r324, [%rd27+6100];
	ld.global.u32 	%r325, [%rd27+6096];
	ld.global.u32 	%r326, [%rd27+6092];
	ld.global.u32 	%r327, [%rd27+6088];
	ld.global.u32 	%r328, [%rd27+6084];
	ld.global.u32 	%r329, [%rd27+6080];
	ld.global.u32 	%r330, [%rd27+6076];
	ld.global.u32 	%r331, [%rd27+6072];
	ld.global.u32 	%r332, [%rd27+6068];
	ld.global.u32 	%r333, [%rd27+6064];
	ld.global.u32 	%r334, [%rd27+6060];
	ld.global.u32 	%r335, [%rd27+6056];
	ld.global.u32 	%r336, [%rd27+6052];
	ld.global.u32 	%r337, [%rd27+6048];
	ld.global.u32 	%r338, [%rd27+6044];
	ld.global.u32 	%r339, [%rd27+6040];
	ld.global.u32 	%r340, [%rd27+6036];
	ld.global.u32 	%r341, [%rd27+6032];
	ld.global.u32 	%r342, [%rd27+6028];
	ld.global.u32 	%r343, [%rd27+6024];
	ld.global.u32 	%r344, [%rd27+6020];
	ld.global.u32 	%r345, [%rd27+6016];
	ld.global.u32 	%r346, [%rd27+6012];
	ld.global.u32 	%r347, [%rd27+6008];
	ld.global.u32 	%r348, [%rd27+6004];
	ld.global.u32 	%r349, [%rd27+6000];
	ld.global.u32 	%r350, [%rd27+5996];
	ld.global.u32 	%r351, [%rd27+5992];
	ld.global.u32 	%r352, [%rd27+5988];
	ld.global.u32 	%r353, [%rd27+5984];
	ld.global.u32 	%r354, [%rd27+5980];
	ld.global.u32 	%r355, [%rd27+5976];
	ld.global.u32 	%r356, [%rd27+5972];
	ld.global.u32 	%r357, [%rd27+5968];
	ld.global.u32 	%r358, [%rd27+5964];
	ld.global.u32 	%r359, [%rd27+5960];
	ld.global.u32 	%r360, [%rd27+5956];
	ld.global.u32 	%r361, [%rd27+5952];
	ld.global.u32 	%r362, [%rd27+5948];
	ld.global.u32 	%r363, [%rd27+5944];
	ld.global.u32 	%r364, [%rd27+5940];
	ld.global.u32 	%r365, [%rd27+5936];
	ld.global.u32 	%r366, [%rd27+5932];
	ld.global.u32 	%r367, [%rd27+5928];
	ld.global.u32 	%r368, [%rd27+5924];
	ld.global.u32 	%r369, [%rd27+5920];
	ld.global.u32 	%r370, [%rd27+5916];
	ld.global.u32 	%r371, [%rd27+5912];
	ld.global.u32 	%r372, [%rd27+5908];
	ld.global.u32 	%r373, [%rd27+5904];
	ld.global.u32 	%r374, [%rd27+5900];
	ld.global.u32 	%r375, [%rd27+5896];
	ld.global.u32 	%r376, [%rd27+5892];
	ld.global.u32 	%r377, [%rd27+5888];
	ld.global.u32 	%r378, [%rd27+5884];
	ld.global.u32 	%r379, [%rd27+5880];
	ld.global.u32 	%r380, [%rd27+5876];
	ld.global.u32 	%r381, [%rd27+5872];
	ld.global.u32 	%r382, [%rd27+5868];
	ld.global.u32 	%r383, [%rd27+5864];
	ld.global.u32 	%r384, [%rd27+5860];
	ld.global.u32 	%r385, [%rd27+5856];
	ld.global.u32 	%r386, [%rd27+5852];
	ld.global.u32 	%r387, [%rd27+5848];
	ld.global.u32 	%r388, [%rd27+5844];
	ld.global.u32 	%r389, [%rd27+5840];
	ld.global.u32 	%r390, [%rd27+5836];
	ld.global.u32 	%r391, [%rd27+5832];
	ld.global.u32 	%r392, [%rd27+5828];
	ld.global.u32 	%r393, [%rd27+5824];
	ld.global.u32 	%r394, [%rd27+5820];
	ld.global.u32 	%r395, [%rd27+5816];
	ld.global.u32 	%r396, [%rd27+5812];
	ld.global.u32 	%r397, [%rd27+5808];
	ld.global.u32 	%r398, [%rd27+5804];
	ld.global.u32 	%r399, [%rd27+5800];
	ld.global.u32 	%r400, [%rd27+5796];
	ld.global.u32 	%r401, [%rd27+5792];
	ld.global.u32 	%r402, [%rd27+5788];
	ld.global.u32 	%r403, [%rd27+5784];
	ld.global.u32 	%r404, [%rd27+5780];
	ld.global.u32 	%r405, [%rd27+5776];
	ld.global.u32 	%r406, [%rd27+5772];
	ld.global.u32 	%r407, [%rd27+5768];
	ld.global.u32 	%r408, [%rd27+5764];
	ld.global.u32 	%r409, [%rd27+5760];
	ld.global.u32 	%r410, [%rd27+5756];
	ld.global.u32 	%r411, [%rd27+5752];
	ld.global.u32 	%r412, [%rd27+5748];
	ld.global.u32 	%r413, [%rd27+5744];
	ld.global.u32 	%r414, [%rd27+5740];
	ld.global.u32 	%r415, [%rd27+5736];
	ld.global.u32 	%r416, [%rd27+5732];
	ld.global.u32 	%r417, [%rd27+5728];
	ld.global.u32 	%r418, [%rd27+5724];
	ld.global.u32 	%r419, [%rd27+5720];
	ld.global.u32 	%r420, [%rd27+5716];
	ld.global.u32 	%r421, [%rd27+5712];
	ld.global.u32 	%r422, [%rd27+5708];
	ld.global.u32 	%r423, [%rd27+5704];
	ld.global.u32 	%r424, [%rd27+5700];
	ld.global.u32 	%r425, [%rd27+5696];
	ld.global.u32 	%r426, [%rd27+5692];
	ld.global.u32 	%r427, [%rd27+5688];
	ld.global.u32 	%r428, [%rd27+5684];
	ld.global.u32 	%r429, [%rd27+5680];
	ld.global.u32 	%r430, [%rd27+5676];
	ld.global.u32 	%r431, [%rd27+5672];
	ld.global.u32 	%r432, [%rd27+5668];
	ld.global.u32 	%r433, [%rd27+5664];
	ld.global.u32 	%r434, [%rd27+5660];
	ld.global.u32 	%r435, [%rd27+5656];
	ld.global.u32 	%r436, [%rd27+5652];
	ld.global.u32 	%r437, [%rd27+5648];
	ld.global.u32 	%r438, [%rd27+5644];
	ld.global.u32 	%r439, [%rd27+5640];
	ld.global.u32 	%r440, [%rd27+5636];
	ld.global.u32 	%r441, [%rd27+5632];
	ld.global.u32 	%r442, [%rd27+5628];
	ld.global.u32 	%r443, [%rd27+5624];
	ld.global.u32 	%r444, [%rd27+5620];
	ld.global.u32 	%r445, [%rd27+5616];
	ld.global.u32 	%r446, [%rd27+5612];
	ld.global.u32 	%r447, [%rd27+5608];
	ld.global.u32 	%r448, [%rd27+5604];
	ld.global.u32 	%r449, [%rd27+5600];
	ld.global.u32 	%r450, [%rd27+5596];
	ld.global.u32 	%r451, [%rd27+5592];
	ld.global.u32 	%r452, [%rd27+5588];
	ld.global.u32 	%r453, [%rd27+5584];
	ld.global.u32 	%r454, [%rd27+5580];
	ld.global.u32 	%r455, [%rd27+5576];
	ld.global.u32 	%r456, [%rd27+5572];
	ld.global.u32 	%r457, [%rd27+5568];
	ld.global.u32 	%r458, [%rd27+5564];
	ld.global.u32 	%r459, [%rd27+5560];
	ld.global.u32 	%r460, [%rd27+5556];
	ld.global.u32 	%r461, [%rd27+5552];
	ld.global.u32 	%r462, [%rd27+5548];
	ld.global.u32 	%r463, [%rd27+5544];
	ld.global.u32 	%r464, [%rd27+5540];
	ld.global.u32 	%r465, [%rd27+5536];
	ld.global.u32 	%r466, [%rd27+5532];
	ld.global.u32 	%r467, [%rd27+5528];
	ld.global.u32 	%r468, [%rd27+5524];
	ld.global.u32 	%r469, [%rd27+5520];
	ld.global.u32 	%r470, [%rd27+5516];
	ld.global.u32 	%r471, [%rd27+5512];
	ld.global.u32 	%r472, [%rd27+5508];
	ld.global.u32 	%r473, [%rd27+5504];
	ld.global.u32 	%r474, [%rd27+5500];
	ld.global.u32 	%r475, [%rd27+5496];
	ld.global.u32 	%r476, [%rd27+5492];
	ld.global.u32 	%r477, [%rd27+5488];
	ld.global.u32 	%r478, [%rd27+5484];
	ld.global.u32 	%r479, [%rd27+5480];
	ld.global.u32 	%r480, [%rd27+5476];
	ld.global.u32 	%r481, [%rd27+5472];
	ld.global.u32 	%r482, [%rd27+5468];
	ld.global.u32 	%r483, [%rd27+5464];
	ld.global.u32 	%r484, [%rd27+5460];
	ld.global.u32 	%r485, [%rd27+5456];
	ld.global.u32 	%r486, [%rd27+5452];
	ld.global.u32 	%r487, [%rd27+5448];
	ld.global.u32 	%r488, [%rd27+5444];
	ld.global.u32 	%r489, [%rd27+5440];
	ld.global.u32 	%r490, [%rd27+5436];
	ld.global.u32 	%r491, [%rd27+5432];
	ld.global.u32 	%r492, [%rd27+5428];
	ld.global.u32 	%r493, [%rd27+5424];
	ld.global.u32 	%r494, [%rd27+5420];
	ld.global.u32 	%r495, [%rd27+5416];
	ld.global.u32 	%r496, [%rd27+5412];
	ld.global.u32 	%r497, [%rd27+5408];
	ld.global.u32 	%r498, [%rd27+5404];
	ld.global.u32 	%r499, [%rd27+5400];
	ld.global.u32 	%r500, [%rd27+5396];
	ld.global.u32 	%r501, [%rd27+5392];
	ld.global.u32 	%r502, [%rd27+5388];
	ld.global.u32 	%r503, [%rd27+5384];
	ld.global.u32 	%r504, [%rd27+5380];
	ld.global.u32 	%r505, [%rd27+5376];
	ld.global.u32 	%r506, [%rd27+5372];
	ld.global.u32 	%r507, [%rd27+5368];
	ld.global.u32 	%r508, [%rd27+5364];
	ld.global.u32 	%r509, [%rd27+5360];
	ld.global.u32 	%r510, [%rd27+5356];
	ld.global.u32 	%r511, [%rd27+5352];
	ld.global.u32 	%r512, [%rd27+5348];
	ld.global.u32 	%r513, [%rd27+5344];
	ld.global.u32 	%r514, [%rd27+5340];
	ld.global.u32 	%r515, [%rd27+5336];
	ld.global.u32 	%r516, [%rd27+5332];
	ld.global.u32 	%r517, [%rd27+5328];
	ld.global.u32 	%r518, [%rd27+5324];
	ld.global.u32 	%r519, [%rd27+5320];
	ld.global.u32 	%r520, [%rd27+5316];
	ld.global.u32 	%r521, [%rd27+5312];
	ld.global.u32 	%r522, [%rd27+5308];
	ld.global.u32 	%r523, [%rd27+5304];
	ld.global.u32 	%r524, [%rd27+5300];
	ld.global.u32 	%r525, [%rd27+5296];
	ld.global.u32 	%r526, [%rd27+5292];
	ld.global.u32 	%r527, [%rd27+5288];
	ld.global.u32 	%r528, [%rd27+5284];
	ld.global.u32 	%r529, [%rd27+5280];
	ld.global.u32 	%r530, [%rd27+5276];
	ld.global.u32 	%r531, [%rd27+5272];
	ld.global.u32 	%r532, [%rd27+5268];
	ld.global.u32 	%r533, [%rd27+5264];
	ld.global.u32 	%r534, [%rd27+5260];
	ld.global.u32 	%r535, [%rd27+5256];
	ld.global.u32 	%r536, [%rd27+5252];
	ld.global.u32 	%r537, [%rd27+5248];
	ld.global.u32 	%r538, [%rd27+5244];
	ld.global.u32 	%r539, [%rd27+5240];
	ld.global.u32 	%r540, [%rd27+5236];
	ld.global.u32 	%r541, [%rd27+5232];
	ld.global.u32 	%r542, [%rd27+5228];
	ld.global.u32 	%r543, [%rd27+5224];
	ld.global.u32 	%r544, [%rd27+5220];
	ld.global.u32 	%r545, [%rd27+5216];
	ld.global.u32 	%r546, [%rd27+5212];
	ld.global.u32 	%r547, [%rd27+5208];
	ld.global.u32 	%r548, [%rd27+5204];
	ld.global.u32 	%r549, [%rd27+5200];
	ld.global.u32 	%r550, [%rd27+5196];
	ld.global.u32 	%r551, [%rd27+5192];
	ld.global.u32 	%r552, [%rd27+5188];
	ld.global.u32 	%r553, [%rd27+5184];
	ld.global.u32 	%r554, [%rd27+5180];
	ld.global.u32 	%r555, [%rd27+5176];
	ld.global.u32 	%r556, [%rd27+5172];
	ld.global.u32 	%r557, [%rd27+5168];
	ld.global.u32 	%r558, [%rd27+5164];
	ld.global.u32 	%r559, [%rd27+5160];
	ld.global.u32 	%r560, [%rd27+5156];
	ld.global.u32 	%r561, [%rd27+5152];
	ld.global.u32 	%r562, [%rd27+5148];
	ld.global.u32 	%r563, [%rd27+5144];
	ld.global.u32 	%r564, [%rd27+5140];
	ld.global.u32 	%r565, [%rd27+5136];
	ld.global.u32 	%r566, [%rd27+5132];
	ld.global.u32 	%r567, [%rd27+5128];
	ld.global.u32 	%r568, [%rd27+5124];
	ld.global.u32 	%r569, [%rd27+5120];
	ld.global.u32 	%r570, [%rd27+5116];
	ld.global.u32 	%r571, [%rd27+5112];
	ld.global.u32 	%r572, [%rd27+5108];
	ld.global.u32 	%r573, [%rd27+5104];
	ld.global.u32 	%r574, [%rd27+5100];
	ld.global.u32 	%r575, [%rd27+5096];
	ld.global.u32 	%r576, [%rd27+5092];
	ld.global.u32 	%r577, [%rd27+5088];
	ld.global.u32 	%r578, [%rd27+5084];
	ld.global.u32 	%r579, [%rd27+5080];
	ld.global.u32 	%r580, [%rd27+5076];
	ld.global.u32 	%r581, [%rd27+5072];
	ld.global.u32 	%r582, [%rd27+5068];
	ld.global.u32 	%r583, [%rd27+5064];
	ld.global.u32 	%r584, [%rd27+5060];
	ld.global.u32 	%r585, [%rd27+5056];
	ld.global.u32 	%r586, [%rd27+5052];
	ld.global.u32 	%r587, [%rd27+5048];
	ld.global.u32 	%r588, [%rd27+5044];
	ld.global.u32 	%r589, [%rd27+5040];
	ld.global.u32 	%r590, [%rd27+5036];
	ld.global.u32 	%r591, [%rd27+5032];
	ld.global.u32 	%r592, [%rd27+5028];
	ld.global.u32 	%r593, [%rd27+5024];
	ld.global.u32 	%r594, [%rd27+5020];
	ld.global.u32 	%r595, [%rd27+5016];
	ld.global.u32 	%r596, [%rd27+5012];
	ld.global.u32 	%r597, [%rd27+5008];
	ld.global.u32 	%r598, [%rd27+5004];
	ld.global.u32 	%r599, [%rd27+5000];
	ld.global.u32 	%r600, [%rd27+4996];
	ld.global.u32 	%r601, [%rd27+4992];
	ld.global.u32 	%r602, [%rd27+4988];
	ld.global.u32 	%r603, [%rd27+4984];
	ld.global.u32 	%r604, [%rd27+4980];
	ld.global.u32 	%r605, [%rd27+4976];
	ld.global.u32 	%r606, [%rd27+4972];
	ld.global.u32 	%r607, [%rd27+4968];
	ld.global.u32 	%r608, [%rd27+4964];
	ld.global.u32 	%r609, [%rd27+4960];
	ld.global.u32 	%r610, [%rd27+4956];
	ld.global.u32 	%r611, [%rd27+4952];
	ld.global.u32 	%r612, [%rd27+4948];
	ld.global.u32 	%r613, [%rd27+4944];
	ld.global.u32 	%r614, [%rd27+4940];
	ld.global.u32 	%r615, [%rd27+4936];
	ld.global.u32 	%r616, [%rd27+4932];
	ld.global.u32 	%r617, [%rd27+4928];
	ld.global.u32 	%r618, [%rd27+4924];
	ld.global.u32 	%r619, [%rd27+4920];
	ld.global.u32 	%r620, [%rd27+4916];
	ld.global.u32 	%r621, [%rd27+4912];
	ld.global.u32 	%r622, [%rd27+4908];
	ld.global.u32 	%r623, [%rd27+4904];
	ld.global.u32 	%r624, [%rd27+4900];
	ld.global.u32 	%r625, [%rd27+4896];
	ld.global.u32 	%r626, [%rd27+4892];
	ld.global.u32 	%r627, [%rd27+4888];
	ld.global.u32 	%r628, [%rd27+4884];
	ld.global.u32 	%r629, [%rd27+4880];
	ld.global.u32 	%r630, [%rd27+4876];
	ld.global.u32 	%r631, [%rd27+4872];
	ld.global.u32 	%r632, [%rd27+4868];
	ld.global.u32 	%r633, [%rd27+4864];
	ld.global.u32 	%r634, [%rd27+4860];
	ld.global.u32 	%r635, [%rd27+4856];
	ld.global.u32 	%r636, [%rd27+4852];
	ld.global.u32 	%r637, [%rd27+4848];
	ld.global.u32 	%r638, [%rd27+4844];
	ld.global.u32 	%r639, [%rd27+4840];
	ld.global.u32 	%r640, [%rd27+4836];
	ld.global.u32 	%r641, [%rd27+4832];
	ld.global.u32 	%r642, [%rd27+4828];
	ld.global.u32 	%r643, [%rd27+4824];
	ld.global.u32 	%r644, [%rd27+4820];
	ld.global.u32 	%r645, [%rd27+4816];
	ld.global.u32 	%r646, [%rd27+4812];
	ld.global.u32 	%r647, [%rd27+4808];
	ld.global.u32 	%r648, [%rd27+4804];
	ld.global.u32 	%r649, [%rd27+4800];
	ld.global.u32 	%r650, [%rd27+4796];
	ld.global.u32 	%r651, [%rd27+4792];
	ld.global.u32 	%r652, [%rd27+4788];
	ld.global.u32 	%r653, [%rd27+4784];
	ld.global.u32 	%r654, [%rd27+4780];
	ld.global.u32 	%r655, [%rd27+4776];
	ld.global.u32 	%r656, [%rd27+4772];
	ld.global.u32 	%r657, [%rd27+4768];
	ld.global.u32 	%r658, [%rd27+4764];
	ld.global.u32 	%r659, [%rd27+4760];
	ld.global.u32 	%r660, [%rd27+4756];
	ld.global.u32 	%r661, [%rd27+4752];
	ld.global.u32 	%r662, [%rd27+4748];
	ld.global.u32 	%r663, [%rd27+4744];
	ld.global.u32 	%r664, [%rd27+4740];
	ld.global.u32 	%r665, [%rd27+4736];
	ld.global.u32 	%r666, [%rd27+4732];
	ld.global.u32 	%r667, [%rd27+4728];
	ld.global.u32 	%r668, [%rd27+4724];
	ld.global.u32 	%r669, [%rd27+4720];
	ld.global.u32 	%r670, [%rd27+4716];
	ld.global.u32 	%r671, [%rd27+4712];
	ld.global.u32 	%r672, [%rd27+4708];
	ld.global.u32 	%r673, [%rd27+4704];
	ld.global.u32 	%r674, [%rd27+4700];
	ld.global.u32 	%r675, [%rd27+4696];
	ld.global.u32 	%r676, [%rd27+4692];
	ld.global.u32 	%r677, [%rd27+4688];
	ld.global.u32 	%r678, [%rd27+4684];
	ld.global.u32 	%r679, [%rd27+4680];
	ld.global.u32 	%r680, [%rd27+4676];
	ld.global.u32 	%r681, [%rd27+4672];
	ld.global.u32 	%r682, [%rd27+4668];
	ld.global.u32 	%r683, [%rd27+4664];
	ld.global.u32 	%r684, [%rd27+4660];
	ld.global.u32 	%r685, [%rd27+4656];
	ld.global.u32 	%r686, [%rd27+4652];
	ld.global.u32 	%r687, [%rd27+4648];
	ld.global.u32 	%r688, [%rd27+4644];
	ld.global.u32 	%r689, [%rd27+4640];
	ld.global.u32 	%r690, [%rd27+4636];
	ld.global.u32 	%r691, [%rd27+4632];
	ld.global.u32 	%r692, [%rd27+4628];
	ld.global.u32 	%r693, [%rd27+4624];
	ld.global.u32 	%r694, [%rd27+4620];
	ld.global.u32 	%r695, [%rd27+4616];
	ld.global.u32 	%r696, [%rd27+4612];
	ld.global.u32 	%r697, [%rd27+4608];
	ld.global.u32 	%r698, [%rd27+4604];
	ld.global.u32 	%r699, [%rd27+4600];
	ld.global.u32 	%r700, [%rd27+4596];
	ld.global.u32 	%r701, [%rd27+4592];
	ld.global.u32 	%r702, [%rd27+4588];
	ld.global.u32 	%r703, [%rd27+4584];
	ld.global.u32 	%r704, [%rd27+4580];
	ld.global.u32 	%r705, [%rd27+4576];
	ld.global.u32 	%r706, [%rd27+4572];
	ld.global.u32 	%r707, [%rd27+4568];
	ld.global.u32 	%r708, [%rd27+4564];
	ld.global.u32 	%r709, [%rd27+4560];
	ld.global.u32 	%r710, [%rd27+4556];
	ld.global.u32 	%r711, [%rd27+4552];
	ld.global.u32 	%r712, [%rd27+4548];
	ld.global.u32 	%r713, [%rd27+4544];
	ld.global.u32 	%r714, [%rd27+4540];
	ld.global.u32 	%r715, [%rd27+4536];
	ld.global.u32 	%r716, [%rd27+4532];
	ld.global.u32 	%r717, [%rd27+4528];
	ld.global.u32 	%r718, [%rd27+4524];
	ld.global.u32 	%r719, [%rd27+4520];
	ld.global.u32 	%r720, [%rd27+4516];
	ld.global.u32 	%r721, [%rd27+4512];
	ld.global.u32 	%r722, [%rd27+4508];
	ld.global.u32 	%r723, [%rd27+4504];
	ld.global.u32 	%r724, [%rd27+4500];
	ld.global.u32 	%r725, [%rd27+4496];
	ld.global.u32 	%r726, [%rd27+4492];
	ld.global.u32 	%r727, [%rd27+4488];
	ld.global.u32 	%r728, [%rd27+4484];
	ld.global.u32 	%r729, [%rd27+4480];
	ld.global.u32 	%r730, [%rd27+4476];
	ld.global.u32 	%r731, [%rd27+4472];
	ld.global.u32 	%r732, [%rd27+4468];
	ld.global.u32 	%r733, [%rd27+4464];
	ld.global.u32 	%r734, [%rd27+4460];
	ld.global.u32 	%r735, [%rd27+4456];
	ld.global.u32 	%r736, [%rd27+4452];
	ld.global.u32 	%r737, [%rd27+4448];
	ld.global.u32 	%r738, [%rd27+4444];
	ld.global.u32 	%r739, [%rd27+4440];
	ld.global.u32 	%r740, [%rd27+4436];
	ld.global.u32 	%r741, [%rd27+4432];
	ld.global.u32 	%r742, [%rd27+4428];
	ld.global.u32 	%r743, [%rd27+4424];
	ld.global.u32 	%r744, [%rd27+4420];
	ld.global.u32 	%r745, [%rd27+4416];
	ld.global.u32 	%r746, [%rd27+4412];
	ld.global.u32 	%r747, [%rd27+4408];
	ld.global.u32 	%r748, [%rd27+4404];
	ld.global.u32 	%r749, [%rd27+4400];
	ld.global.u32 	%r750, [%rd27+4396];
	ld.global.u32 	%r751, [%rd27+4392];
	ld.global.u32 	%r752, [%rd27+4388];
	ld.global.u32 	%r753, [%rd27+4384];
	ld.global.u32 	%r754, [%rd27+4380];
	ld.global.u32 	%r755, [%rd27+4376];
	ld.global.u32 	%r756, [%rd27+4372];
	ld.global.u32 	%r757, [%rd27+4368];
	ld.global.u32 	%r758, [%rd27+4364];
	ld.global.u32 	%r759, [%rd27+4360];
	ld.global.u32 	%r760, [%rd27+4356];
	ld.global.u32 	%r761, [%rd27+4352];
	ld.global.u32 	%r762, [%rd27+4348];
	ld.global.u32 	%r763, [%rd27+4344];
	ld.global.u32 	%r764, [%rd27+4340];
	ld.global.u32 	%r765, [%rd27+4336];
	ld.global.u32 	%r766, [%rd27+4332];
	ld.global.u32 	%r767, [%rd27+4328];
	ld.global.u32 	%r768, [%rd27+4324];
	ld.global.u32 	%r769, [%rd27+4320];
	ld.global.u32 	%r770, [%rd27+4316];
	ld.global.u32 	%r771, [%rd27+4312];
	ld.global.u32 	%r772, [%rd27+4308];
	ld.global.u32 	%r773, [%rd27+4304];
	ld.global.u32 	%r774, [%rd27+4300];
	ld.global.u32 	%r775, [%rd27+4296];
	ld.global.u32 	%r776, [%rd27+4292];
	ld.global.u32 	%r777, [%rd27+4288];
	ld.global.u32 	%r778, [%rd27+4284];
	ld.global.u32 	%r779, [%rd27+4280];
	ld.global.u32 	%r780, [%rd27+4276];
	ld.global.u32 	%r781, [%rd27+4272];
	ld.global.u32 	%r782, [%rd27+4268];
	ld.global.u32 	%r783, [%rd27+4264];
	ld.global.u32 	%r784, [%rd27+4260];
	ld.global.u32 	%r785, [%rd27+4256];
	ld.global.u32 	%r786, [%rd27+4252];
	ld.global.u32 	%r787, [%rd27+4248];
	ld.global.u32 	%r788, [%rd27+4244];
	ld.global.u32 	%r789, [%rd27+4240];
	ld.global.u32 	%r790, [%rd27+4236];
	ld.global.u32 	%r791, [%rd27+4232];
	ld.global.u32 	%r792, [%rd27+4228];
	ld.global.u32 	%r793, [%rd27+4224];
	ld.global.u32 	%r794, [%rd27+4220];
	ld.global.u32 	%r795, [%rd27+4216];
	ld.global.u32 	%r796, [%rd27+4212];
	ld.global.u32 	%r797, [%rd27+4208];
	ld.global.u32 	%r798, [%rd27+4204];
	ld.global.u32 	%r799, [%rd27+4200];
	ld.global.u32 	%r800, [%rd27+4196];
	ld.global.u32 	%r801, [%rd27+4192];
	ld.global.u32 	%r802, [%rd27+4188];
	ld.global.u32 	%r803, [%rd27+4184];
	ld.global.u32 	%r804, [%rd27+4180];
	ld.global.u32 	%r805, [%rd27+4176];
	ld.global.u32 	%r806, [%rd27+4172];
	ld.global.u32 	%r807, [%rd27+4168];
	ld.global.u32 	%r808, [%rd27+4164];
	ld.global.u32 	%r809, [%rd27+4160];
	ld.global.u32 	%r810, [%rd27+4156];
	ld.global.u32 	%r811, [%rd27+4152];
	ld.global.u32 	%r812, [%rd27+4148];
	ld.global.u32 	%r813, [%rd27+4144];
	ld.global.u32 	%r814, [%rd27+4140];
	ld.global.u32 	%r815, [%rd27+4136];
	ld.global.u32 	%r816, [%rd27+4132];
	ld.global.u32 	%r817, [%rd27+4128];
	ld.global.u32 	%r818, [%rd27+4124];
	ld.global.u32 	%r819, [%rd27+4120];
	ld.global.u32 	%r820, [%rd27+4116];
	ld.global.u32 	%r821, [%rd27+4112];
	ld.global.u32 	%r822, [%rd27+4108];
	ld.global.u32 	%r823, [%rd27+4104];
	ld.global.u32 	%r824, [%rd27+4100];
	ld.global.u32 	%r825, [%rd27+4096];
	ld.global.u32 	%r826, [%rd27+4092];
	ld.global.u32 	%r827, [%rd27+4088];
	ld.global.u32 	%r828, [%rd27+4084];
	ld.global.u32 	%r829, [%rd27+4080];
	ld.global.u32 	%r830, [%rd27+4076];
	ld.global.u32 	%r831, [%rd27+4072];
	ld.global.u32 	%r832, [%rd27+4068];
	ld.global.u32 	%r833, [%rd27+4064];
	ld.global.u32 	%r834, [%rd27+4060];
	ld.global.u32 	%r835, [%rd27+4056];
	ld.global.u32 	%r836, [%rd27+4052];
	ld.global.u32 	%r837, [%rd27+4048];
	ld.global.u32 	%r838, [%rd27+4044];
	ld.global.u32 	%r839, [%rd27+4040];
	ld.global.u32 	%r840, [%rd27+4036];
	ld.global.u32 	%r841, [%rd27+4032];
	ld.global.u32 	%r842, [%rd27+4028];
	ld.global.u32 	%r843, [%rd27+4024];
	ld.global.u32 	%r844, [%rd27+4020];
	ld.global.u32 	%r845, [%rd27+4016];
	ld.global.u32 	%r846, [%rd27+4012];
	ld.global.u32 	%r847, [%rd27+4008];
	ld.global.u32 	%r848, [%rd27+4004];
	ld.global.u32 	%r849, [%rd27+4000];
	ld.global.u32 	%r850, [%rd27+3996];
	ld.global.u32 	%r851, [%rd27+3992];
	ld.global.u32 	%r852, [%rd27+3988];
	ld.global.u32 	%r853, [%rd27+3984];
	ld.global.u32 	%r854, [%rd27+3980];
	ld.global.u32 	%r855, [%rd27+3976];
	ld.global.u32 	%r856, [%rd27+3972];
	ld.global.u32 	%r857, [%rd27+3968];
	ld.global.u32 	%r858, [%rd27+3964];
	ld.global.u32 	%r859, [%rd27+3960];
	ld.global.u32 	%r860, [%rd27+3956];
	ld.global.u32 	%r861, [%rd27+3952];
	ld.global.u32 	%r862, [%rd27+3948];
	ld.global.u32 	%r863, [%rd27+3944];
	ld.global.u32 	%r864, [%rd27+3940];
	ld.global.u32 	%r865, [%rd27+3936];
	ld.global.u32 	%r866, [%rd27+3932];
	ld.global.u32 	%r867, [%rd27+3928];
	ld.global.u32 	%r868, [%rd27+3924];
	ld.global.u32 	%r869, [%rd27+3920];
	ld.global.u32 	%r870, [%rd27+3916];
	ld.global.u32 	%r871, [%rd27+3912];
	ld.global.u32 	%r872, [%rd27+3908];
	ld.global.u32 	%r873, [%rd27+3904];
	ld.global.u32 	%r874, [%rd27+3900];
	ld.global.u32 	%r875, [%rd27+3896];
	ld.global.u32 	%r876, [%rd27+3892];
	ld.global.u32 	%r877, [%rd27+3888];
	ld.global.u32 	%r878, [%rd27+3884];
	ld.global.u32 	%r879, [%rd27+3880];
	ld.global.u32 	%r880, [%rd27+3876];
	ld.global.u32 	%r881, [%rd27+3872];
	ld.global.u32 	%r882, [%rd27+3868];
	ld.global.u32 	%r883, [%rd27+3864];
	ld.global.u32 	%r884, [%rd27+3860];
	ld.global.u32 	%r885, [%rd27+3856];
	ld.global.u32 	%r886, [%rd27+3852];
	ld.global.u32 	%r887, [%rd27+3848];
	ld.global.u32 	%r888, [%rd27+3844];
	ld.global.u32 	%r889, [%rd27+3840];
	ld.global.u32 	%r890, [%rd27+3836];
	ld.global.u32 	%r891, [%rd27+3832];
	ld.global.u32 	%r892, [%rd27+3828];
	ld.global.u32 	%r893, [%rd27+3824];
	ld.global.u32 	%r894, [%rd27+3820];
	ld.global.u32 	%r895, [%rd27+3816];
	ld.global.u32 	%r896, [%rd27+3812];
	ld.global.u32 	%r897, [%rd27+3808];
	ld.global.u32 	%r898, [%rd27+3804];
	ld.global.u32 	%r899, [%rd27+3800];
	ld.global.u32 	%r900, [%rd27+3796];
	ld.global.u32 	%r901, [%rd27+3792];
	ld.global.u32 	%r902, [%rd27+3788];
	ld.global.u32 	%r903, [%rd27+3784];
	ld.global.u32 	%r904, [%rd27+3780];
	ld.global.u32 	%r905, [%rd27+3776];
	ld.global.u32 	%r906, [%rd27+3772];
	ld.global.u32 	%r907, [%rd27+3768];
	ld.global.u32 	%r908, [%rd27+3764];
	ld.global.u32 	%r909, [%rd27+3760];
	ld.global.u32 	%r910, [%rd27+3756];
	ld.global.u32 	%r911, [%rd27+3752];
	ld.global.u32 	%r912, [%rd27+3748];
	ld.global.u32 	%r913, [%rd27+3744];
	ld.global.u32 	%r914, [%rd27+3740];
	ld.global.u32 	%r915, [%rd27+3736];
	ld.global.u32 	%r916, [%rd27+3732];
	ld.global.u32 	%r917, [%rd27+3728];
	ld.global.u32 	%r918, [%rd27+3724];
	ld.global.u32 	%r919, [%rd27+3720];
	ld.global.u32 	%r920, [%rd27+3716];
	ld.global.u32 	%r921, [%rd27+3712];
	ld.global.u32 	%r922, [%rd27+3708];
	ld.global.u32 	%r923, [%rd27+3704];
	ld.global.u32 	%r924, [%rd27+3700];
	ld.global.u32 	%r925, [%rd27+3696];
	ld.global.u32 	%r926, [%rd27+3692];
	ld.global.u32 	%r927, [%rd27+3688];
	ld.global.u32 	%r928, [%rd27+3684];
	ld.global.u32 	%r929, [%rd27+3680];
	ld.global.u32 	%r930, [%rd27+3676];
	ld.global.u32 	%r931, [%rd27+3672];
	ld.global.u32 	%r932, [%rd27+3668];
	ld.global.u32 	%r933, [%rd27+3664];
	ld.global.u32 	%r934, [%rd27+3660];
	ld.global.u32 	%r935, [%rd27+3656];
	ld.global.u32 	%r936, [%rd27+3652];
	ld.global.u32 	%r937, [%rd27+3648];
	ld.global.u32 	%r938, [%rd27+3644];
	ld.global.u32 	%r939, [%rd27+3640];
	ld.global.u32 	%r940, [%rd27+3636];
	ld.global.u32 	%r941, [%rd27+3632];
	ld.global.u32 	%r942, [%rd27+3628];
	ld.global.u32 	%r943, [%rd27+3624];
	ld.global.u32 	%r944, [%rd27+3620];
	ld.global.u32 	%r945, [%rd27+3616];
	ld.global.u32 	%r946, [%rd27+3612];
	ld.global.u32 	%r947, [%rd27+3608];
	ld.global.u32 	%r948, [%rd27+3604];
	ld.global.u32 	%r949, [%rd27+3600];
	ld.global.u32 	%r950, [%rd27+3596];
	ld.global.u32 	%r951, [%rd27+3592];
	ld.global.u32 	%r952, [%rd27+3588];
	ld.global.u32 	%r953, [%rd27+3584];
	ld.global.u32 	%r954, [%rd27+3580];
	ld.global.u32 	%r955, [%rd27+3576];
	ld.global.u32 	%r956, [%rd27+3572];
	ld.global.u32 	%r957, [%rd27+3568];
	ld.global.u32 	%r958, [%rd27+3564];
	ld.global.u32 	%r959, [%rd27+3560];
	ld.global.u32 	%r960, [%rd27+3556];
	ld.global.u32 	%r961, [%rd27+3552];
	ld.global.u32 	%r962, [%rd27+3548];
	ld.global.u32 	%r963, [%rd27+3544];
	ld.global.u32 	%r964, [%rd27+3540];
	ld.global.u32 	%r965, [%rd27+3536];
	ld.global.u32 	%r966, [%rd27+3532];
	ld.global.u32 	%r967, [%rd27+3528];
	ld.global.u32 	%r968, [%rd27+3524];
	ld.global.u32 	%r969, [%rd27+3520];
	ld.global.u32 	%r970, [%rd27+3516];
	ld.global.u32 	%r971, [%rd27+3512];
	ld.global.u32 	%r972, [%rd27+3508];
	ld.global.u32 	%r973, [%rd27+3504];
	ld.global.u32 	%r974, [%rd27+3500];
	ld.global.u32 	%r975, [%rd27+3496];
	ld.global.u32 	%r976, [%rd27+3492];
	ld.global.u32 	%r977, [%rd27+3488];
	ld.global.u32 	%r978, [%rd27+3484];
	ld.global.u32 	%r979, [%rd27+3480];
	ld.global.u32 	%r980, [%rd27+3476];
	ld.global.u32 	%r981, [%rd27+3472];
	ld.global.u32 	%r982, [%rd27+3468];
	ld.global.u32 	%r983, [%rd27+3464];
	ld.global.u32 	%r984, [%rd27+3460];
	ld.global.u32 	%r985, [%rd27+3456];
	ld.global.u32 	%r986, [%rd27+3452];
	ld.global.u32 	%r987, [%rd27+3448];
	ld.global.u32 	%r988, [%rd27+3444];
	ld.global.u32 	%r989, [%rd27+3440];
	ld.global.u32 	%r990, [%rd27+3436];
	ld.global.u32 	%r991, [%rd27+3432];
	ld.global.u32 	%r992, [%rd27+3428];
	ld.global.u32 	%r993, [%rd27+3424];
	ld.global.u32 	%r994, [%rd27+3420];
	ld.global.u32 	%r995, [%rd27+3416];
	ld.global.u32 	%r996, [%rd27+3412];
	ld.global.u32 	%r997, [%rd27+3408];
	ld.global.u32 	%r998, [%rd27+3404];
	ld.global.u32 	%r999, [%rd27+3400];
	ld.global.u32 	%r1000, [%rd27+3396];
	ld.global.u32 	%r1001, [%rd27+3392];
	ld.global.u32 	%r1002, [%rd27+3388];
	ld.global.u32 	%r1003, [%rd27+3384];
	ld.global.u32 	%r1004, [%rd27+3380];
	ld.global.u32 	%r1005, [%rd27+3376];
	ld.global.u32 	%r1006, [%rd27+3372];
	ld.global.u32 	%r1007, [%rd27+3368];
	ld.global.u32 	%r1008, [%rd27+3364];
	ld.global.u32 	%r1009, [%rd27+3360];
	ld.global.u32 	%r1010, [%rd27+3356];
	ld.global.u32 	%r1011, [%rd27+3352];
	ld.global.u32 	%r1012, [%rd27+3348];
	ld.global.u32 	%r1013, [%rd27+3344];
	ld.global.u32 	%r1014, [%rd27+3340];
	ld.global.u32 	%r1015, [%rd27+3336];
	ld.global.u32 	%r1016, [%rd27+3332];
	ld.global.u32 	%r1017, [%rd27+3328];
	ld.global.u32 	%r1018, [%rd27+3324];
	ld.global.u32 	%r1019, [%rd27+3320];
	ld.global.u32 	%r1020, [%rd27+3316];
	ld.global.u32 	%r1021, [%rd27+3312];
	ld.global.u32 	%r1022, [%rd27+3308];
	ld.global.u32 	%r1023, [%rd27+3304];
	ld.global.u32 	%r1024, [%rd27+3300];
	ld.global.u32 	%r1025, [%rd27+3296];
	ld.global.u32 	%r1026, [%rd27+3292];
	ld.global.u32 	%r1027, [%rd27+3288];
	ld.global.u32 	%r1028, [%rd27+3284];
	ld.global.u32 	%r1029, [%rd27+3280];
	ld.global.u32 	%r1030, [%rd27+3276];
	ld.global.u32 	%r1031, [%rd27+3272];
	ld.global.u32 	%r1032, [%rd27+3268];
	ld.global.u32 	%r1033, [%rd27+3264];
	ld.global.u32 	%r1034, [%rd27+3260];
	ld.global.u32 	%r1035, [%rd27+3256];
	ld.global.u32 	%r1036, [%rd27+3252];
	ld.global.u32 	%r1037, [%rd27+3248];
	ld.global.u32 	%r1038, [%rd27+3244];
	ld.global.u32 	%r1039, [%rd27+3240];
	ld.global.u32 	%r1040, [%rd27+3236];
	ld.global.u32 	%r1041, [%rd27+3232];
	ld.global.u32 	%r1042, [%rd27+3228];
	ld.global.u32 	%r1043, [%rd27+3224];
	ld.global.u32 	%r1044, [%rd27+3220];
	ld.global.u32 	%r1045, [%rd27+3216];
	ld.global.u32 	%r1046, [%rd27+3212];
	ld.global.u32 	%r1047, [%rd27+3208];
	ld.global.u32 	%r1048, [%rd27+3204];
	ld.global.u32 	%r1049, [%rd27+3200];
	ld.global.u32 	%r1050, [%rd27+3196];
	ld.global.u32 	%r1051, [%rd27+3192];
	ld.global.u32 	%r1052, [%rd27+3188];
	ld.global.u32 	%r1053, [%rd27+3184];
	ld.global.u32 	%r1054, [%rd27+3180];
	ld.global.u32 	%r1055, [%rd27+3176];
	ld.global.u32 	%r1056, [%rd27+3172];
	ld.global.u32 	%r1057, [%rd27+3168];
	ld.global.u32 	%r1058, [%rd27+3164];
	ld.global.u32 	%r1059, [%rd27+3160];
	ld.global.u32 	%r1060, [%rd27+3156];
	ld.global.u32 	%r1061, [%rd27+3152];
	ld.global.u32 	%r1062, [%rd27+3148];
	ld.global.u32 	%r1063, [%rd27+3144];
	ld.global.u32 	%r1064, [%rd27+3140];
	ld.global.u32 	%r1065, [%rd27+3136];
	ld.global.u32 	%r1066, [%rd27+3132];
	ld.global.u32 	%r1067, [%rd27+3128];
	ld.global.u32 	%r1068, [%rd27+3124];
	ld.global.u32 	%r1069, [%rd27+3120];
	ld.global.u32 	%r1070, [%rd27+3116];
	ld.global.u32 	%r1071, [%rd27+3112];
	ld.global.u32 	%r1072, [%rd27+3108];
	ld.global.u32 	%r1073, [%rd27+3104];
	ld.global.u32 	%r1074, [%rd27+3100];
	ld.global.u32 	%r1075, [%rd27+3096];
	ld.global.u32 	%r1076, [%rd27+3092];
	ld.global.u32 	%r1077, [%rd27+3088];
	ld.global.u32 	%r1078, [%rd27+3084];
	ld.global.u32 	%r1079, [%rd27+3080];
	ld.global.u32 	%r1080, [%rd27+3076];
	ld.global.u32 	%r1081, [%rd27+3072];
	ld.global.u32 	%r1082, [%rd27+3068];
	ld.global.u32 	%r1083, [%rd27+3064];
	ld.global.u32 	%r1084, [%rd27+3060];
	ld.global.u32 	%r1085, [%rd27+3056];
	ld.global.u32 	%r1086, [%rd27+3052];
	ld.global.u32 	%r1087, [%rd27+3048];
	ld.global.u32 	%r1088, [%rd27+3044];
	ld.global.u32 	%r1089, [%rd27+3040];
	ld.global.u32 	%r1090, [%rd27+3036];
	ld.global.u32 	%r1091, [%rd27+3032];
	ld.global.u32 	%r1092, [%rd27+3028];
	ld.global.u32 	%r1093, [%rd27+3024];
	ld.global.u32 	%r1094, [%rd27+3020];
	ld.global.u32 	%r1095, [%rd27+3016];
	ld.global.u32 	%r1096, [%rd27+3012];
	ld.global.u32 	%r1097, [%rd27+3008];
	ld.global.u32 	%r1098, [%rd27+3004];
	ld.global.u32 	%r1099, [%rd27+3000];
	ld.global.u32 	%r1100, [%rd27+2996];
	ld.global.u32 	%r1101, [%rd27+2992];
	ld.global.u32 	%r1102, [%rd27+2988];
	ld.global.u32 	%r1103, [%rd27+2984];
	ld.global.u32 	%r1104, [%rd27+2980];
	ld.global.u32 	%r1105, [%rd27+2976];
	ld.global.u32 	%r1106, [%rd27+2972];
	ld.global.u32 	%r1107, [%rd27+2968];
	ld.global.u32 	%r1108, [%rd27+2964];
	ld.global.u32 	%r1109, [%rd27+2960];
	ld.global.u32 	%r1110, [%rd27+2956];
	ld.global.u32 	%r1111, [%rd27+2952];
	ld.global.u32 	%r1112, [%rd27+2948];
	ld.global.u32 	%r1113, [%rd27+2944];
	ld.global.u32 	%r1114, [%rd27+2940];
	ld.global.u32 	%r1115, [%rd27+2936];
	ld.global.u32 	%r1116, [%rd27+2932];
	ld.global.u32 	%r1117, [%rd27+2928];
	ld.global.u32 	%r1118, [%rd27+2924];
	ld.global.u32 	%r1119, [%rd27+2920];
	ld.global.u32 	%r1120, [%rd27+2916];
	ld.global.u32 	%r1121, [%rd27+2912];
	ld.global.u32 	%r1122, [%rd27+2908];
	ld.global.u32 	%r1123, [%rd27+2904];
	ld.global.u32 	%r1124, [%rd27+2900];
	ld.global.u32 	%r1125, [%rd27+2896];
	ld.global.u32 	%r1126, [%rd27+2892];
	ld.global.u32 	%r1127, [%rd27+2888];
	ld.global.u32 	%r1128, [%rd27+2884];
	ld.global.u32 	%r1129, [%rd27+2880];
	ld.global.u32 	%r1130, [%rd27+2876];
	ld.global.u32 	%r1131, [%rd27+2872];
	ld.global.u32 	%r1132, [%rd27+2868];
	ld.global.u32 	%r1133, [%rd27+2864];
	ld.global.u32 	%r1134, [%rd27+2860];
	ld.global.u32 	%r1135, [%rd27+2856];
	ld.global.u32 	%r1136, [%rd27+2852];
	ld.global.u32 	%r1137, [%rd27+2848];
	ld.global.u32 	%r1138, [%rd27+2844];
	ld.global.u32 	%r1139, [%rd27+2840];
	ld.global.u32 	%r1140, [%rd27+2836];
	ld.global.u32 	%r1141, [%rd27+2832];
	ld.global.u32 	%r1142, [%rd27+2828];
	ld.global.u32 	%r1143, [%rd27+2824];
	ld.global.u32 	%r1144, [%rd27+2820];
	ld.global.u32 	%r1145, [%rd27+2816];
	ld.global.u32 	%r1146, [%rd27+2812];
	ld.global.u32 	%r1147, [%rd27+2808];
	ld.global.u32 	%r1148, [%rd27+2804];
	ld.global.u32 	%r1149, [%rd27+2800];
	ld.global.u32 	%r1150, [%rd27+2796];
	ld.global.u32 	%r1151, [%rd27+2792];
	ld.global.u32 	%r1152, [%rd27+2788];
	ld.global.u32 	%r1153, [%rd27+2784];
	ld.global.u32 	%r1154, [%rd27+2780];
	ld.global.u32 	%r1155, [%rd27+2776];
	ld.global.u32 	%r1156, [%rd27+2772];
	ld.global.u32 	%r1157, [%rd27+2768];
	ld.global.u32 	%r1158, [%rd27+2764];
	ld.global.u32 	%r1159, [%rd27+2760];
	ld.global.u32 	%r1160, [%rd27+2756];
	ld.global.u32 	%r1161, [%rd27+2752];
	ld.global.u32 	%r1162, [%rd27+2748];
	ld.global.u32 	%r1163, [%rd27+2744];
	ld.global.u32 	%r1164, [%rd27+2740];
	ld.global.u32 	%r1165, [%rd27+2736];
	ld.global.u32 	%r1166, [%rd27+2732];
	ld.global.u32 	%r1167, [%rd27+2728];
	ld.global.u32 	%r1168, [%rd27+2724];
	ld.global.u32 	%r1169, [%rd27+2720];
	ld.global.u32 	%r1170, [%rd27+2716];
	ld.global.u32 	%r1171, [%rd27+2712];
	ld.global.u32 	%r1172, [%rd27+2708];
	ld.global.u32 	%r1173, [%rd27+2704];
	ld.global.u32 	%r1174, [%rd27+2700];
	ld.global.u32 	%r1175, [%rd27+2696];
	ld.global.u32 	%r1176, [%rd27+2692];
	ld.global.u32 	%r1177, [%rd27+2688];
	ld.global.u32 	%r1178, [%rd27+2684];
	ld.global.u32 	%r1179, [%rd27+2680];
	ld.global.u32 	%r1180, [%rd27+2676];
	ld.global.u32 	%r1181, [%rd27+2672];
	ld.global.u32 	%r1182, [%rd27+2668];
	ld.global.u32 	%r1183, [%rd27+2664];
	ld.global.u32 	%r1184, [%rd27+2660];
	ld.global.u32 	%r1185, [%rd27+2656];
	ld.global.u32 	%r1186, [%rd27+2652];
	ld.global.u32 	%r1187, [%rd27+2648];
	ld.global.u32 	%r1188, [%rd27+2644];
	ld.global.u32 	%r1189, [%rd27+2640];
	ld.global.u32 	%r1190, [%rd27+2636];
	ld.global.u32 	%r1191, [%rd27+2632];
	ld.global.u32 	%r1192, [%rd27+2628];
	ld.global.u32 	%r1193, [%rd27+2624];
	ld.global.u32 	%r1194, [%rd27+2620];
	ld.global.u32 	%r1195, [%rd27+2616];
	ld.global.u32 	%r1196, [%rd27+2612];
	ld.global.u32 	%r1197, [%rd27+2608];
	ld.global.u32 	%r1198, [%rd27+2604];
	ld.global.u32 	%r1199, [%rd27+2600];
	ld.global.u32 	%r1200, [%rd27+2596];
	ld.global.u32 	%r1201, [%rd27+2592];
	ld.global.u32 	%r1202, [%rd27+2588];
	ld.global.u32 	%r1203, [%rd27+2584];
	ld.global.u32 	%r1204, [%rd27+2580];
	ld.global.u32 	%r1205, [%rd27+2576];
	ld.global.u32 	%r1206, [%rd27+2572];
	ld.global.u32 	%r1207, [%rd27+2568];
	ld.global.u32 	%r1208, [%rd27+2564];
	ld.global.u32 	%r1209, [%rd27+2560];
	ld.global.u32 	%r1210, [%rd27+2556];
	ld.global.u32 	%r1211, [%rd27+2552];
	ld.global.u32 	%r1212, [%rd27+2548];
	ld.global.u32 	%r1213, [%rd27+2544];
	ld.global.u32 	%r1214, [%rd27+2540];
	ld.global.u32 	%r1215, [%rd27+2536];
	ld.global.u32 	%r1216, [%rd27+2532];
	ld.global.u32 	%r1217, [%rd27+2528];
	ld.global.u32 	%r1218, [%rd27+2524];
	ld.global.u32 	%r1219, [%rd27+2520];
	ld.global.u32 	%r1220, [%rd27+2516];
	ld.global.u32 	%r1221, [%rd27+2512];
	ld.global.u32 	%r1222, [%rd27+2508];
	ld.global.u32 	%r1223, [%rd27+2504];
	ld.global.u32 	%r1224, [%rd27+2500];
	ld.global.u32 	%r1225, [%rd27+2496];
	ld.global.u32 	%r1226, [%rd27+2492];
	ld.global.u32 	%r1227, [%rd27+2488];
	ld.global.u32 	%r1228, [%rd27+2484];
	ld.global.u32 	%r1229, [%rd27+2480];
	ld.global.u32 	%r1230, [%rd27+2476];
	ld.global.u32 	%r1231, [%rd27+2472];
	ld.global.u32 	%r1232, [%rd27+2468];
	ld.global.u32 	%r1233, [%rd27+2464];
	ld.global.u32 	%r1234, [%rd27+2460];
	ld.global.u32 	%r1235, [%rd27+2456];
	ld.global.u32 	%r1236, [%rd27+2452];
	ld.global.u32 	%r1237, [%rd27+2448];
	ld.global.u32 	%r1238, [%rd27+2444];
	ld.global.u32 	%r1239, [%rd27+2440];
	ld.global.u32 	%r1240, [%rd27+2436];
	ld.global.u32 	%r1241, [%rd27+2432];
	ld.global.u32 	%r1242, [%rd27+2428];
	ld.global.u32 	%r1243, [%rd27+2424];
	ld.global.u32 	%r1244, [%rd27+2420];
	ld.global.u32 	%r1245, [%rd27+2416];
	ld.global.u32 	%r1246, [%rd27+2412];
	ld.global.u32 	%r1247, [%rd27+2408];
	ld.global.u32 	%r1248, [%rd27+2404];
	ld.global.u32 	%r1249, [%rd27+2400];
	ld.global.u32 	%r1250, [%rd27+2396];
	ld.global.u32 	%r1251, [%rd27+2392];
	ld.global.u32 	%r1252, [%rd27+2388];
	ld.global.u32 	%r1253, [%rd27+2384];
	ld.global.u32 	%r1254, [%rd27+2380];
	ld.global.u32 	%r1255, [%rd27+2376];
	ld.global.u32 	%r1256, [%rd27+2372];
	ld.global.u32 	%r1257, [%rd27+2368];
	ld.global.u32 	%r1258, [%rd27+2364];
	ld.global.u32 	%r1259, [%rd27+2360];
	ld.global.u32 	%r1260, [%rd27+2356];
	ld.global.u32 	%r1261, [%rd27+2352];
	ld.global.u32 	%r1262, [%rd27+2348];
	ld.global.u32 	%r1263, [%rd27+2344];
	ld.global.u32 	%r1264, [%rd27+2340];
	ld.global.u32 	%r1265, [%rd27+2336];
	ld.global.u32 	%r1266, [%rd27+2332];
	ld.global.u32 	%r1267, [%rd27+2328];
	ld.global.u32 	%r1268, [%rd27+2324];
	ld.global.u32 	%r1269, [%rd27+2320];
	ld.global.u32 	%r1270, [%rd27+2316];
	ld.global.u32 	%r1271, [%rd27+2312];
	ld.global.u32 	%r1272, [%rd27+2308];
	ld.global.u32 	%r1273, [%rd27+2304];
	ld.global.u32 	%r1274, [%rd27+2300];
	ld.global.u32 	%r1275, [%rd27+2296];
	ld.global.u32 	%r1276, [%rd27+2292];
	ld.global.u32 	%r1277, [%rd27+2288];
	ld.global.u32 	%r1278, [%rd27+2284];
	ld.global.u32 	%r1279, [%rd27+2280];
	ld.global.u32 	%r1280, [%rd27+2276];
	ld.global.u32 	%r1281, [%rd27+2272];
	ld.global.u32 	%r1282, [%rd27+2268];
	ld.global.u32 	%r1283, [%rd27+2264];
	ld.global.u32 	%r1284, [%rd27+2260];
	ld.global.u32 	%r1285, [%rd27+2256];
	ld.global.u32 	%r1286, [%rd27+2252];
	ld.global.u32 	%r1287, [%rd27+2248];
	ld.global.u32 	%r1288, [%rd27+2244];
	ld.global.u32 	%r1289, [%rd27+2240];
	ld.global.u32 	%r1290, [%rd27+2236];
	ld.global.u32 	%r1291, [%rd27+2232];
	ld.global.u32 	%r1292, [%rd27+2228];
	ld.global.u32 	%r1293, [%rd27+2224];
	ld.global.u32 	%r1294, [%rd27+2220];
	ld.global.u32 	%r1295, [%rd27+2216];
	ld.global.u32 	%r1296, [%rd27+2212];
	ld.global.u32 	%r1297, [%rd27+2208];
	ld.global.u32 	%r1298, [%rd27+2204];
	ld.global.u32 	%r1299, [%rd27+2200];
	ld.global.u32 	%r1300, [%rd27+2196];
	ld.global.u32 	%r1301, [%rd27+2192];
	ld.global.u32 	%r1302, [%rd27+2188];
	ld.global.u32 	%r1303, [%rd27+2184];
	ld.global.u32 	%r1304, [%rd27+2180];
	ld.global.u32 	%r1305, [%rd27+2176];
	ld.global.u32 	%r1306, [%rd27+2172];
	ld.global.u32 	%r1307, [%rd27+2168];
	ld.global.u32 	%r1308, [%rd27+2164];
	ld.global.u32 	%r1309, [%rd27+2160];
	ld.global.u32 	%r1310, [%rd27+2156];
	ld.global.u32 	%r1311, [%rd27+2152];
	ld.global.u32 	%r1312, [%rd27+2148];
	ld.global.u32 	%r1313, [%rd27+2144];
	ld.global.u32 	%r1314, [%rd27+2140];
	ld.global.u32 	%r1315, [%rd27+2136];
	ld.global.u32 	%r1316, [%rd27+2132];
	ld.global.u32 	%r1317, [%rd27+2128];
	ld.global.u32 	%r1318, [%rd27+2124];
	ld.global.u32 	%r1319, [%rd27+2120];
	ld.global.u32 	%r1320, [%rd27+2116];
	ld.global.u32 	%r1321, [%rd27+2112];
	ld.global.u32 	%r1322, [%rd27+2108];
	ld.global.u32 	%r1323, [%rd27+2104];
	ld.global.u32 	%r1324, [%rd27+2100];
	ld.global.u32 	%r1325, [%rd27+2096];
	ld.global.u32 	%r1326, [%rd27+2092];
	ld.global.u32 	%r1327, [%rd27+2088];
	ld.global.u32 	%r1328, [%rd27+2084];
	ld.global.u32 	%r1329, [%rd27+2080];
	ld.global.u32 	%r1330, [%rd27+2076];
	ld.global.u32 	%r1331, [%rd27+2072];
	ld.global.u32 	%r1332, [%rd27+2068];
	ld.global.u32 	%r1333, [%rd27+2064];
	ld.global.u32 	%r1334, [%rd27+2060];
	ld.global.u32 	%r1335, [%rd27+2056];
	ld.global.u32 	%r1336, [%rd27+2052];
	ld.global.u32 	%r1337, [%rd27+2048];
	ld.global.u32 	%r1338, [%rd27+2044];
	ld.global.u32 	%r1339, [%rd27+2040];
	ld.global.u32 	%r1340, [%rd27+2036];
	ld.global.u32 	%r1341, [%rd27+2032];
	ld.global.u32 	%r1342, [%rd27+2028];
	ld.global.u32 	%r1343, [%rd27+2024];
	ld.global.u32 	%r1344, [%rd27+2020];
	ld.global.u32 	%r1345, [%rd27+2016];
	ld.global.u32 	%r1346, [%rd27+2012];
	ld.global.u32 	%r1347, [%rd27+2008];
	ld.global.u32 	%r1348, [%rd27+2004];
	ld.global.u32 	%r1349, [%rd27+2000];
	ld.global.u32 	%r1350, [%rd27+1996];
	ld.global.u32 	%r1351, [%rd27+1992];
	ld.global.u32 	%r1352, [%rd27+1988];
	ld.global.u32 	%r1353, [%rd27+1984];
	ld.global.u32 	%r1354, [%rd27+1980];
	ld.global.u32 	%r1355, [%rd27+1976];
	ld.global.u32 	%r1356, [%rd27+1972];
	ld.global.u32 	%r1357, [%rd27+1968];
	ld.global.u32 	%r1358, [%rd27+1964];
	ld.global.u32 	%r1359, [%rd27+1960];
	ld.global.u32 	%r1360, [%rd27+1956];
	ld.global.u32 	%r1361, [%rd27+1952];
	ld.global.u32 	%r1362, [%rd27+1948];
	ld.global.u32 	%r1363, [%rd27+1944];
	ld.global.u32 	%r1364, [%rd27+1940];
	ld.global.u32 	%r1365, [%rd27+1936];
	ld.global.u32 	%r1366, [%rd27+1932];
	ld.global.u32 	%r1367, [%rd27+1928];
	ld.global.u32 	%r1368, [%rd27+1924];
	ld.global.u32 	%r1369, [%rd27+1920];
	ld.global.u32 	%r1370, [%rd27+1916];
	ld.global.u32 	%r1371, [%rd27+1912];
	ld.global.u32 	%r1372, [%rd27+1908];
	ld.global.u32 	%r1373, [%rd27+1904];
	ld.global.u32 	%r1374, [%rd27+1900];
	ld.global.u32 	%r1375, [%rd27+1896];
	ld.global.u32 	%r1376, [%rd27+1892];
	ld.global.u32 	%r1377, [%rd27+1888];
	ld.global.u32 	%r1378, [%rd27+1884];
	ld.global.u32 	%r1379, [%rd27+1880];
	ld.global.u32 	%r1380, [%rd27+1876];
	ld.global.u32 	%r1381, [%rd27+1872];
	ld.global.u32 	%r1382, [%rd27+1868];
	ld.global.u32 	%r1383, [%rd27+1864];
	ld.global.u32 	%r1384, [%rd27+1860];
	ld.global.u32 	%r1385, [%rd27+1856];
	ld.global.u32 	%r1386, [%rd27+1852];
	ld.global.u32 	%r1387, [%rd27+1848];
	ld.global.u32 	%r1388, [%rd27+1844];
	ld.global.u32 	%r1389, [%rd27+1840];
	ld.global.u32 	%r1390, [%rd27+1836];
	ld.global.u32 	%r1391, [%rd27+1832];
	ld.global.u32 	%r1392, [%rd27+1828];
	ld.global.u32 	%r1393, [%rd27+1824];
	ld.global.u32 	%r1394, [%rd27+1820];
	ld.global.u32 	%r1395, [%rd27+1816];
	ld.global.u32 	%r1396, [%rd27+1812];
	ld.global.u32 	%r1397, [%rd27+1808];
	ld.global.u32 	%r1398, [%rd27+1804];
	ld.global.u32 	%r1399, [%rd27+1800];
	ld.global.u32 	%r1400, [%rd27+1796];
	ld.global.u32 	%r1401, [%rd27+1792];
	ld.global.u32 	%r1402, [%rd27+1788];
	ld.global.u32 	%r1403, [%rd27+1784];
	ld.global.u32 	%r1404, [%rd27+1780];
	ld.global.u32 	%r1405, [%rd27+1776];
	ld.global.u32 	%r1406, [%rd27+1772];
	ld.global.u32 	%r1407, [%rd27+1768];
	ld.global.u32 	%r1408, [%rd27+1764];
	ld.global.u32 	%r1409, [%rd27+1760];
	ld.global.u32 	%r1410, [%rd27+1756];
	ld.global.u32 	%r1411, [%rd27+1752];
	ld.global.u32 	%r1412, [%rd27+1748];
	ld.global.u32 	%r1413, [%rd27+1744];
	ld.global.u32 	%r1414, [%rd27+1740];
	ld.global.u32 	%r1415, [%rd27+1736];
	ld.global.u32 	%r1416, [%rd27+1732];
	ld.global.u32 	%r1417, [%rd27+1728];
	ld.global.u32 	%r1418, [%rd27+1724];
	ld.global.u32 	%r1419, [%rd27+1720];
	ld.global.u32 	%r1420, [%rd27+1716];
	ld.global.u32 	%r1421, [%rd27+1712];
	ld.global.u32 	%r1422, [%rd27+1708];
	ld.global.u32 	%r1423, [%rd27+1704];
	ld.global.u32 	%r1424, [%rd27+1700];
	ld.global.u32 	%r1425, [%rd27+1696];
	ld.global.u32 	%r1426, [%rd27+1692];
	ld.global.u32 	%r1427, [%rd27+1688];
	ld.global.u32 	%r1428, [%rd27+1684];
	ld.global.u32 	%r1429, [%rd27+1680];
	ld.global.u32 	%r1430, [%rd27+1676];
	ld.global.u32 	%r1431, [%rd27+1672];
	ld.global.u32 	%r1432, [%rd27+1668];
	ld.global.u32 	%r1433, [%rd27+1664];
	ld.global.u32 	%r1434, [%rd27+1660];
	ld.global.u32 	%r1435, [%rd27+1656];
	ld.global.u32 	%r1436, [%rd27+1652];
	ld.global.u32 	%r1437, [%rd27+1648];
	ld.global.u32 	%r1438, [%rd27+1644];
	ld.global.u32 	%r1439, [%rd27+1640];
	ld.global.u32 	%r1440, [%rd27+1636];
	ld.global.u32 	%r1441, [%rd27+1632];
	ld.global.u32 	%r1442, [%rd27+1628];
	ld.global.u32 	%r1443, [%rd27+1624];
	ld.global.u32 	%r1444, [%rd27+1620];
	ld.global.u32 	%r1445, [%rd27+1616];
	ld.global.u32 	%r1446, [%rd27+1612];
	ld.global.u32 	%r1447, [%rd27+1608];
	ld.global.u32 	%r1448, [%rd27+1604];
	ld.global.u32 	%r1449, [%rd27+1600];
	ld.global.u32 	%r1450, [%rd27+1596];
	ld.global.u32 	%r1451, [%rd27+1592];
	ld.global.u32 	%r1452, [%rd27+1588];
	ld.global.u32 	%r1453, [%rd27+1584];
	ld.global.u32 	%r1454, [%rd27+1580];
	ld.global.u32 	%r1455, [%rd27+1576];
	ld.global.u32 	%r1456, [%rd27+1572];
	ld.global.u32 	%r1457, [%rd27+1568];
	ld.global.u32 	%r1458, [%rd27+1564];
	ld.global.u32 	%r1459, [%rd27+1560];
	ld.global.u32 	%r1460, [%rd27+1556];
	ld.global.u32 	%r1461, [%rd27+1552];
	ld.global.u32 	%r1462, [%rd27+1548];
	ld.global.u32 	%r1463, [%rd27+1544];
	ld.global.u32 	%r1464, [%rd27+1540];
	ld.global.u32 	%r1465, [%rd27+1536];
	ld.global.u32 	%r1466, [%rd27+1532];
	ld.global.u32 	%r1467, [%rd27+1528];
	ld.global.u32 	%r1468, [%rd27+1524];
	ld.global.u32 	%r1469, [%rd27+1520];
	ld.global.u32 	%r1470, [%rd27+1516];
	ld.global.u32 	%r1471, [%rd27+1512];
	ld.global.u32 	%r1472, [%rd27+1508];
	ld.global.u32 	%r1473, [%rd27+1504];
	ld.global.u32 	%r1474, [%rd27+1500];
	ld.global.u32 	%r1475, [%rd27+1496];
	ld.global.u32 	%r1476, [%rd27+1492];
	ld.global.u32 	%r1477, [%rd27+1488];
	ld.global.u32 	%r1478, [%rd27+1484];
	ld.global.u32 	%r1479, [%rd27+1480];
	ld.global.u32 	%r1480, [%rd27+1476];
	ld.global.u32 	%r1481, [%rd27+1472];
	ld.global.u32 	%r1482, [%rd27+1468];
	ld.global.u32 	%r1483, [%rd27+1464];
	ld.global.u32 	%r1484, [%rd27+1460];
	ld.global.u32 	%r1485, [%rd27+1456];
	ld.global.u32 	%r1486, [%rd27+1452];
	ld.global.u32 	%r1487, [%rd27+1448];
	ld.global.u32 	%r1488, [%rd27+1444];
	ld.global.u32 	%r1489, [%rd27+1440];
	ld.global.u32 	%r1490, [%rd27+1436];
	ld.global.u32 	%r1491, [%rd27+1432];
	ld.global.u32 	%r1492, [%rd27+1428];
	ld.global.u32 	%r1493, [%rd27+1424];
	ld.global.u32 	%r1494, [%rd27+1420];
	ld.global.u32 	%r1495, [%rd27+1416];
	ld.global.u32 	%r1496, [%rd27+1412];
	ld.global.u32 	%r1497, [%rd27+1408];
	ld.global.u32 	%r1498, [%rd27+1404];
	ld.global.u32 	%r1499, [%rd27+1400];
	ld.global.u32 	%r1500, [%rd27+1396];
	ld.global.u32 	%r1501, [%rd27+1392];
	ld.global.u32 	%r1502, [%rd27+1388];
	ld.global.u32 	%r1503, [%rd27+1384];
	ld.global.u32 	%r1504, [%rd27+1380];
	ld.global.u32 	%r1505, [%rd27+1376];
	ld.global.u32 	%r1506, [%rd27+1372];
	ld.global.u32 	%r1507, [%rd27+1368];
	ld.global.u32 	%r1508, [%rd27+1364];
	ld.global.u32 	%r1509, [%rd27+1360];
	ld.global.u32 	%r1510, [%rd27+1356];
	ld.global.u32 	%r1511, [%rd27+1352];
	ld.global.u32 	%r1512, [%rd27+1348];
	ld.global.u32 	%r1513, [%rd27+1344];
	ld.global.u32 	%r1514, [%rd27+1340];
	ld.global.u32 	%r1515, [%rd27+1336];
	ld.global.u32 	%r1516, [%rd27+1332];
	ld.global.u32 	%r1517, [%rd27+1328];
	ld.global.u32 	%r1518, [%rd27+1324];
	ld.global.u32 	%r1519, [%rd27+1320];
	ld.global.u32 	%r1520, [%rd27+1316];
	ld.global.u32 	%r1521, [%rd27+1312];
	ld.global.u32 	%r1522, [%rd27+1308];
	ld.global.u32 	%r1523, [%rd27+1304];
	ld.global.u32 	%r1524, [%rd27+1300];
	ld.global.u32 	%r1525, [%rd27+1296];
	ld.global.u32 	%r1526, [%rd27+1292];
	ld.global.u32 	%r1527, [%rd27+1288];
	ld.global.u32 	%r1528, [%rd27+1284];
	ld.global.u32 	%r1529, [%rd27+1280];
	ld.global.u32 	%r1530, [%rd27+1276];
	ld.global.u32 	%r1531, [%rd27+1272];
	ld.global.u32 	%r1532, [%rd27+1268];
	ld.global.u32 	%r1533, [%rd27+1264];
	ld.global.u32 	%r1534, [%rd27+1260];
	ld.global.u32 	%r1535, [%rd27+1256];
	ld.global.u32 	%r1536, [%rd27+1252];
	ld.global.u32 	%r1537, [%rd27+1248];
	ld.global.u32 	%r1538, [%rd27+1244];
	ld.global.u32 	%r1539, [%rd27+1240];
	ld.global.u32 	%r1540, [%rd27+1236];
	ld.global.u32 	%r1541, [%rd27+1232];
	ld.global.u32 	%r1542, [%rd27+1228];
	ld.global.u32 	%r1543, [%rd27+1224];
	ld.global.u32 	%r1544, [%rd27+1220];
	ld.global.u32 	%r1545, [%rd27+1216];
	ld.global.u32 	%r1546, [%rd27+1212];
	ld.global.u32 	%r1547, [%rd27+1208];
	ld.global.u32 	%r1548, [%rd27+1204];
	ld.global.u32 	%r1549, [%rd27+1200];
	ld.global.u32 	%r1550, [%rd27+1196];
	ld.global.u32 	%r1551, [%rd27+1192];
	ld.global.u32 	%r1552, [%rd27+1188];
	ld.global.u32 	%r1553, [%rd27+1184];
	ld.global.u32 	%r1554, [%rd27+1180];
	ld.global.u32 	%r1555, [%rd27+1176];
	ld.global.u32 	%r1556, [%rd27+1172];
	ld.global.u32 	%r1557, [%rd27+1168];
	ld.global.u32 	%r1558, [%rd27+1164];
	ld.global.u32 	%r1559, [%rd27+1160];
	ld.global.u32 	%r1560, [%rd27+1156];
	ld.global.u32 	%r1561, [%rd27+1152];
	ld.global.u32 	%r1562, [%rd27+1148];
	ld.global.u32 	%r1563, [%rd27+1144];
	ld.global.u32 	%r1564, [%rd27+1140];
	ld.global.u32 	%r1565, [%rd27+1136];
	ld.global.u32 	%r1566, [%rd27+1132];
	ld.global.u32 	%r1567, [%rd27+1128];
	ld.global.u32 	%r1568, [%rd27+1124];
	ld.global.u32 	%r1569, [%rd27+1120];
	ld.global.u32 	%r1570, [%rd27+1116];
	ld.global.u32 	%r1571, [%rd27+1112];
	ld.global.u32 	%r1572, [%rd27+1108];
	ld.global.u32 	%r1573, [%rd27+1104];
	ld.global.u32 	%r1574, [%rd27+1100];
	ld.global.u32 	%r1575, [%rd27+1096];
	ld.global.u32 	%r1576, [%rd27+1092];
	ld.global.u32 	%r1577, [%rd27+1088];
	ld.global.u32 	%r1578, [%rd27+1084];
	ld.global.u32 	%r1579, [%rd27+1080];
	ld.global.u32 	%r1580, [%rd27+1076];
	ld.global.u32 	%r1581, [%rd27+1072];
	ld.global.u32 	%r1582, [%rd27+1068];
	ld.global.u32 	%r1583, [%rd27+1064];
	ld.global.u32 	%r1584, [%rd27+1060];
	ld.global.u32 	%r1585, [%rd27+1056];
	ld.global.u32 	%r1586, [%rd27+1052];
	ld.global.u32 	%r1587, [%rd27+1048];
	ld.global.u32 	%r1588, [%rd27+1044];
	ld.global.u32 	%r1589, [%rd27+1040];
	ld.global.u32 	%r1590, [%rd27+1036];
	ld.global.u32 	%r1591, [%rd27+1032];
	ld.global.u32 	%r1592, [%rd27+1028];
	ld.global.u32 	%r1593, [%rd27+1024];
	ld.global.u32 	%r1594, [%rd27+1020];
	ld.global.u32 	%r1595, [%rd27+1016];
	ld.global.u32 	%r1596, [%rd27+1012];
	ld.global.u32 	%r1597, [%rd27+1008];
	ld.global.u32 	%r1598, [%rd27+1004];
	ld.global.u32 	%r1599, [%rd27+1000];
	ld.global.u32 	%r1600, [%rd27+996];
	ld.global.u32 	%r1601, [%rd27+992];
	ld.global.u32 	%r1602, [%rd27+988];
	ld.global.u32 	%r1603, [%rd27+984];
	ld.global.u32 	%r1604, [%rd27+980];
	ld.global.u32 	%r1605, [%rd27+976];
	ld.global.u32 	%r1606, [%rd27+972];
	ld.global.u32 	%r1607, [%rd27+968];
	ld.global.u32 	%r1608, [%rd27+964];
	ld.global.u32 	%r1609, [%rd27+960];
	ld.global.u32 	%r1610, [%rd27+956];
	ld.global.u32 	%r1611, [%rd27+952];
	ld.global.u32 	%r1612, [%rd27+948];
	ld.global.u32 	%r1613, [%rd27+944];
	ld.global.u32 	%r1614, [%rd27+940];
	ld.global.u32 	%r1615, [%rd27+936];
	ld.global.u32 	%r1616, [%rd27+932];
	ld.global.u32 	%r1617, [%rd27+928];
	ld.global.u32 	%r1618, [%rd27+924];
	ld.global.u32 	%r1619, [%rd27+920];
	ld.global.u32 	%r1620, [%rd27+916];
	ld.global.u32 	%r1621, [%rd27+912];
	ld.global.u32 	%r1622, [%rd27+908];
	ld.global.u32 	%r1623, [%rd27+904];
	ld.global.u32 	%r1624, [%rd27+900];
	ld.global.u32 	%r1625, [%rd27+896];
	ld.global.u32 	%r1626, [%rd27+892];
	ld.global.u32 	%r1627, [%rd27+888];
	ld.global.u32 	%r1628, [%rd27+884];
	ld.global.u32 	%r1629, [%rd27+880];
	ld.global.u32 	%r1630, [%rd27+876];
	ld.global.u32 	%r1631, [%rd27+872];
	ld.global.u32 	%r1632, [%rd27+868];
	ld.global.u32 	%r1633, [%rd27+864];
	ld.global.u32 	%r1634, [%rd27+860];
	ld.global.u32 	%r1635, [%rd27+856];
	ld.global.u32 	%r1636, [%rd27+852];
	ld.global.u32 	%r1637, [%rd27+848];
	ld.global.u32 	%r1638, [%rd27+844];
	ld.global.u32 	%r1639, [%rd27+840];
	ld.global.u32 	%r1640, [%rd27+836];
	ld.global.u32 	%r1641, [%rd27+832];
	ld.global.u32 	%r1642, [%rd27+828];
	ld.global.u32 	%r1643, [%rd27+824];
	ld.global.u32 	%r1644, [%rd27+820];
	ld.global.u32 	%r1645, [%rd27+816];
	ld.global.u32 	%r1646, [%rd27+812];
	ld.global.u32 	%r1647, [%rd27+808];
	ld.global.u32 	%r1648, [%rd27+804];
	ld.global.u32 	%r1649, [%rd27+800];
	ld.global.u32 	%r1650, [%rd27+796];
	ld.global.u32 	%r1651, [%rd27+792];
	ld.global.u32 	%r1652, [%rd27+788];
	ld.global.u32 	%r1653, [%rd27+784];
	ld.global.u32 	%r1654, [%rd27+780];
	ld.global.u32 	%r1655, [%rd27+776];
	ld.global.u32 	%r1656, [%rd27+772];
	ld.global.u32 	%r1657, [%rd27+768];
	ld.global.u32 	%r1658, [%rd27+764];
	ld.global.u32 	%r1659, [%rd27+760];
	ld.global.u32 	%r1660, [%rd27+756];
	ld.global.u32 	%r1661, [%rd27+752];
	ld.global.u32 	%r1662, [%rd27+748];
	ld.global.u32 	%r1663, [%rd27+744];
	ld.global.u32 	%r1664, [%rd27+740];
	ld.global.u32 	%r1665, [%rd27+736];
	ld.global.u32 	%r1666, [%rd27+732];
	ld.global.u32 	%r1667, [%rd27+728];
	ld.global.u32 	%r1668, [%rd27+724];
	ld.global.u32 	%r1669, [%rd27+720];
	ld.global.u32 	%r1670, [%rd27+716];
	ld.global.u32 	%r1671, [%rd27+712];
	ld.global.u32 	%r1672, [%rd27+708];
	ld.global.u32 	%r1673, [%rd27+704];
	ld.global.u32 	%r1674, [%rd27+700];
	ld.global.u32 	%r1675, [%rd27+696];
	ld.global.u32 	%r1676, [%rd27+692];
	ld.global.u32 	%r1677, [%rd27+688];
	ld.global.u32 	%r1678, [%rd27+684];
	ld.global.u32 	%r1679, [%rd27+680];
	ld.global.u32 	%r1680, [%rd27+676];
	ld.global.u32 	%r1681, [%rd27+672];
	ld.global.u32 	%r1682, [%rd27+668];
	ld.global.u32 	%r1683, [%rd27+664];
	ld.global.u32 	%r1684, [%rd27+660];
	ld.global.u32 	%r1685, [%rd27+656];
	ld.global.u32 	%r1686, [%rd27+652];
	ld.global.u32 	%r1687, [%rd27+648];
	ld.global.u32 	%r1688, [%rd27+644];
	ld.global.u32 	%r1689, [%rd27+640];
	ld.global.u32 	%r1690, [%rd27+636];
	ld.global.u32 	%r1691, [%rd27+632];
	ld.global.u32 	%r1692, [%rd27+628];
	ld.global.u32 	%r1693, [%rd27+624];
	ld.global.u32 	%r1694, [%rd27+620];
	ld.global.u32 	%r1695, [%rd27+616];
	ld.global.u32 	%r1696, [%rd27+612];
	ld.global.u32 	%r1697, [%rd27+608];
	ld.global.u32 	%r1698, [%rd27+604];
	ld.global.u32 	%r1699, [%rd27+600];
	ld.global.u32 	%r1700, [%rd27+596];
	ld.global.u32 	%r1701, [%rd27+592];
	ld.global.u32 	%r1702, [%rd27+588];
	ld.global.u32 	%r1703, [%rd27+584];
	ld.global.u32 	%r1704, [%rd27+580];
	ld.global.u32 	%r1705, [%rd27+576];
	ld.global.u32 	%r1706, [%rd27+572];
	ld.global.u32 	%r1707, [%rd27+568];
	ld.global.u32 	%r1708, [%rd27+564];
	ld.global.u32 	%r1709, [%rd27+560];
	ld.global.u32 	%r1710, [%rd27+556];
	ld.global.u32 	%r1711, [%rd27+552];
	ld.global.u32 	%r1712, [%rd27+548];
	ld.global.u32 	%r1713, [%rd27+544];
	ld.global.u32 	%r1714, [%rd27+540];
	ld.global.u32 	%r1715, [%rd27+536];
	ld.global.u32 	%r1716, [%rd27+532];
	ld.global.u32 	%r1717, [%rd27+528];
	ld.global.u32 	%r1718, [%rd27+524];
	ld.global.u32 	%r1719, [%rd27+520];
	ld.global.u32 	%r1720, [%rd27+516];
	ld.global.u32 	%r1721, [%rd27+512];
	ld.global.u32 	%r1722, [%rd27+508];
	ld.global.u32 	%r1723, [%rd27+504];
	ld.global.u32 	%r1724, [%rd27+500];
	ld.global.u32 	%r1725, [%rd27+496];
	ld.global.u32 	%r1726, [%rd27+492];
	ld.global.u32 	%r1727, [%rd27+488];
	ld.global.u32 	%r1728, [%rd27+484];
	ld.global.u32 	%r1729, [%rd27+480];
	ld.global.u32 	%r1730, [%rd27+476];
	ld.global.u32 	%r1731, [%rd27+472];
	ld.global.u32 	%r1732, [%rd27+468];
	ld.global.u32 	%r1733, [%rd27+464];
	ld.global.u32 	%r1734, [%rd27+460];
	ld.global.u32 	%r1735, [%rd27+456];
	ld.global.u32 	%r1736, [%rd27+452];
	ld.global.u32 	%r1737, [%rd27+448];
	ld.global.u32 	%r1738, [%rd27+444];
	ld.global.u32 	%r1739, [%rd27+440];
	ld.global.u32 	%r1740, [%rd27+436];
	ld.global.u32 	%r1741, [%rd27+432];
	ld.global.u32 	%r1742, [%rd27+428];
	ld.global.u32 	%r1743, [%rd27+424];
	ld.global.u32 	%r1744, [%rd27+420];
	ld.global.u32 	%r1745, [%rd27+416];
	ld.global.u32 	%r1746, [%rd27+412];
	ld.global.u32 	%r1747, [%rd27+408];
	ld.global.u32 	%r1748, [%rd27+404];
	ld.global.u32 	%r1749, [%rd27+400];
	ld.global.u32 	%r1750, [%rd27+396];
	ld.global.u32 	%r1751, [%rd27+392];
	ld.global.u32 	%r1752, [%rd27+388];
	ld.global.u32 	%r1753, [%rd27+384];
	ld.global.u32 	%r1754, [%rd27+380];
	ld.global.u32 	%r1755, [%rd27+376];
	ld.global.u32 	%r1756, [%rd27+372];
	ld.global.u32 	%r1757, [%rd27+368];
	ld.global.u32 	%r1758, [%rd27+364];
	ld.global.u32 	%r1759, [%rd27+360];
	ld.global.u32 	%r1760, [%rd27+356];
	ld.global.u32 	%r1761, [%rd27+352];
	ld.global.u32 	%r1762, [%rd27+348];
	ld.global.u32 	%r1763, [%rd27+344];
	ld.global.u32 	%r1764, [%rd27+340];
	ld.global.u32 	%r1765, [%rd27+336];
	ld.global.u32 	%r1766, [%rd27+332];
	ld.global.u32 	%r1767, [%rd27+328];
	ld.global.u32 	%r1768, [%rd27+324];
	ld.global.u32 	%r1769, [%rd27+320];
	ld.global.u32 	%r1770, [%rd27+316];
	ld.global.u32 	%r1771, [%rd27+312];
	ld.global.u32 	%r1772, [%rd27+308];
	ld.global.u32 	%r1773, [%rd27+304];
	ld.global.u32 	%r1774, [%rd27+300];
	ld.global.u32 	%r1775, [%rd27+296];
	ld.global.u32 	%r1776, [%rd27+292];
	ld.global.u32 	%r1777, [%rd27+288];
	ld.global.u32 	%r1778, [%rd27+284];
	ld.global.u32 	%r1779, [%rd27+280];
	ld.global.u32 	%r1780, [%rd27+276];
	ld.global.u32 	%r1781, [%rd27+272];
	ld.global.u32 	%r1782, [%rd27+268];
	ld.global.u32 	%r1783, [%rd27+264];
	ld.global.u32 	%r1784, [%rd27+260];
	ld.global.u32 	%r1785, [%rd27+256];
	ld.global.u32 	%r1786, [%rd27+252];
	ld.global.u32 	%r1787, [%rd27+248];
	ld.global.u32 	%r1788, [%rd27+244];
	ld.global.u32 	%r1789, [%rd27+240];
	ld.global.u32 	%r1790, [%rd27+236];
	ld.global.u32 	%r1791, [%rd27+232];
	ld.global.u32 	%r1792, [%rd27+228];
	ld.global.u32 	%r1793, [%rd27+224];
	ld.global.u32 	%r1794, [%rd27+220];
	ld.global.u32 	%r1795, [%rd27+216];
	ld.global.u32 	%r1796, [%rd27+212];
	ld.global.u32 	%r1797, [%rd27+208];
	ld.global.u32 	%r1798, [%rd27+204];
	ld.global.u32 	%r1799, [%rd27+200];
	ld.global.u32 	%r1800, [%rd27+196];
	ld.global.u32 	%r1801, [%rd27+192];
	ld.global.u32 	%r1802, [%rd27+188];
	ld.global.u32 	%r1803, [%rd27+184];
	ld.global.u32 	%r1804, [%rd27+180];
	ld.global.u32 	%r1805, [%rd27+176];
	ld.global.u32 	%r1806, [%rd27+172];
	ld.global.u32 	%r1807, [%rd27+168];
	ld.global.u32 	%r1808, [%rd27+164];
	ld.global.u32 	%r1809, [%rd27+160];
	ld.global.u32 	%r1810, [%rd27+156];
	ld.global.u32 	%r1811, [%rd27+152];
	ld.global.u32 	%r1812, [%rd27+148];
	ld.global.u32 	%r1813, [%rd27+144];
	ld.global.u32 	%r1814, [%rd27+140];
	ld.global.u32 	%r1815, [%rd27+136];
	ld.global.u32 	%r1816, [%rd27+132];
	ld.global.u32 	%r1817, [%rd27+128];
	ld.global.u32 	%r1818, [%rd27+124];
	ld.global.u32 	%r1819, [%rd27+120];
	ld.global.u32 	%r1820, [%rd27+116];
	ld.global.u32 	%r1821, [%rd27+112];
	ld.global.u32 	%r1822, [%rd27+108];
	ld.global.u32 	%r1823, [%rd27+104];
	ld.global.u32 	%r1824, [%rd27+100];
	ld.global.u32 	%r1825, [%rd27+96];
	ld.global.u32 	%r1826, [%rd27+92];
	ld.global.u32 	%r1827, [%rd27+88];
	ld.global.u32 	%r1828, [%rd27+84];
	ld.global.u32 	%r1829, [%rd27+80];
	ld.global.u32 	%r1830, [%rd27+76];
	ld.global.u32 	%r1831, [%rd27+72];
	ld.global.u32 	%r1832, [%rd27+68];
	ld.global.u32 	%r1833, [%rd27+64];
	ld.global.u32 	%r1834, [%rd27+60];
	ld.global.u32 	%r1835, [%rd27+56];
	ld.global.u32 	%r1836, [%rd27+52];
	ld.global.u32 	%r1837, [%rd27+48];
	ld.global.u32 	%r1838, [%rd27+44];
	ld.global.u32 	%r1839, [%rd27+40];
	ld.global.u32 	%r1840, [%rd27+36];
	ld.global.u32 	%r1841, [%rd27+32];
	ld.global.u32 	%r1842, [%rd27+28];
	ld.global.u32 	%r1843, [%rd27+24];
	ld.global.u32 	%r1844, [%rd27+20];
	ld.global.u32 	%r1845, [%rd27+16];
	ld.global.u32 	%r1846, [%rd27+12];
	ld.global.u32 	%r1847, [%rd27+8];
	ld.global.u32 	%r5, [%rd27];
	ld.global.u32 	%r1848, [%rd27+4];
	st.local.u32 	[%rd3], %r5;
	st.local.u32 	[%rd3+4], %r1848;
	st.local.u32 	[%rd3+8], %r1847;
	st.local.u32 	[%rd3+12], %r1846;
	st.local.u32 	[%rd3+16], %r1845;
	st.local.u32 	[%rd3+20], %r1844;
	st.local.u32 	[%rd3+24], %r1843;
	st.local.u32 	[%rd3+28], %r1842;
	st.local.u32 	[%rd3+32], %r1841;
	st.local.u32 	[%rd3+36], %r1840;
	st.local.u32 	[%rd3+40], %r1839;
	st.local.u32 	[%rd3+44], %r1838;
	st.local.u32 	[%rd3+48], %r1837;
	st.local.u32 	[%rd3+52], %r1836;
	st.local.u32 	[%rd3+56], %r1835;
	st.local.u32 	[%rd3+60], %r1834;
	st.local.u32 	[%rd3+64], %r1833;
	st.local.u32 	[%rd3+68], %r1832;
	st.local.u32 	[%rd3+72], %r1831;
	st.local.u32 	[%rd3+76], %r1830;
	st.local.u32 	[%rd3+80], %r1829;
	st.local.u32 	[%rd3+84], %r1828;
	st.local.u32 	[%rd3+88], %r1827;
	st.local.u32 	[%rd3+92], %r1826;
	st.local.u32 	[%rd3+96], %r1825;
	st.local.u32 	[%rd3+100], %r1824;
	st.local.u32 	[%rd3+104], %r1823;
	st.local.u32 	[%rd3+108], %r1822;
	st.local.u32 	[%rd3+112], %r1821;
	st.local.u32 	[%rd3+116], %r1820;
	st.local.u32 	[%rd3+120], %r1819;
	st.local.u32 	[%rd3+124], %r1818;
	st.local.u32 	[%rd3+128], %r1817;
	st.local.u32 	[%rd3+132], %r1816;
	st.local.u32 	[%rd3+136], %r1815;
	st.local.u32 	[%rd3+140], %r1814;
	st.local.u32 	[%rd3+144], %r1813;
	st.local.u32 	[%rd3+148], %r1812;
	st.local.u32 	[%rd3+152], %r1811;
	st.local.u32 	[%rd3+156], %r1810;
	st.local.u32 	[%rd3+160], %r1809;
	st.local.u32 	[%rd3+164], %r1808;
	st.local.u32 	[%rd3+168], %r1807;
	st.local.u32 	[%rd3+172], %r1806;
	st.local.u32 	[%rd3+176], %r1805;
	st.local.u32 	[%rd3+180], %r1804;
	st.local.u32 	[%rd3+184], %r1803;
	st.local.u32 	[%rd3+188], %r1802;
	st.local.u32 	[%rd3+192], %r1801;
	st.local.u32 	[%rd3+196], %r1800;
	st.local.u32 	[%rd3+200], %r1799;
	st.local.u32 	[%rd3+204], %r1798;
	st.local.u32 	[%rd3+208], %r1797;
	st.local.u32 	[%rd3+212], %r1796;
	st.local.u32 	[%rd3+216], %r1795;
	st.local.u32 	[%rd3+220], %r1794;
	st.local.u32 	[%rd3+224], %r1793;
	st.local.u32 	[%rd3+228], %r1792;
	st.local.u32 	[%rd3+232], %r1791;
	st.local.u32 	[%rd3+236], %r1790;
	st.local.u32 	[%rd3+240], %r1789;
	st.local.u32 	[%rd3+244], %r1788;
	st.local.u32 	[%rd3+248], %r1787;
	st.local.u32 	[%rd3+252], %r1786;
	st.local.u32 	[%rd3+256], %r1785;
	st.local.u32 	[%rd3+260], %r1784;
	st.local.u32 	[%rd3+264], %r1783;
	st.local.u32 	[%rd3+268], %r1782;
	st.local.u32 	[%rd3+272], %r1781;
	st.local.u32 	[%rd3+276], %r1780;
	st.local.u32 	[%rd3+280], %r1779;
	st.local.u32 	[%rd3+284], %r1778;
	st.local.u32 	[%rd3+288], %r1777;
	st.local.u32 	[%rd3+292], %r1776;
	st.local.u32 	[%rd3+296], %r1775;
	st.local.u32 	[%rd3+300], %r1774;
	st.local.u32 	[%rd3+304], %r1773;
	st.local.u32 	[%rd3+308], %r1772;
	st.local.u32 	[%rd3+312], %r1771;
	st.local.u32 	[%rd3+316], %r1770;
	st.local.u32 	[%rd3+320], %r1769;
	st.local.u32 	[%rd3+324], %r1768;
	st.local.u32 	[%rd3+328], %r1767;
	st.local.u32 	[%rd3+332], %r1766;
	st.local.u32 	[%rd3+336], %r1765;
	st.local.u32 	[%rd3+340], %r1764;
	st.local.u32 	[%rd3+344], %r1763;
	st.local.u32 	[%rd3+348], %r1762;
	st.local.u32 	[%rd3+352], %r1761;
	st.local.u32 	[%rd3+356], %r1760;
	st.local.u32 	[%rd3+360], %r1759;
	st.local.u32 	[%rd3+364], %r1758;
	st.local.u32 	[%rd3+368], %r1757;
	st.local.u32 	[%rd3+372], %r1756;
	st.local.u32 	[%rd3+376], %r1755;
	st.local.u32 	[%rd3+380], %r1754;
	st.local.u32 	[%rd3+384], %r1753;
	st.local.u32 	[%rd3+388], %r1752;
	st.local.u32 	[%rd3+392], %r1751;
	st.local.u32 	[%rd3+396], %r1750;
	st.local.u32 	[%rd3+400], %r1749;
	st.local.u32 	[%rd3+404], %r1748;
	st.local.u32 	[%rd3+408], %r1747;
	st.local.u32 	[%rd3+412], %r1746;
	st.local.u32 	[%rd3+416], %r1745;
	st.local.u32 	[%rd3+420], %r1744;
	st.local.u32 	[%rd3+424], %r1743;
	st.local.u32 	[%rd3+428], %r1742;
	st.local.u32 	[%rd3+432], %r1741;
	st.local.u32 	[%rd3+436], %r1740;
	st.local.u32 	[%rd3+440], %r1739;
	st.local.u32 	[%rd3+444], %r1738;
	st.local.u32 	[%rd3+448], %r1737;
	st.local.u32 	[%rd3+452], %r1736;
	st.local.u32 	[%rd3+456], %r1735;
	st.local.u32 	[%rd3+460], %r1734;
	st.local.u32 	[%rd3+464], %r1733;
	st.local.u32 	[%rd3+468], %r1732;
	st.local.u32 	[%rd3+472], %r1731;
	st.local.u32 	[%rd3+476], %r1730;
	st.local.u32 	[%rd3+480], %r1729;
	st.local.u32 	[%rd3+484], %r1728;
	st.local.u32 	[%rd3+488], %r1727;
	st.local.u32 	[%rd3+492], %r1726;
	st.local.u32 	[%rd3+496], %r1725;
	st.local.u32 	[%rd3+500], %r1724;
	st.local.u32 	[%rd3+504], %r1723;
	st.local.u32 	[%rd3+508], %r1722;
	st.local.u32 	[%rd3+512], %r1721;
	st.local.u32 	[%rd3+516], %r1720;
	st.local.u32 	[%rd3+520], %r1719;
	st.local.u32 	[%rd3+524], %r1718;
	st.local.u32 	[%rd3+528], %r1717;
	st.local.u32 	[%rd3+532], %r1716;
	st.local.u32 	[%rd3+536], %r1715;
	st.local.u32 	[%rd3+540], %r1714;
	st.local.u32 	[%rd3+544], %r1713;
	st.local.u32 	[%rd3+548], %r1712;
	st.local.u32 	[%rd3+552], %r1711;
	st.local.u32 	[%rd3+556], %r1710;
	st.local.u32 	[%rd3+560], %r1709;
	st.local.u32 	[%rd3+564], %r1708;
	st.local.u32 	[%rd3+568], %r1707;
	st.local.u32 	[%rd3+572], %r1706;
	st.local.u32 	[%rd3+576], %r1705;
	st.local.u32 	[%rd3+580], %r1704;
	st.local.u32 	[%rd3+584], %r1703;
	st.local.u32 	[%rd3+588], %r1702;
	st.local.u32 	[%rd3+592], %r1701;
	st.local.u32 	[%rd3+596], %r1700;
	st.local.u32 	[%rd3+600], %r1699;
	st.local.u32 	[%rd3+604], %r1698;
	st.local.u32 	[%rd3+608], %r1697;
	st.local.u32 	[%rd3+612], %r1696;
	st.local.u32 	[%rd3+616], %r1695;
	st.local.u32 	[%rd3+620], %r1694;
	st.local.u32 	[%rd3+624], %r1693;
	st.local.u32 	[%rd3+628], %r1692;
	st.local.u32 	[%rd3+632], %r1691;
	st.local.u32 	[%rd3+636], %r1690;
	st.local.u32 	[%rd3+640], %r1689;
	st.local.u32 	[%rd3+644], %r1688;
	st.local.u32 	[%rd3+648], %r1687;
	st.local.u32 	[%rd3+652], %r1686;
	st.local.u32 	[%rd3+656], %r1685;
	st.local.u32 	[%rd3+660], %r1684;
	st.local.u32 	[%rd3+664], %r1683;
	st.local.u32 	[%rd3+668], %r1682;
	st.local.u32 	[%rd3+672], %r1681;
	st.local.u32 	[%rd3+676], %r1680;
	st.local.u32 	[%rd3+680], %r1679;
	st.local.u32 	[%rd3+684], %r1678;
	st.local.u32 	[%rd3+688], %r1677;
	st.local.u32 	[%rd3+692], %r1676;
	st.local.u32 	[%rd3+696], %r1675;
	st.local.u32 	[%rd3+700], %r1674;
	st.local.u32 	[%rd3+704], %r1673;
	st.local.u32 	[%rd3+708], %r1672;
	st.local.u32 	[%rd3+712], %r1671;
	st.local.u32 	[%rd3+716], %r1670;
	st.local.u32 	[%rd3+720], %r1669;
	st.local.u32 	[%rd3+724], %r1668;
	st.local.u32 	[%rd3+728], %r1667;
	st.local.u32 	[%rd3+732], %r1666;
	st.local.u32 	[%rd3+736], %r1665;
	st.local.u32 	[%rd3+740], %r1664;
	st.local.u32 	[%rd3+744], %r1663;
	st.local.u32 	[%rd3+748], %r1662;
	st.local.u32 	[%rd3+752], %r1661;
	st.local.u32 	[%rd3+756], %r1660;
	st.local.u32 	[%rd3+760], %r1659;
	st.local.u32 	[%rd3+764], %r1658;
	st.local.u32 	[%rd3+768], %r1657;
	st.local.u32 	[%rd3+772], %r1656;
	st.local.u32 	[%rd3+776], %r1655;
	st.local.u32 	[%rd3+780], %r1654;
	st.local.u32 	[%rd3+784], %r1653;
	st.local.u32 	[%rd3+788], %r1652;
	st.local.u32 	[%rd3+792], %r1651;
	st.local.u32 	[%rd3+796], %r1650;
	st.local.u32 	[%rd3+800], %r1649;
	st.local.u32 	[%rd3+804], %r1648;
	st.local.u32 	[%rd3+808], %r1647;
	st.local.u32 	[%rd3+812], %r1646;
	st.local.u32 	[%rd3+816], %r1645;
	st.local.u32 	[%rd3+820], %r1644;
	st.local.u32 	[%rd3+824], %r1643;
	st.local.u32 	[%rd3+828], %r1642;
	st.local.u32 	[%rd3+832], %r1641;
	st.local.u32 	[%rd3+836], %r1640;
	st.local.u32 	[%rd3+840], %r1639;
	st.local.u32 	[%rd3+844], %r1638;
	st.local.u32 	[%rd3+848], %r1637;
	st.local.u32 	[%rd3+852], %r1636;
	st.local.u32 	[%rd3+856], %r1635;
	st.local.u32 	[%rd3+860], %r1634;
	st.local.u32 	[%rd3+864], %r1633;
	st.local.u32 	[%rd3+868], %r1632;
	st.local.u32 	[%rd3+872], %r1631;
	st.local.u32 	[%rd3+876], %r1630;
	st.local.u32 	[%rd3+880], %r1629;
	st.local.u32 	[%rd3+884], %r1628;
	st.local.u32 	[%rd3+888], %r1627;
	st.local.u32 	[%rd3+892], %r1626;
	st.local.u32 	[%rd3+896], %r1625;
	st.local.u32 	[%rd3+900], %r1624;
	st.local.u32 	[%rd3+904], %r1623;
	st.local.u32 	[%rd3+908], %r1622;
	st.local.u32 	[%rd3+912], %r1621;
	st.local.u32 	[%rd3+916], %r1620;
	st.local.u32 	[%rd3+920], %r1619;
	st.local.u32 	[%rd3+924], %r1618;
	st.local.u32 	[%rd3+928], %r1617;
	st.local.u32 	[%rd3+932], %r1616;
	st.local.u32 	[%rd3+936], %r1615;
	st.local.u32 	[%rd3+940], %r1614;
	st.local.u32 	[%rd3+944], %r1613;
	st.local.u32 	[%rd3+948], %r1612;
	st.local.u32 	[%rd3+952], %r1611;
	st.local.u32 	[%rd3+956], %r1610;
	st.local.u32 	[%rd3+960], %r1609;
	st.local.u32 	[%rd3+964], %r1608;
	st.local.u32 	[%rd3+968], %r1607;
	st.local.u32 	[%rd3+972], %r1606;
	st.local.u32 	[%rd3+976], %r1605;
	st.local.u32 	[%rd3+980], %r1604;
	st.local.u32 	[%rd3+984], %r1603;
	st.local.u32 	[%rd3+988], %r1602;
	st.local.u32 	[%rd3+992], %r1601;
	st.local.u32 	[%rd3+996], %r1600;
	st.local.u32 	[%rd3+1000], %r1599;
	st.local.u32 	[%rd3+1004], %r1598;
	st.local.u32 	[%rd3+1008], %r1597;
	st.local.u32 	[%rd3+1012], %r1596;
	st.local.u32 	[%rd3+1016], %r1595;
	st.local.u32 	[%rd3+1020], %r1594;
	st.local.u32 	[%rd3+1024], %r1593;
	st.local.u32 	[%rd3+1028], %r1592;
	st.local.u32 	[%rd3+1032], %r1591;
	st.local.u32 	[%rd3+1036], %r1590;
	st.local.u32 	[%rd3+1040], %r1589;
	st.local.u32 	[%rd3+1044], %r1588;
	st.local.u32 	[%rd3+1048], %r1587;
	st.local.u32 	[%rd3+1052], %r1586;
	st.local.u32 	[%rd3+1056], %r1585;
	st.local.u32 	[%rd3+1060], %r1584;
	st.local.u32 	[%rd3+1064], %r1583;
	st.local.u32 	[%rd3+1068], %r1582;
	st.local.u32 	[%rd3+1072], %r1581;
	st.local.u32 	[%rd3+1076], %r1580;
	st.local.u32 	[%rd3+1080], %r1579;
	st.local.u32 	[%rd3+1084], %r1578;
	st.local.u32 	[%rd3+1088], %r1577;
	st.local.u32 	[%rd3+1092], %r1576;
	st.local.u32 	[%rd3+1096], %r1575;
	st.local.u32 	[%rd3+1100], %r1574;
	st.local.u32 	[%rd3+1104], %r1573;
	st.local.u32 	[%rd3+1108], %r1572;
	st.local.u32 	[%rd3+1112], %r1571;
	st.local.u32 	[%rd3+1116], %r1570;
	st.local.u32 	[%rd3+1120], %r1569;
	st.local.u32 	[%rd3+1124], %r1568;
	st.local.u32 	[%rd3+1128], %r1567;
	st.local.u32 	[%rd3+1132], %r1566;
	st.local.u32 	[%rd3+1136], %r1565;
	st.local.u32 	[%rd3+1140], %r1564;
	st.local.u32 	[%rd3+1144], %r1563;
	st.local.u32 	[%rd3+1148], %r1562;
	st.local.u32 	[%rd3+1152], %r1561;
	st.local.u32 	[%rd3+1156], %r1560;
	st.local.u32 	[%rd3+1160], %r1559;
	st.local.u32 	[%rd3+1164], %r1558;
	st.local.u32 	[%rd3+1168], %r1557;
	st.local.u32 	[%rd3+1172], %r1556;
	st.local.u32 	[%rd3+1176], %r1555;
	st.local.u32 	[%rd3+1180], %r1554;
	st.local.u32 	[%rd3+1184], %r1553;
	st.local.u32 	[%rd3+1188], %r1552;
	st.local.u32 	[%rd3+1192], %r1551;
	st.local.u32 	[%rd3+1196], %r1550;
	st.local.u32 	[%rd3+1200], %r1549;
	st.local.u32 	[%rd3+1204], %r1548;
	st.local.u32 	[%rd3+1208], %r1547;
	st.local.u32 	[%rd3+1212], %r1546;
	st.local.u32 	[%rd3+1216], %r1545;
	st.local.u32 	[%rd3+1220], %r1544;
	st.local.u32 	[%rd3+1224], %r1543;
	st.local.u32 	[%rd3+1228], %r1542;
	st.local.u32 	[%rd3+1232], %r1541;
	st.local.u32 	[%rd3+1236], %r1540;
	st.local.u32 	[%rd3+1240], %r1539;
	st.local.u32 	[%rd3+1244], %r1538;
	st.local.u32 	[%rd3+1248], %r1537;
	st.local.u32 	[%rd3+1252], %r1536;
	st.local.u32 	[%rd3+1256], %r1535;
	st.local.u32 	[%rd3+1260], %r1534;
	st.local.u32 	[%rd3+1264], %r1533;
	st.local.u32 	[%rd3+1268], %r1532;
	st.local.u32 	[%rd3+1272], %r1531;
	st.local.u32 	[%rd3+1276], %r1530;
	st.local.u32 	[%rd3+1280], %r1529;
	st.local.u32 	[%rd3+1284], %r1528;
	st.local.u32 	[%rd3+1288], %r1527;
	st.local.u32 	[%rd3+1292], %r1526;
	st.local.u32 	[%rd3+1296], %r1525;
	st.local.u32 	[%rd3+1300], %r1524;
	st.local.u32 	[%rd3+1304], %r1523;
	st.local.u32 	[%rd3+1308], %r1522;
	st.local.u32 	[%rd3+1312], %r1521;
	st.local.u32 	[%rd3+1316], %r1520;
	st.local.u32 	[%rd3+1320], %r1519;
	st.local.u32 	[%rd3+1324], %r1518;
	st.local.u32 	[%rd3+1328], %r1517;
	st.local.u32 	[%rd3+1332], %r1516;
	st.local.u32 	[%rd3+1336], %r1515;
	st.local.u32 	[%rd3+1340], %r1514;
	st.local.u32 	[%rd3+1344], %r1513;
	st.local.u32 	[%rd3+1348], %r1512;
	st.local.u32 	[%rd3+1352], %r1511;
	st.local.u32 	[%rd3+1356], %r1510;
	st.local.u32 	[%rd3+1360], %r1509;
	st.local.u32 	[%rd3+1364], %r1508;
	st.local.u32 	[%rd3+1368], %r1507;
	st.local.u32 	[%rd3+1372], %r1506;
	st.local.u32 	[%rd3+1376], %r1505;
	st.local.u32 	[%rd3+1380], %r1504;
	st.local.u32 	[%rd3+1384], %r1503;
	st.local.u32 	[%rd3+1388], %r1502;
	st.local.u32 	[%rd3+1392], %r1501;
	st.local.u32 	[%rd3+1396], %r1500;
	st.local.u32 	[%rd3+1400], %r1499;
	st.local.u32 	[%rd3+1404], %r1498;
	st.local.u32 	[%rd3+1408], %r1497;
	st.local.u32 	[%rd3+1412], %r1496;
	st.local.u32 	[%rd3+1416], %r1495;
	st.local.u32 	[%rd3+1420], %r1494;
	st.local.u32 	[%rd3+1424], %r1493;
	st.local.u32 	[%rd3+1428], %r1492;
	st.local.u32 	[%rd3+1432], %r1491;
	st.local.u32 	[%rd3+1436], %r1490;
	st.local.u32 	[%rd3+1440], %r1489;
	st.local.u32 	[%rd3+1444], %r1488;
	st.local.u32 	[%rd3+1448], %r1487;
	st.local.u32 	[%rd3+1452], %r1486;
	st.local.u32 	[%rd3+1456], %r1485;
	st.local.u32 	[%rd3+1460], %r1484;
	st.local.u32 	[%rd3+1464], %r1483;
	st.local.u32 	[%rd3+1468], %r1482;
	st.local.u32 	[%rd3+1472], %r1481;
	st.local.u32 	[%rd3+1476], %r1480;
	st.local.u32 	[%rd3+1480], %r1479;
	st.local.u32 	[%rd3+1484], %r1478;
	st.local.u32 	[%rd3+1488], %r1477;
	st.local.u32 	[%rd3+1492], %r1476;
	st.local.u32 	[%rd3+1496], %r1475;
	st.local.u32 	[%rd3+1500], %r1474;
	st.local.u32 	[%rd3+1504], %r1473;
	st.local.u32 	[%rd3+1508], %r1472;
	st.local.u32 	[%rd3+1512], %r1471;
	st.local.u32 	[%rd3+1516], %r1470;
	st.local.u32 	[%rd3+1520], %r1469;
	st.local.u32 	[%rd3+1524], %r1468;
	st.local.u32 	[%rd3+1528], %r1467;
	st.local.u32 	[%rd3+1532], %r1466;
	st.local.u32 	[%rd3+1536], %r1465;
	st.local.u32 	[%rd3+1540], %r1464;
	st.local.u32 	[%rd3+1544], %r1463;
	st.local.u32 	[%rd3+1548], %r1462;
	st.local.u32 	[%rd3+1552], %r1461;
	st.local.u32 	[%rd3+1556], %r1460;
	st.local.u32 	[%rd3+1560], %r1459;
	st.local.u32 	[%rd3+1564], %r1458;
	st.local.u32 	[%rd3+1568], %r1457;
	st.local.u32 	[%rd3+1572], %r1456;
	st.local.u32 	[%rd3+1576], %r1455;
	st.local.u32 	[%rd3+1580], %r1454;
	st.local.u32 	[%rd3+1584], %r1453;
	st.local.u32 	[%rd3+1588], %r1452;
	st.local.u32 	[%rd3+1592], %r1451;
	st.local.u32 	[%rd3+1596], %r1450;
	st.local.u32 	[%rd3+1600], %r1449;
	st.local.u32 	[%rd3+1604], %r1448;
	st.local.u32 	[%rd3+1608], %r1447;
	st.local.u32 	[%rd3+1612], %r1446;
	st.local.u32 	[%rd3+1616], %r1445;
	st.local.u32 	[%rd3+1620], %r1444;
	st.local.u32 	[%rd3+1624], %r1443;
	st.local.u32 	[%rd3+1628], %r1442;
	st.local.u32 	[%rd3+1632], %r1441;
	st.local.u32 	[%rd3+1636], %r1440;
	st.local.u32 	[%rd3+1640], %r1439;
	st.local.u32 	[%rd3+1644], %r1438;
	st.local.u32 	[%rd3+1648], %r1437;
	st.local.u32 	[%rd3+1652], %r1436;
	st.local.u32 	[%rd3+1656], %r1435;
	st.local.u32 	[%rd3+1660], %r1434;
	st.local.u32 	[%rd3+1664], %r1433;
	st.local.u32 	[%rd3+1668], %r1432;
	st.local.u32 	[%rd3+1672], %r1431;
	st.local.u32 	[%rd3+1676], %r1430;
	st.local.u32 	[%rd3+1680], %r1429;
	st.local.u32 	[%rd3+1684], %r1428;
	st.local.u32 	[%rd3+1688], %r1427;
	st.local.u32 	[%rd3+1692], %r1426;
	st.local.u32 	[%rd3+1696], %r1425;
	st.local.u32 	[%rd3+1700], %r1424;
	st.local.u32 	[%rd3+1704], %r1423;
	st.local.u32 	[%rd3+1708], %r1422;
	st.local.u32 	[%rd3+1712], %r1421;
	st.local.u32 	[%rd3+1716], %r1420;
	st.local.u32 	[%rd3+1720], %r1419;
	st.local.u32 	[%rd3+1724], %r1418;
	st.local.u32 	[%rd3+1728], %r1417;
	st.local.u32 	[%rd3+1732], %r1416;
	st.local.u32 	[%rd3+1736], %r1415;
	st.local.u32 	[%rd3+1740], %r1414;
	st.local.u32 	[%rd3+1744], %r1413;
	st.local.u32 	[%rd3+1748], %r1412;
	st.local.u32 	[%rd3+1752], %r1411;
	st.local.u32 	[%rd3+1756], %r1410;
	st.local.u32 	[%rd3+1760], %r1409;
	st.local.u32 	[%rd3+1764], %r1408;
	st.local.u32 	[%rd3+1768], %r1407;
	st.local.u32 	[%rd3+1772], %r1406;
	st.local.u32 	[%rd3+1776], %r1405;
	st.local.u32 	[%rd3+1780], %r1404;
	st.local.u32 	[%rd3+1784], %r1403;
	st.local.u32 	[%rd3+1788], %r1402;
	st.local.u32 	[%rd3+1792], %r1401;
	st.local.u32 	[%rd3+1796], %r1400;
	st.local.u32 	[%rd3+1800], %r1399;
	st.local.u32 	[%rd3+1804], %r1398;
	st.local.u32 	[%rd3+1808], %r1397;
	st.local.u32 	[%rd3+1812], %r1396;
	st.local.u32 	[%rd3+1816], %r1395;
	st.local.u32 	[%rd3+1820], %r1394;
	st.local.u32 	[%rd3+1824], %r1393;
	st.local.u32 	[%rd3+1828], %r1392;
	st.local.u32 	[%rd3+1832], %r1391;
	st.local.u32 	[%rd3+1836], %r1390;
	st.local.u32 	[%rd3+1840], %r1389;
	st.local.u32 	[%rd3+1844], %r1388;
	st.local.u32 	[%rd3+1848], %r1387;
	st.local.u32 	[%rd3+1852], %r1386;
	st.local.u32 	[%rd3+1856], %r1385;
	st.local.u32 	[%rd3+1860], %r1384;
	st.local.u32 	[%rd3+1864], %r1383;
	st.local.u32 	[%rd3+1868], %r1382;
	st.local.u32 	[%rd3+1872], %r1381;
	st.local.u32 	[%rd3+1876], %r1380;
	st.local.u32 	[%rd3+1880], %r1379;
	st.local.u32 	[%rd3+1884], %r1378;
	st.local.u32 	[%rd3+1888], %r1377;
	st.local.u32 	[%rd3+1892], %r1376;
	st.local.u32 	[%rd3+1896], %r1375;
	st.local.u32 	[%rd3+1900], %r1374;
	st.local.u32 	[%rd3+1904], %r1373;
	st.local.u32 	[%rd3+1908], %r1372;
	st.local.u32 	[%rd3+1912], %r1371;
	st.local.u32 	[%rd3+1916], %r1370;
	st.local.u32 	[%rd3+1920], %r1369;
	st.local.u32 	[%rd3+1924], %r1368;
	st.local.u32 	[%rd3+1928], %r1367;
	st.local.u32 	[%rd3+1932], %r1366;
	st.local.u32 	[%rd3+1936], %r1365;
	st.local.u32 	[%rd3+1940], %r1364;
	st.local.u32 	[%rd3+1944], %r1363;
	st.local.u32 	[%rd3+1948], %r1362;
	st.local.u32 	[%rd3+1952], %r1361;
	st.local.u32 	[%rd3+1956], %r1360;
	st.local.u32 	[%rd3+1960], %r1359;
	st.local.u32 	[%rd3+1964], %r1358;
	st.local.u32 	[%rd3+1968], %r1357;
	st.local.u32 	[%rd3+1972], %r1356;
	st.local.u32 	[%rd3+1976], %r1355;
	st.local.u32 	[%rd3+1980], %r1354;
	st.local.u32 	[%rd3+1984], %r1353;
	st.local.u32 	[%rd3+1988], %r1352;
	st.local.u32 	[%rd3+1992], %r1351;
	st.local.u32 	[%rd3+1996], %r1350;
	st.local.u32 	[%rd3+2000], %r1349;
	st.local.u32 	[%rd3+2004], %r1348;
	st.local.u32 	[%rd3+2008], %r1347;
	st.local.u32 	[%rd3+2012], %r1346;
	st.local.u32 	[%rd3+2016], %r1345;
	st.local.u32 	[%rd3+2020], %r1344;
	st.local.u32 	[%rd3+2024], %r1343;
	st.local.u32 	[%rd3+2028], %r1342;
	st.local.u32 	[%rd3+2032], %r1341;
	st.local.u32 	[%rd3+2036], %r1340;
	st.local.u32 	[%rd3+2040], %r1339;
	st.local.u32 	[%rd3+2044], %r1338;
	st.local.u32 	[%rd3+2048], %r1337;
	st.local.u32 	[%rd3+2052], %r1336;
	st.local.u32 	[%rd3+2056], %r1335;
	st.local.u32 	[%rd3+2060], %r1334;
	st.local.u32 	[%rd3+2064], %r1333;
	st.local.u32 	[%rd3+2068], %r1332;
	st.local.u32 	[%rd3+2072], %r1331;
	st.local.u32 	[%rd3+2076], %r1330;
	st.local.u32 	[%rd3+2080], %r1329;
	st.local.u32 	[%rd3+2084], %r1328;
	st.local.u32 	[%rd3+2088], %r1327;
	st.local.u32 	[%rd3+2092], %r1326;
	st.local.u32 	[%rd3+2096], %r1325;
	st.local.u32 	[%rd3+2100], %r1324;
	st.local.u32 	[%rd3+2104], %r1323;
	st.local.u32 	[%rd3+2108], %r1322;
	st.local.u32 	[%rd3+2112], %r1321;
	st.local.u32 	[%rd3+2116], %r1320;
	st.local.u32 	[%rd3+2120], %r1319;
	st.local.u32 	[%rd3+2124], %r1318;
	st.local.u32 	[%rd3+2128], %r1317;
	st.local.u32 	[%rd3+2132], %r1316;
	st.local.u32 	[%rd3+2136], %r1315;
	st.local.u32 	[%rd3+2140], %r1314;
	st.local.u32 	[%rd3+2144], %r1313;
	st.local.u32 	[%rd3+2148], %r1312;
	st.local.u32 	[%rd3+2152], %r1311;
	st.local.u32 	[%rd3+2156], %r1310;
	st.local.u32 	[%rd3+2160], %r1309;
	st.local.u32 	[%rd3+2164], %r1308;
	st.local.u32 	[%rd3+2168], %r1307;
	st.local.u32 	[%rd3+2172], %r1306;
	st.local.u32 	[%rd3+2176], %r1305;
	st.local.u32 	[%rd3+2180], %r1304;
	st.local.u32 	[%rd3+2184], %r1303;
	st.local.u32 	[%rd3+2188], %r1302;
	st.local.u32 	[%rd3+2192], %r1301;
	st.local.u32 	[%rd3+2196], %r1300;
	st.local.u32 	[%rd3+2200], %r1299;
	st.local.u32 	[%rd3+2204], %r1298;
	st.local.u32 	[%rd3+2208], %r1297;
	st.local.u32 	[%rd3+2212], %r1296;
	st.local.u32 	[%rd3+2216], %r1295;
	st.local.u32 	[%rd3+2220], %r1294;
	st.local.u32 	[%rd3+2224], %r1293;
	st.local.u32 	[%rd3+2228], %r1292;
	st.local.u32 	[%rd3+2232], %r1291;
	st.local.u32 	[%rd3+2236], %r1290;
	st.local.u32 	[%rd3+2240], %r1289;
	st.local.u32 	[%rd3+2244], %r1288;
	st.local.u32 	[%rd3+2248], %r1287;
	st.local.u32 	[%rd3+2252], %r1286;
	st.local.u32 	[%rd3+2256], %r1285;
	st.local.u32 	[%rd3+2260], %r1284;
	st.local.u32 	[%rd3+2264], %r1283;
	st.local.u32 	[%rd3+2268], %r1282;
	st.local.u32 	[%rd3+2272], %r1281;
	st.local.u32 	[%rd3+2276], %r1280;
	st.local.u32 	[%rd3+2280], %r1279;
	st.local.u32 	[%rd3+2284], %r1278;
	st.local.u32 	[%rd3+2288], %r1277;
	st.local.u32 	[%rd3+2292], %r1276;
	st.local.u32 	[%rd3+2296], %r1275;
	st.local.u32 	[%rd3+2300], %r1274;
	st.local.u32 	[%rd3+2304], %r1273;
	st.local.u32 	[%rd3+2308], %r1272;
	st.local.u32 	[%rd3+2312], %r1271;
	st.local.u32 	[%rd3+2316], %r1270;
	st.local.u32 	[%rd3+2320], %r1269;
	st.local.u32 	[%rd3+2324], %r1268;
	st.local.u32 	[%rd3+2328], %r1267;
	st.local.u32 	[%rd3+2332], %r1266;
	st.local.u32 	[%rd3+2336], %r1265;
	st.local.u32 	[%rd3+2340], %r1264;
	st.local.u32 	[%rd3+2344], %r1263;
	st.local.u32 	[%rd3+2348], %r1262;
	st.local.u32 	[%rd3+2352], %r1261;
	st.local.u32 	[%rd3+2356], %r1260;
	st.local.u32 	[%rd3+2360], %r1259;
	st.local.u32 	[%rd3+2364], %r1258;
	st.local.u32 	[%rd3+2368], %r1257;
	st.local.u32 	[%rd3+2372], %r1256;
	st.local.u32 	[%rd3+2376], %r1255;
	st.local.u32 	[%rd3+2380], %r1254;
	st.local.u32 	[%rd3+2384], %r1253;
	st.local.u32 	[%rd3+2388], %r1252;
	st.local.u32 	[%rd3+2392], %r1251;
	st.local.u32 	[%rd3+2396], %r1250;
	st.local.u32 	[%rd3+2400], %r1249;
	st.local.u32 	[%rd3+2404], %r1248;
	st.local.u32 	[%rd3+2408], %r1247;
	st.local.u32 	[%rd3+2412], %r1246;
	st.local.u32 	[%rd3+2416], %r1245;
	st.local.u32 	[%rd3+2420], %r1244;
	st.local.u32 	[%rd3+2424], %r1243;
	st.local.u32 	[%rd3+2428], %r1242;
	st.local.u32 	[%rd3+2432], %r1241;
	st.local.u32 	[%rd3+2436], %r1240;
	st.local.u32 	[%rd3+2440], %r1239;
	st.local.u32 	[%rd3+2444], %r1238;
	st.local.u32 	[%rd3+2448], %r1237;
	st.local.u32 	[%rd3+2452], %r1236;
	st.local.u32 	[%rd3+2456], %r1235;
	st.local.u32 	[%rd3+2460], %r1234;
	st.local.u32 	[%rd3+2464], %r1233;
	st.local.u32 	[%rd3+2468], %r1232;
	st.local.u32 	[%rd3+2472], %r1231;
	st.local.u32 	[%rd3+2476], %r1230;
	st.local.u32 	[%rd3+2480], %r1229;
	st.local.u32 	[%rd3+2484], %r1228;
	st.local.u32 	[%rd3+2488], %r1227;
	st.local.u32 	[%rd3+2492], %r1226;
	st.local.u32 	[%rd3+2496], %r1225;
	st.local.u32 	[%rd3+2500], %r1224;
	st.local.u32 	[%rd3+2504], %r1223;
	st.local.u32 	[%rd3+2508], %r1222;
	st.local.u32 	[%rd3+2512], %r1221;
	st.local.u32 	[%rd3+2516], %r1220;
	st.local.u32 	[%rd3+2520], %r1219;
	st.local.u32 	[%rd3+2524], %r1218;
	st.local.u32 	[%rd3+2528], %r1217;
	st.local.u32 	[%rd3+2532], %r1216;
	st.local.u32 	[%rd3+2536], %r1215;
	st.local.u32 	[%rd3+2540], %r1214;
	st.local.u32 	[%rd3+2544], %r1213;
	st.local.u32 	[%rd3+2548], %r1212;
	st.local.u32 	[%rd3+2552], %r1211;
	st.local.u32 	[%rd3+2556], %r1210;
	st.local.u32 	[%rd3+2560], %r1209;
	st.local.u32 	[%rd3+2564], %r1208;
	st.local.u32 	[%rd3+2568], %r1207;
	st.local.u32 	[%rd3+2572], %r1206;
	st.local.u32 	[%rd3+2576], %r1205;
	st.local.u32 	[%rd3+2580], %r1204;
	st.local.u32 	[%rd3+2584], %r1203;
	st.local.u32 	[%rd3+2588], %r1202;
	st.local.u32 	[%rd3+2592], %r1201;
	st.local.u32 	[%rd3+2596], %r1200;
	st.local.u32 	[%rd3+2600], %r1199;
	st.local.u32 	[%rd3+2604], %r1198;
	st.local.u32 	[%rd3+2608], %r1197;
	st.local.u32 	[%rd3+2612], %r1196;
	st.local.u32 	[%rd3+2616], %r1195;
	st.local.u32 	[%rd3+2620], %r1194;
	st.local.u32 	[%rd3+2624], %r1193;
	st.local.u32 	[%rd3+2628], %r1192;
	st.local.u32 	[%rd3+2632], %r1191;
	st.local.u32 	[%rd3+2636], %r1190;
	st.local.u32 	[%rd3+2640], %r1189;
	st.local.u32 	[%rd3+2644], %r1188;
	st.local.u32 	[%rd3+2648], %r1187;
	st.local.u32 	[%rd3+2652], %r1186;
	st.local.u32 	[%rd3+2656], %r1185;
	st.local.u32 	[%rd3+2660], %r1184;
	st.local.u32 	[%rd3+2664], %r1183;
	st.local.u32 	[%rd3+2668], %r1182;
	st.local.u32 	[%rd3+2672], %r1181;
	st.local.u32 	[%rd3+2676], %r1180;
	st.local.u32 	[%rd3+2680], %r1179;
	st.local.u32 	[%rd3+2684], %r1178;
	st.local.u32 	[%rd3+2688], %r1177;
	st.local.u32 	[%rd3+2692], %r1176;
	st.local.u32 	[%rd3+2696], %r1175;
	st.local.u32 	[%rd3+2700], %r1174;
	st.local.u32 	[%rd3+2704], %r1173;
	st.local.u32 	[%rd3+2708], %r1172;
	st.local.u32 	[%rd3+2712], %r1171;
	st.local.u32 	[%rd3+2716], %r1170;
	st.local.u32 	[%rd3+2720], %r1169;
	st.local.u32 	[%rd3+2724], %r1168;
	st.local.u32 	[%rd3+2728], %r1167;
	st.local.u32 	[%rd3+2732], %r1166;
	st.local.u32 	[%rd3+2736], %r1165;
	st.local.u32 	[%rd3+2740], %r1164;
	st.local.u32 	[%rd3+2744], %r1163;
	st.local.u32 	[%rd3+2748], %r1162;
	st.local.u32 	[%rd3+2752], %r1161;
	st.local.u32 	[%rd3+2756], %r1160;
	st.local.u32 	[%rd3+2760], %r1159;
	st.local.u32 	[%rd3+2764], %r1158;
	st.local.u32 	[%rd3+2768], %r1157;
	st.local.u32 	[%rd3+2772], %r1156;
	st.local.u32 	[%rd3+2776], %r1155;
	st.local.u32 	[%rd3+2780], %r1154;
	st.local.u32 	[%rd3+2784], %r1153;
	st.local.u32 	[%rd3+2788], %r1152;
	st.local.u32 	[%rd3+2792], %r1151;
	st.local.u32 	[%rd3+2796], %r1150;
	st.local.u32 	[%rd3+2800], %r1149;
	st.local.u32 	[%rd3+2804], %r1148;
	st.local.u32 	[%rd3+2808], %r1147;
	st.local.u32 	[%rd3+2812], %r1146;
	st.local.u32 	[%rd3+2816], %r1145;
	st.local.u32 	[%rd3+2820], %r1144;
	st.local.u32 	[%rd3+2824], %r1143;
	st.local.u32 	[%rd3+2828], %r1142;
	st.local.u32 	[%rd3+2832], %r1141;
	st.local.u32 	[%rd3+2836], %r1140;
	st.local.u32 	[%rd3+2840], %r1139;
	st.local.u32 	[%rd3+2844], %r1138;
	st.local.u32 	[%rd3+2848], %r1137;
	st.local.u32 	[%rd3+2852], %r1136;
	st.local.u32 	[%rd3+2856], %r1135;
	st.local.u32 	[%rd3+2860], %r1134;
	st.local.u32 	[%rd3+2864], %r1133;
	st.local.u32 	[%rd3+2868], %r1132;
	st.local.u32 	[%rd3+2872], %r1131;
	st.local.u32 	[%rd3+2876], %r1130;
	st.local.u32 	[%rd3+2880], %r1129;
	st.local.u32 	[%rd3+2884], %r1128;
	st.local.u32 	[%rd3+2888], %r1127;
	st.local.u32 	[%rd3+2892], %r1126;
	st.local.u32 	[%rd3+2896], %r1125;
	st.local.u32 	[%rd3+2900], %r1124;
	st.local.u32 	[%rd3+2904], %r1123;
	st.local.u32 	[%rd3+2908], %r1122;
	st.local.u32 	[%rd3+2912], %r1121;
	st.local.u32 	[%rd3+2916], %r1120;
	st.local.u32 	[%rd3+2920], %r1119;
	st.local.u32 	[%rd3+2924], %r1118;
	st.local.u32 	[%rd3+2928], %r1117;
	st.local.u32 	[%rd3+2932], %r1116;
	st.local.u32 	[%rd3+2936], %r1115;
	st.local.u32 	[%rd3+2940], %r1114;
	st.local.u32 	[%rd3+2944], %r1113;
	st.local.u32 	[%rd3+2948], %r1112;
	st.local.u32 	[%rd3+2952], %r1111;
	st.local.u32 	[%rd3+2956], %r1110;
	st.local.u32 	[%rd3+2960], %r1109;
	st.local.u32 	[%rd3+2964], %r1108;
	st.local.u32 	[%rd3+2968], %r1107;
	st.local.u32 	[%rd3+2972], %r1106;
	st.local.u32 	[%rd3+2976], %r1105;
	st.local.u32 	[%rd3+2980], %r1104;
	st.local.u32 	[%rd3+2984], %r1103;
	st.local.u32 	[%rd3+2988], %r1102;
	st.local.u32 	[%rd3+2992], %r1101;
	st.local.u32 	[%rd3+2996], %r1100;
	st.local.u32 	[%rd3+3000], %r1099;
	st.local.u32 	[%rd3+3004], %r1098;
	st.local.u32 	[%rd3+3008], %r1097;
	st.local.u32 	[%rd3+3012], %r1096;
	st.local.u32 	[%rd3+3016], %r1095;
	st.local.u32 	[%rd3+3020], %r1094;
	st.local.u32 	[%rd3+3024], %r1093;
	st.local.u32 	[%rd3+3028], %r1092;
	st.local.u32 	[%rd3+3032], %r1091;
	st.local.u32 	[%rd3+3036], %r1090;
	st.local.u32 	[%rd3+3040], %r1089;
	st.local.u32 	[%rd3+3044], %r1088;
	st.local.u32 	[%rd3+3048], %r1087;
	st.local.u32 	[%rd3+3052], %r1086;
	st.local.u32 	[%rd3+3056], %r1085;
	st.local.u32 	[%rd3+3060], %r1084;
	st.local.u32 	[%rd3+3064], %r1083;
	st.local.u32 	[%rd3+3068], %r1082;
	st.local.u32 	[%rd3+3072], %r1081;
	st.local.u32 	[%rd3+3076], %r1080;
	st.local.u32 	[%rd3+3080], %r1079;
	st.local.u32 	[%rd3+3084], %r1078;
	st.local.u32 	[%rd3+3088], %r1077;
	st.local.u32 	[%rd3+3092], %r1076;
	st.local.u32 	[%rd3+3096], %r1075;
	st.local.u32 	[%rd3+3100], %r1074;
	st.local.u32 	[%rd3+3104], %r1073;
	st.local.u32 	[%rd3+3108], %r1072;
	st.local.u32 	[%rd3+3112], %r1071;
	st.local.u32 	[%rd3+3116], %r1070;
	st.local.u32 	[%rd3+3120], %r1069;
	st.local.u32 	[%rd3+3124], %r1068;
	st.local.u32 	[%rd3+3128], %r1067;
	st.local.u32 	[%rd3+3132], %r1066;
	st.local.u32 	[%rd3+3136], %r1065;
	st.local.u32 	[%rd3+3140], %r1064;
	st.local.u32 	[%rd3+3144], %r1063;
	st.local.u32 	[%rd3+3148], %r1062;
	st.local.u32 	[%rd3+3152], %r1061;
	st.local.u32 	[%rd3+3156], %r1060;
	st.local.u32 	[%rd3+3160], %r1059;
	st.local.u32 	[%rd3+3164], %r1058;
	st.local.u32 	[%rd3+3168], %r1057;
	st.local.u32 	[%rd3+3172], %r1056;
	st.local.u32 	[%rd3+3176], %r1055;
	st.local.u32 	[%rd3+3180], %r1054;
	st.local.u32 	[%rd3+3184], %r1053;
	st.local.u32 	[%rd3+3188], %r1052;
	st.local.u32 	[%rd3+3192], %r1051;
	st.local.u32 	[%rd3+3196], %r1050;
	st.local.u32 	[%rd3+3200], %r1049;
	st.local.u32 	[%rd3+3204], %r1048;
	st.local.u32 	[%rd3+3208], %r1047;
	st.local.u32 	[%rd3+3212], %r1046;
	st.local.u32 	[%rd3+3216], %r1045;
	st.local.u32 	[%rd3+3220], %r1044;
	st.local.u32 	[%rd3+3224], %r1043;
	st.local.u32 	[%rd3+3228], %r1042;
	st.local.u32 	[%rd3+3232], %r1041;
	st.local.u32 	[%rd3+3236], %r1040;
	st.local.u32 	[%rd3+3240], %r1039;
	st.local.u32 	[%rd3+3244], %r1038;
	st.local.u32 	[%rd3+3248], %r1037;
	st.local.u32 	[%rd3+3252], %r1036;
	st.local.u32 	[%rd3+3256], %r1035;
	st.local.u32 	[%rd3+3260], %r1034;
	st.local.u32 	[%rd3+3264], %r1033;
	st.local.u32 	[%rd3+3268], %r1032;
	st.local.u32 	[%rd3+3272], %r1031;
	st.local.u32 	[%rd3+3276], %r1030;
	st.local.u32 	[%rd3+3280], %r1029;
	st.local.u32 	[%rd3+3284], %r1028;
	st.local.u32 	[%rd3+3288], %r1027;
	st.local.u32 	[%rd3+3292], %r1026;
	st.local.u32 	[%rd3+3296], %r1025;
	st.local.u32 	[%rd3+3300], %r1024;
	st.local.u32 	[%rd3+3304], %r1023;
	st.local.u32 	[%rd3+3308], %r1022;
	st.local.u32 	[%rd3+3312], %r1021;
	st.local.u32 	[%rd3+3316], %r1020;
	st.local.u32 	[%rd3+3320], %r1019;
	st.local.u32 	[%rd3+3324], %r1018;
	st.local.u32 	[%rd3+3328], %r1017;
	st.local.u32 	[%rd3+3332], %r1016;
	st.local.u32 	[%rd3+3336], %r1015;
	st.local.u32 	[%rd3+3340], %r1014;
	st.local.u32 	[%rd3+3344], %r1013;
	st.local.u32 	[%rd3+3348], %r1012;
	st.local.u32 	[%rd3+3352], %r1011;
	st.local.u32 	[%rd3+3356], %r1010;
	st.local.u32 	[%rd3+3360], %r1009;
	st.local.u32 	[%rd3+3364], %r1008;
	st.local.u32 	[%rd3+3368], %r1007;
	st.local.u32 	[%rd3+3372], %r1006;
	st.local.u32 	[%rd3+3376], %r1005;
	st.local.u32 	[%rd3+3380], %r1004;
	st.local.u32 	[%rd3+3384], %r1003;
	st.local.u32 	[%rd3+3388], %r1002;
	st.local.u32 	[%rd3+3392], %r1001;
	st.local.u32 	[%rd3+3396], %r1000;
	st.local.u32 	[%rd3+3400], %r999;
	st.local.u32 	[%rd3+3404], %r998;
	st.local.u32 	[%rd3+3408], %r997;
	st.local.u32 	[%rd3+3412], %r996;
	st.local.u32 	[%rd3+3416], %r995;
	st.local.u32 	[%rd3+3420], %r994;
	st.local.u32 	[%rd3+3424], %r993;
	st.local.u32 	[%rd3+3428], %r992;
	st.local.u32 	[%rd3+3432], %r991;
	st.local.u32 	[%rd3+3436], %r990;
	st.local.u32 	[%rd3+3440], %r989;
	st.local.u32 	[%rd3+3444], %r988;
	st.local.u32 	[%rd3+3448], %r987;
	st.local.u32 	[%rd3+3452], %r986;
	st.local.u32 	[%rd3+3456], %r985;
	st.local.u32 	[%rd3+3460], %r984;
	st.local.u32 	[%rd3+3464], %r983;
	st.local.u32 	[%rd3+3468], %r982;
	st.local.u32 	[%rd3+3472], %r981;
	st.local.u32 	[%rd3+3476], %r980;
	st.local.u32 	[%rd3+3480], %r979;
	st.local.u32 	[%rd3+3484], %r978;
	st.local.u32 	[%rd3+3488], %r977;
	st.local.u32 	[%rd3+3492], %r976;
	st.local.u32 	[%rd3+3496], %r975;
	st.local.u32 	[%rd3+3500], %r974;
	st.local.u32 	[%rd3+3504], %r973;
	st.local.u32 	[%rd3+3508], %r972;
	st.local.u32 	[%rd3+3512], %r971;
	st.local.u32 	[%rd3+3516], %r970;
	st.local.u32 	[%rd3+3520], %r969;
	st.local.u32 	[%rd3+3524], %r968;
	st.local.u32 	[%rd3+3528], %r967;
	st.local.u32 	[%rd3+3532], %r966;
	st.local.u32 	[%rd3+3536], %r965;
	st.local.u32 	[%rd3+3540], %r964;
	st.local.u32 	[%rd3+3544], %r963;
	st.local.u32 	[%rd3+3548], %r962;
	st.local.u32 	[%rd3+3552], %r961;
	st.local.u32 	[%rd3+3556], %r960;
	st.local.u32 	[%rd3+3560], %r959;
	st.local.u32 	[%rd3+3564], %r958;
	st.local.u32 	[%rd3+3568], %r957;
	st.local.u32 	[%rd3+3572], %r956;
	st.local.u32 	[%rd3+3576], %r955;
	st.local.u32 	[%rd3+3580], %r954;
	st.local.u32 	[%rd3+3584], %r953;
	st.local.u32 	[%rd3+3588], %r952;
	st.local.u32 	[%rd3+3592], %r951;
	st.local.u32 	[%rd3+3596], %r950;
	st.local.u32 	[%rd3+3600], %r949;
	st.local.u32 	[%rd3+3604], %r948;
	st.local.u32 	[%rd3+3608], %r947;
	st.local.u32 	[%rd3+3612], %r946;
	st.local.u32 	[%rd3+3616], %r945;
	st.local.u32 	[%rd3+3620], %r944;
	st.local.u32 	[%rd3+3624], %r943;
	st.local.u32 	[%rd3+3628], %r942;
	st.local.u32 	[%rd3+3632], %r941;
	st.local.u32 	[%rd3+3636], %r940;
	st.local.u32 	[%rd3+3640], %r939;
	st.local.u32 	[%rd3+3644], %r938;
	st.local.u32 	[%rd3+3648], %r937;
	st.local.u32 	[%rd3+3652], %r936;
	st.local.u32 	[%rd3+3656], %r935;
	st.local.u32 	[%rd3+3660], %r934;
	st.local.u32 	[%rd3+3664], %r933;
	st.local.u32 	[%rd3+3668], %r932;
	st.local.u32 	[%rd3+3672], %r931;
	st.local.u32 	[%rd3+3676], %r930;
	st.local.u32 	[%rd3+3680], %r929;
	st.local.u32 	[%rd3+3684], %r928;
	st.local.u32 	[%rd3+3688], %r927;
	st.local.u32 	[%rd3+3692], %r926;
	st.local.u32 	[%rd3+3696], %r925;
	st.local.u32 	[%rd3+3700], %r924;
	st.local.u32 	[%rd3+3704], %r923;
	st.local.u32 	[%rd3+3708], %r922;
	st.local.u32 	[%rd3+3712], %r921;
	st.local.u32 	[%rd3+3716], %r920;
	st.local.u32 	[%rd3+3720], %r919;
	st.local.u32 	[%rd3+3724], %r918;
	st.local.u32 	[%rd3+3728], %r917;
	st.local.u32 	[%rd3+3732], %r916;
	st.local.u32 	[%rd3+3736], %r915;
	st.local.u32 	[%rd3+3740], %r914;
	st.local.u32 	[%rd3+3744], %r913;
	st.local.u32 	[%rd3+3748], %r912;
	st.local.u32 	[%rd3+3752], %r911;
	st.local.u32 	[%rd3+3756], %r910;
	st.local.u32 	[%rd3+3760], %r909;
	st.local.u32 	[%rd3+3764], %r908;
	st.local.u32 	[%rd3+3768], %r907;
	st.local.u32 	[%rd3+3772], %r906;
	st.local.u32 	[%rd3+3776], %r905;
	st.local.u32 	[%rd3+3780], %r904;
	st.local.u32 	[%rd3+3784], %r903;
	st.local.u32 	[%rd3+3788], %r902;
	st.local.u32 	[%rd3+3792], %r901;
	st.local.u32 	[%rd3+3796], %r900;
	st.local.u32 	[%rd3+3800], %r899;
	st.local.u32 	[%rd3+3804], %r898;
	st.local.u32 	[%rd3+3808], %r897;
	st.local.u32 	[%rd3+3812], %r896;
	st.local.u32 	[%rd3+3816], %r895;
	st.local.u32 	[%rd3+3820], %r894;
	st.local.u32 	[%rd3+3824], %r893;
	st.local.u32 	[%rd3+3828], %r892;
	st.local.u32 	[%rd3+3832], %r891;
	st.local.u32 	[%rd3+3836], %r890;
	st.local.u32 	[%rd3+3840], %r889;
	st.local.u32 	[%rd3+3844], %r888;
	st.local.u32 	[%rd3+3848], %r887;
	st.local.u32 	[%rd3+3852], %r886;
	st.local.u32 	[%rd3+3856], %r885;
	st.local.u32 	[%rd3+3860], %r884;
	st.local.u32 	[%rd3+3864], %r883;
	st.local.u32 	[%rd3+3868], %r882;
	st.local.u32 	[%rd3+3872], %r881;
	st.local.u32 	[%rd3+3876], %r880;
	st.local.u32 	[%rd3+3880], %r879;
	st.local.u32 	[%rd3+3884], %r878;
	st.local.u32 	[%rd3+3888], %r877;
	st.local.u32 	[%rd3+3892], %r876;
	st.local.u32 	[%rd3+3896], %r875;
	st.local.u32 	[%rd3+3900], %r874;
	st.local.u32 	[%rd3+3904], %r873;
	st.local.u32 	[%rd3+3908], %r872;
	st.local.u32 	[%rd3+3912], %r871;
	st.local.u32 	[%rd3+3916], %r870;
	st.local.u32 	[%rd3+3920], %r869;
	st.local.u32 	[%rd3+3924], %r868;
	st.local.u32 	[%rd3+3928], %r867;
	st.local.u32 	[%rd3+3932], %r866;
	st.local.u32 	[%rd3+3936], %r865;
	st.local.u32 	[%rd3+3940], %r864;
	st.local.u32 	[%rd3+3944], %r863;
	st.local.u32 	[%rd3+3948], %r862;
	st.local.u32 	[%rd3+3952], %r861;
	st.local.u32 	[%rd3+3956], %r860;
	st.local.u32 	[%rd3+3960], %r859;
	st.local.u32 	[%rd3+3964], %r858;
	st.local.u32 	[%rd3+3968], %r857;
	st.local.u32 	[%rd3+3972], %r856;
	st.local.u32 	[%rd3+3976], %r855;
	st.local.u32 	[%rd3+3980], %r854;
	st.local.u32 	[%rd3+3984], %r853;
	st.local.u32 	[%rd3+3988], %r852;
	st.local.u32 	[%rd3+3992], %r851;
	st.local.u32 	[%rd3+3996], %r850;
	st.local.u32 	[%rd3+4000], %r849;
	st.local.u32 	[%rd3+4004], %r848;
	st.local.u32 	[%rd3+4008], %r847;
	st.local.u32 	[%rd3+4012], %r846;
	st.local.u32 	[%rd3+4016], %r845;
	st.local.u32 	[%rd3+4020], %r844;
	st.local.u32 	[%rd3+4024], %r843;
	st.local.u32 	[%rd3+4028], %r842;
	st.local.u32 	[%rd3+4032], %r841;
	st.local.u32 	[%rd3+4036], %r840;
	st.local.u32 	[%rd3+4040], %r839;
	st.local.u32 	[%rd3+4044], %r838;
	st.local.u32 	[%rd3+4048], %r837;
	st.local.u32 	[%rd3+4052], %r836;
	st.local.u32 	[%rd3+4056], %r835;
	st.local.u32 	[%rd3+4060], %r834;
	st.local.u32 	[%rd3+4064], %r833;
	st.local.u32 	[%rd3+4068], %r832;
	st.local.u32 	[%rd3+4072], %r831;
	st.local.u32 	[%rd3+4076], %r830;
	st.local.u32 	[%rd3+4080], %r829;
	st.local.u32 	[%rd3+4084], %r828;
	st.local.u32 	[%rd3+4088], %r827;
	st.local.u32 	[%rd3+4092], %r826;
	st.local.u32 	[%rd3+4096], %r825;
	st.local.u32 	[%rd3+4100], %r824;
	st.local.u32 	[%rd3+4104], %r823;
	st.local.u32 	[%rd3+4108], %r822;
	st.local.u32 	[%rd3+4112], %r821;
	st.local.u32 	[%rd3+4116], %r820;
	st.local.u32 	[%rd3+4120], %r819;
	st.local.u32 	[%rd3+4124], %r818;
	st.local.u32 	[%rd3+4128], %r817;
	st.local.u32 	[%rd3+4132], %r816;
	st.local.u32 	[%rd3+4136], %r815;
	st.local.u32 	[%rd3+4140], %r814;
	st.local.u32 	[%rd3+4144], %r813;
	st.local.u32 	[%rd3+4148], %r812;
	st.local.u32 	[%rd3+4152], %r811;
	st.local.u32 	[%rd3+4156], %r810;
	st.local.u32 	[%rd3+4160], %r809;
	st.local.u32 	[%rd3+4164], %r808;
	st.local.u32 	[%rd3+4168], %r807;
	st.local.u32 	[%rd3+4172], %r806;
	st.local.u32 	[%rd3+4176], %r805;
	st.local.u32 	[%rd3+4180], %r804;
	st.local.u32 	[%rd3+4184], %r803;
	st.local.u32 	[%rd3+4188], %r802;
	st.local.u32 	[%rd3+4192], %r801;
	st.local.u32 	[%rd3+4196], %r800;
	st.local.u32 	[%rd3+4200], %r799;
	st.local.u32 	[%rd3+4204], %r798;
	st.local.u32 	[%rd3+4208], %r797;
	st.local.u32 	[%rd3+4212], %r796;
	st.local.u32 	[%rd3+4216], %r795;
	st.local.u32 	[%rd3+4220], %r794;
	st.local.u32 	[%rd3+4224], %r793;
	st.local.u32 	[%rd3+4228], %r792;
	st.local.u32 	[%rd3+4232], %r791;
	st.local.u32 	[%rd3+4236], %r790;
	st.local.u32 	[%rd3+4240], %r789;
	st.local.u32 	[%rd3+4244], %r788;
	st.local.u32 	[%rd3+4248], %r787;
	st.local.u32 	[%rd3+4252], %r786;
	st.local.u32 	[%rd3+4256], %r785;
	st.local.u32 	[%rd3+4260], %r784;
	st.local.u32 	[%rd3+4264], %r783;
	st.local.u32 	[%rd3+4268], %r782;
	st.local.u32 	[%rd3+4272], %r781;
	st.local.u32 	[%rd3+4276], %r780;
	st.local.u32 	[%rd3+4280], %r779;
	st.local.u32 	[%rd3+4284], %r778;
	st.local.u32 	[%rd3+4288], %r777;
	st.local.u32 	[%rd3+4292], %r776;
	st.local.u32 	[%rd3+4296], %r775;
	st.local.u32 	[%rd3+4300], %r774;
	st.local.u32 	[%rd3+4304], %r773;
	st.local.u32 	[%rd3+4308], %r772;
	st.local.u32 	[%rd3+4312], %r771;
	st.local.u32 	[%rd3+4316], %r770;
	st.local.u32 	[%rd3+4320], %r769;
	st.local.u32 	[%rd3+4324], %r768;
	st.local.u32 	[%rd3+4328], %r767;
	st.local.u32 	[%rd3+4332], %r766;
	st.local.u32 	[%rd3+4336], %r765;
	st.local.u32 	[%rd3+4340], %r764;
	st.local.u32 	[%rd3+4344], %r763;
	st.local.u32 	[%rd3+4348], %r762;
	st.local.u32 	[%rd3+4352], %r761;
	st.local.u32 	[%rd3+4356], %r760;
	st.local.u32 	[%rd3+4360], %r759;
	st.local.u32 	[%rd3+4364], %r758;
	st.local.u32 	[%rd3+4368], %r757;
	st.local.u32 	[%rd3+4372], %r756;
	st.local.u32 	[%rd3+4376], %r755;
	st.local.u32 	[%rd3+4380], %r754;
	st.local.u32 	[%rd3+4384], %r753;
	st.local.u32 	[%rd3+4388], %r752;
	st.local.u32 	[%rd3+4392], %r751;
	st.local.u32 	[%rd3+4396], %r750;
	st.local.u32 	[%rd3+4400], %r749;
	st.local.u32 	[%rd3+4404], %r748;
	st.local.u32 	[%rd3+4408], %r747;
	st.local.u32 	[%rd3+4412], %r746;
	st.local.u32 	[%rd3+4416], %r745;
	st.local.u32 	[%rd3+4420], %r744;
	st.local.u32 	[%rd3+4424], %r743;
	st.local.u32 	[%rd3+4428], %r742;
	st.local.u32 	[%rd3+4432], %r741;
	st.local.u32 	[%rd3+4436], %r740;
	st.local.u32 	[%rd3+4440], %r739;
	st.local.u32 	[%rd3+4444], %r738;
	st.local.u32 	[%rd3+4448], %r737;
	st.local.u32 	[%rd3+4452], %r736;
	st.local.u32 	[%rd3+4456], %r735;
	st.local.u32 	[%rd3+4460], %r734;
	st.local.u32 	[%rd3+4464], %r733;
	st.local.u32 	[%rd3+4468], %r732;
	st.local.u32 	[%rd3+4472], %r731;
	st.local.u32 	[%rd3+4476], %r730;
	st.local.u32 	[%rd3+4480], %r729;
	st.local.u32 	[%rd3+4484], %r728;
	st.local.u32 	[%rd3+4488], %r727;
	st.local.u32 	[%rd3+4492], %r726;
	st.local.u32 	[%rd3+4496], %r725;
	st.local.u32 	[%rd3+4500], %r724;
	st.local.u32 	[%rd3+4504], %r723;
	st.local.u32 	[%rd3+4508], %r722;
	st.local.u32 	[%rd3+4512], %r721;
	st.local.u32 	[%rd3+4516], %r720;
	st.local.u32 	[%rd3+4520], %r719;
	st.local.u32 	[%rd3+4524], %r718;
	st.local.u32 	[%rd3+4528], %r717;
	st.local.u32 	[%rd3+4532], %r716;
	st.local.u32 	[%rd3+4536], %r715;
	st.local.u32 	[%rd3+4540], %r714;
	st.local.u32 	[%rd3+4544], %r713;
	st.local.u32 	[%rd3+4548], %r712;
	st.local.u32 	[%rd3+4552], %r711;
	st.local.u32 	[%rd3+4556], %r710;
	st.local.u32 	[%rd3+4560], %r709;
	st.local.u32 	[%rd3+4564], %r708;
	st.local.u32 	[%rd3+4568], %r707;
	st.local.u32 	[%rd3+4572], %r706;
	st.local.u32 	[%rd3+4576], %r705;
	st.local.u32 	[%rd3+4580], %r704;
	st.local.u32 	[%rd3+4584], %r703;
	st.local.u32 	[%rd3+4588], %r702;
	st.local.u32 	[%rd3+4592], %r701;
	st.local.u32 	[%rd3+4596], %r700;
	st.local.u32 	[%rd3+4600], %r699;
	st.local.u32 	[%rd3+4604], %r698;
	st.local.u32 	[%rd3+4608], %r697;
	st.local.u32 	[%rd3+4612], %r696;
	st.local.u32 	[%rd3+4616], %r695;
	st.local.u32 	[%rd3+4620], %r694;
	st.local.u32 	[%rd3+4624], %r693;
	st.local.u32 	[%rd3+4628], %r692;
	st.local.u32 	[%rd3+4632], %r691;
	st.local.u32 	[%rd3+4636], %r690;
	st.local.u32 	[%rd3+4640], %r689;
	st.local.u32 	[%rd3+4644], %r688;
	st.local.u32 	[%rd3+4648], %r687;
	st.local.u32 	[%rd3+4652], %r686;
	st.local.u32 	[%rd3+4656], %r685;
	st.local.u32 	[%rd3+4660], %r684;
	st.local.u32 	[%rd3+4664], %r683;
	st.local.u32 	[%rd3+4668], %r682;
	st.local.u32 	[%rd3+4672], %r681;
	st.local.u32 	[%rd3+4676], %r680;
	st.local.u32 	[%rd3+4680], %r679;
	st.local.u32 	[%rd3+4684], %r678;
	st.local.u32 	[%rd3+4688], %r677;
	st.local.u32 	[%rd3+4692], %r676;
	st.local.u32 	[%rd3+4696], %r675;
	st.local.u32 	[%rd3+4700], %r674;
	st.local.u32 	[%rd3+4704], %r673;
	st.local.u32 	[%rd3+4708], %r672;
	st.local.u32 	[%rd3+4712], %r671;
	st.local.u32 	[%rd3+4716], %r670;
	st.local.u32 	[%rd3+4720], %r669;
	st.local.u32 	[%rd3+4724], %r668;
	st.local.u32 	[%rd3+4728], %r667;
	st.local.u32 	[%rd3+4732], %r666;
	st.local.u32 	[%rd3+4736], %r665;
	st.local.u32 	[%rd3+4740], %r664;
	st.local.u32 	[%rd3+4744], %r663;
	st.local.u32 	[%rd3+4748], %r662;
	st.local.u32 	[%rd3+4752], %r661;
	st.local.u32 	[%rd3+4756], %r660;
	st.local.u32 	[%rd3+4760], %r659;
	st.local.u32 	[%rd3+4764], %r658;
	st.local.u32 	[%rd3+4768], %r657;
	st.local.u32 	[%rd3+4772], %r656;
	st.local.u32 	[%rd3+4776], %r655;
	st.local.u32 	[%rd3+4780], %r654;
	st.local.u32 	[%rd3+4784], %r653;
	st.local.u32 	[%rd3+4788], %r652;
	st.local.u32 	[%rd3+4792], %r651;
	st.local.u32 	[%rd3+4796], %r650;
	st.local.u32 	[%rd3+4800], %r649;
	st.local.u32 	[%rd3+4804], %r648;
	st.local.u32 	[%rd3+4808], %r647;
	st.local.u32 	[%rd3+4812], %r646;
	st.local.u32 	[%rd3+4816], %r645;
	st.local.u32 	[%rd3+4820], %r644;
	st.local.u32 	[%rd3+4824], %r643;
	st.local.u32 	[%rd3+4828], %r642;
	st.local.u32 	[%rd3+4832], %r641;
	st.local.u32 	[%rd3+4836], %r640;
	st.local.u32 	[%rd3+4840], %r639;
	st.local.u32 	[%rd3+4844], %r638;
	st.local.u32 	[%rd3+4848], %r637;
	st.local.u32 	[%rd3+4852], %r636;
	st.local.u32 	[%rd3+4856], %r635;
	st.local.u32 	[%rd3+4860], %r634;
	st.local.u32 	[%rd3+4864], %r633;
	st.local.u32 	[%rd3+4868], %r632;
	st.local.u32 	[%rd3+4872], %r631;
	st.local.u32 	[%rd3+4876], %r630;
	st.local.u32 	[%rd3+4880], %r629;
	st.local.u32 	[%rd3+4884], %r628;
	st.local.u32 	[%rd3+4888], %r627;
	st.local.u32 	[%rd3+4892], %r626;
	st.local.u32 	[%rd3+4896], %r625;
	st.local.u32 	[%rd3+4900], %r624;
	st.local.u32 	[%rd3+4904], %r623;
	st.local.u32 	[%rd3+4908], %r622;
	st.local.u32 	[%rd3+4912], %r621;
	st.local.u32 	[%rd3+4916], %r620;
	st.local.u32 	[%rd3+4920], %r619;
	st.local.u32 	[%rd3+4924], %r618;
	st.local.u32 	[%rd3+4928], %r617;
	st.local.u32 	[%rd3+4932], %r616;
	st.local.u32 	[%rd3+4936], %r615;
	st.local.u32 	[%rd3+4940], %r614;
	st.local.u32 	[%rd3+4944], %r613;
	st.local.u32 	[%rd3+4948], %r612;
	st.local.u32 	[%rd3+4952], %r611;
	st.local.u32 	[%rd3+4956], %r610;
	st.local.u32 	[%rd3+4960], %r609;
	st.local.u32 	[%rd3+4964], %r608;
	st.local.u32 	[%rd3+4968], %r607;
	st.local.u32 	[%rd3+4972], %r606;
	st.local.u32 	[%rd3+4976], %r605;
	st.local.u32 	[%rd3+4980], %r604;
	st.local.u32 	[%rd3+4984], %r603;
	st.local.u32 	[%rd3+4988], %r602;
	st.local.u32 	[%rd3+4992], %r601;
	st.local.u32 	[%rd3+4996], %r600;
	st.local.u32 	[%rd3+5000], %r599;
	st.local.u32 	[%rd3+5004], %r598;
	st.local.u32 	[%rd3+5008], %r597;
	st.local.u32 	[%rd3+5012], %r596;
	st.local.u32 	[%rd3+5016], %r595;
	st.local.u32 	[%rd3+5020], %r594;
	st.local.u32 	[%rd3+5024], %r593;
	st.local.u32 	[%rd3+5028], %r592;
	st.local.u32 	[%rd3+5032], %r591;
	st.local.u32 	[%rd3+5036], %r590;
	st.local.u32 	[%rd3+5040], %r589;
	st.local.u32 	[%rd3+5044], %r588;
	st.local.u32 	[%rd3+5048], %r587;
	st.local.u32 	[%rd3+5052], %r586;
	st.local.u32 	[%rd3+5056], %r585;
	st.local.u32 	[%rd3+5060], %r584;
	st.local.u32 	[%rd3+5064], %r583;
	st.local.u32 	[%rd3+5068], %r582;
	st.local.u32 	[%rd3+5072], %r581;
	st.local.u32 	[%rd3+5076], %r580;
	st.local.u32 	[%rd3+5080], %r579;
	st.local.u32 	[%rd3+5084], %r578;
	st.local.u32 	[%rd3+5088], %r577;
	st.local.u32 	[%rd3+5092], %r576;
	st.local.u32 	[%rd3+5096], %r575;
	st.local.u32 	[%rd3+5100], %r574;
	st.local.u32 	[%rd3+5104], %r573;
	st.local.u32 	[%rd3+5108], %r572;
	st.local.u32 	[%rd3+5112], %r571;
	st.local.u32 	[%rd3+5116], %r570;
	st.local.u32 	[%rd3+5120], %r569;
	st.local.u32 	[%rd3+5124], %r568;
	st.local.u32 	[%rd3+5128], %r567;
	st.local.u32 	[%rd3+5132], %r566;
	st.local.u32 	[%rd3+5136], %r565;
	st.local.u32 	[%rd3+5140], %r564;
	st.local.u32 	[%rd3+5144], %r563;
	st.local.u32 	[%rd3+5148], %r562;
	st.local.u32 	[%rd3+5152], %r561;
	st.local.u32 	[%rd3+5156], %r560;
	st.local.u32 	[%rd3+5160], %r559;
	st.local.u32 	[%rd3+5164], %r558;
	st.local.u32 	[%rd3+5168], %r557;
	st.local.u32 	[%rd3+5172], %r556;
	st.local.u32 	[%rd3+5176], %r555;
	st.local.u32 	[%rd3+5180], %r554;
	st.local.u32 	[%rd3+5184], %r553;
	st.local.u32 	[%rd3+5188], %r552;
	st.local.u32 	[%rd3+5192], %r551;
	st.local.u32 	[%rd3+5196], %r550;
	st.local.u32 	[%rd3+5200], %r549;
	st.local.u32 	[%rd3+5204], %r548;
	st.local.u32 	[%rd3+5208], %r547;
	st.local.u32 	[%rd3+5212], %r546;
	st.local.u32 	[%rd3+5216], %r545;
	st.local.u32 	[%rd3+5220], %r544;
	st.local.u32 	[%rd3+5224], %r543;
	st.local.u32 	[%rd3+5228], %r542;
	st.local.u32 	[%rd3+5232], %r541;
	st.local.u32 	[%rd3+5236], %r540;
	st.local.u32 	[%rd3+5240], %r539;
	st.local.u32 	[%rd3+5244], %r538;
	st.local.u32 	[%rd3+5248], %r537;
	st.local.u32 	[%rd3+5252], %r536;
	st.local.u32 	[%rd3+5256], %r535;
	st.local.u32 	[%rd3+5260], %r534;
	st.local.u32 	[%rd3+5264], %r533;
	st.local.u32 	[%rd3+5268], %r532;
	st.local.u32 	[%rd3+5272], %r531;
	st.local.u32 	[%rd3+5276], %r530;
	st.local.u32 	[%rd3+5280], %r529;
	st.local.u32 	[%rd3+5284], %r528;
	st.local.u32 	[%rd3+5288], %r527;
	st.local.u32 	[%rd3+5292], %r526;
	st.local.u32 	[%rd3+5296], %r525;
	st.local.u32 	[%rd3+5300], %r524;
	st.local.u32 	[%rd3+5304], %r523;
	st.local.u32 	[%rd3+5308], %r522;
	st.local.u32 	[%rd3+5312], %r521;
	st.local.u32 	[%rd3+5316], %r520;
	st.local.u32 	[%rd3+5320], %r519;
	st.local.u32 	[%rd3+5324], %r518;
	st.local.u32 	[%rd3+5328], %r517;
	st.local.u32 	[%rd3+5332], %r516;
	st.local.u32 	[%rd3+5336], %r515;
	st.local.u32 	[%rd3+5340], %r514;
	st.local.u32 	[%rd3+5344], %r513;
	st.local.u32 	[%rd3+5348], %r512;
	st.local.u32 	[%rd3+5352], %r511;
	st.local.u32 	[%rd3+5356], %r510;
	st.local.u32 	[%rd3+5360], %r509;
	st.local.u32 	[%rd3+5364], %r508;
	st.local.u32 	[%rd3+5368], %r507;
	st.local.u32 	[%rd3+5372], %r506;
	st.local.u32 	[%rd3+5376], %r505;
	st.local.u32 	[%rd3+5380], %r504;
	st.local.u32 	[%rd3+5384], %r503;
	st.local.u32 	[%rd3+5388], %r502;
	st.local.u32 	[%rd3+5392], %r501;
	st.local.u32 	[%rd3+5396], %r500;
	st.local.u32 	[%rd3+5400], %r499;
	st.local.u32 	[%rd3+5404], %r498;
	st.local.u32 	[%rd3+5408], %r497;
	st.local.u32 	[%rd3+5412], %r496;
	st.local.u32 	[%rd3+5416], %r495;
	st.local.u32 	[%rd3+5420], %r494;
	st.local.u32 	[%rd3+5424], %r493;
	st.local.u32 	[%rd3+5428], %r492;
	st.local.u32 	[%rd3+5432], %r491;
	st.local.u32 	[%rd3+5436], %r490;
	st.local.u32 	[%rd3+5440], %r489;
	st.local.u32 	[%rd3+5444], %r488;
	st.local.u32 	[%rd3+5448], %r487;
	st.local.u32 	[%rd3+5452], %r486;
	st.local.u32 	[%rd3+5456], %r485;
	st.local.u32 	[%rd3+5460], %r484;
	st.local.u32 	[%rd3+5464], %r483;
	st.local.u32 	[%rd3+5468], %r482;
	st.local.u32 	[%rd3+5472], %r481;
	st.local.u32 	[%rd3+5476], %r480;
	st.local.u32 	[%rd3+5480], %r479;
	st.local.u32 	[%rd3+5484], %r478;
	st.local.u32 	[%rd3+5488], %r477;
	st.local.u32 	[%rd3+5492], %r476;
	st.local.u32 	[%rd3+5496], %r475;
	st.local.u32 	[%rd3+5500], %r474;
	st.local.u32 	[%rd3+5504], %r473;
	st.local.u32 	[%rd3+5508], %r472;
	st.local.u32 	[%rd3+5512], %r471;
	st.local.u32 	[%rd3+5516], %r470;
	st.local.u32 	[%rd3+5520], %r469;
	st.local.u32 	[%rd3+5524], %r468;
	st.local.u32 	[%rd3+5528], %r467;
	st.local.u32 	[%rd3+5532], %r466;
	st.local.u32 	[%rd3+5536], %r465;
	st.local.u32 	[%rd3+5540], %r464;
	st.local.u32 	[%rd3+5544], %r463;
	st.local.u32 	[%rd3+5548], %r462;
	st.local.u32 	[%rd3+5552], %r461;
	st.local.u32 	[%rd3+5556], %r460;
	st.local.u32 	[%rd3+5560], %r459;
	st.local.u32 	[%rd3+5564], %r458;
	st.local.u32 	[%rd3+5568], %r457;
	st.local.u32 	[%rd3+5572], %r456;
	st.local.u32 	[%rd3+5576], %r455;
	st.local.u32 	[%rd3+5580], %r454;
	st.local.u32 	[%rd3+5584], %r453;
	st.local.u32 	[%rd3+5588], %r452;
	st.local.u32 	[%rd3+5592], %r451;
	st.local.u32 	[%rd3+5596], %r450;
	st.local.u32 	[%rd3+5600], %r449;
	st.local.u32 	[%rd3+5604], %r448;
	st.local.u32 	[%rd3+5608], %r447;
	st.local.u32 	[%rd3+5612], %r446;
	st.local.u32 	[%rd3+5616], %r445;
	st.local.u32 	[%rd3+5620], %r444;
	st.local.u32 	[%rd3+5624], %r443;
	st.local.u32 	[%rd3+5628], %r442;
	st.local.u32 	[%rd3+5632], %r441;
	st.local.u32 	[%rd3+5636], %r440;
	st.local.u32 	[%rd3+5640], %r439;
	st.local.u32 	[%rd3+5644], %r438;
	st.local.u32 	[%rd3+5648], %r437;
	st.local.u32 	[%rd3+5652], %r436;
	st.local.u32 	[%rd3+5656], %r435;
	st.local.u32 	[%rd3+5660], %r434;
	st.local.u32 	[%rd3+5664], %r433;
	st.local.u32 	[%rd3+5668], %r432;
	st.local.u32 	[%rd3+5672], %r431;
	st.local.u32 	[%rd3+5676], %r430;
	st.local.u32 	[%rd3+5680], %r429;
	st.local.u32 	[%rd3+5684], %r428;
	st.local.u32 	[%rd3+5688], %r427;
	st.local.u32 	[%rd3+5692], %r426;
	st.local.u32 	[%rd3+5696], %r425;
	st.local.u32 	[%rd3+5700], %r424;
	st.local.u32 	[%rd3+5704], %r423;
	st.local.u32 	[%rd3+5708], %r422;
	st.local.u32 	[%rd3+5712], %r421;
	st.local.u32 	[%rd3+5716], %r420;
	st.local.u32 	[%rd3+5720], %r419;
	st.local.u32 	[%rd3+5724], %r418;
	st.local.u32 	[%rd3+5728], %r417;
	st.local.u32 	[%rd3+5732], %r416;
	st.local.u32 	[%rd3+5736], %r415;
	st.local.u32 	[%rd3+5740], %r414;
	st.local.u32 	[%rd3+5744], %r413;
	st.local.u32 	[%rd3+5748], %r412;
	st.local.u32 	[%rd3+5752], %r411;
	st.local.u32 	[%rd3+5756], %r410;
	st.local.u32 	[%rd3+5760], %r409;
	st.local.u32 	[%rd3+5764], %r408;
	st.local.u32 	[%rd3+5768], %r407;
	st.local.u32 	[%rd3+5772], %r406;
	st.local.u32 	[%rd3+5776], %r405;
	st.local.u32 	[%rd3+5780], %r404;
	st.local.u32 	[%rd3+5784], %r403;
	st.local.u32 	[%rd3+5788], %r402;
	st.local.u32 	[%rd3+5792], %r401;
	st.local.u32 	[%rd3+5796], %r400;
	st.local.u32 	[%rd3+5800], %r399;
	st.local.u32 	[%rd3+5804], %r398;
	st.local.u32 	[%rd3+5808], %r397;
	st.local.u32 	[%rd3+5812], %r396;
	st.local.u32 	[%rd3+5816], %r395;
	st.local.u32 	[%rd3+5820], %r394;
	st.local.u32 	[%rd3+5824], %r393;
	st.local.u32 	[%rd3+5828], %r392;
	st.local.u32 	[%rd3+5832], %r391;
	st.local.u32 	[%rd3+5836], %r390;
	st.local.u32 	[%rd3+5840], %r389;
	st.local.u32 	[%rd3+5844], %r388;
	st.local.u32 	[%rd3+5848], %r387;
	st.local.u32 	[%rd3+5852], %r386;
	st.local.u32 	[%rd3+5856], %r385;
	st.local.u32 	[%rd3+5860], %r384;
	st.local.u32 	[%rd3+5864], %r383;
	st.local.u32 	[%rd3+5868], %r382;
	st.local.u32 	[%rd3+5872], %r381;
	st.local.u32 	[%rd3+5876], %r380;
	st.local.u32 	[%rd3+5880], %r379;
	st.local.u32 	[%rd3+5884], %r378;
	st.local.u32 	[%rd3+5888], %r377;
	st.local.u32 	[%rd3+5892], %r376;
	st.local.u32 	[%rd3+5896], %r375;
	st.local.u32 	[%rd3+5900], %r374;
	st.local.u32 	[%rd3+5904], %r373;
	st.local.u32 	[%rd3+5908], %r372;
	st.local.u32 	[%rd3+5912], %r371;
	st.local.u32 	[%rd3+5916], %r370;
	st.local.u32 	[%rd3+5920], %r369;
	st.local.u32 	[%rd3+5924], %r368;
	st.local.u32 	[%rd3+5928], %r367;
	st.local.u32 	[%rd3+5932], %r366;
	st.local.u32 	[%rd3+5936], %r365;
	st.local.u32 	[%rd3+5940], %r364;
	st.local.u32 	[%rd3+5944], %r363;
	st.local.u32 	[%rd3+5948], %r362;
	st.local.u32 	[%rd3+5952], %r361;
	st.local.u32 	[%rd3+5956], %r360;
	st.local.u32 	[%rd3+5960], %r359;
	st.local.u32 	[%rd3+5964], %r358;
	st.local.u32 	[%rd3+5968], %r357;
	st.local.u32 	[%rd3+5972], %r356;
	st.local.u32 	[%rd3+5976], %r355;
	st.local.u32 	[%rd3+5980], %r354;
	st.local.u32 	[%rd3+5984], %r353;
	st.local.u32 	[%rd3+5988], %r352;
	st.local.u32 	[%rd3+5992], %r351;
	st.local.u32 	[%rd3+5996], %r350;
	st.local.u32 	[%rd3+6000], %r349;
	st.local.u32 	[%rd3+6004], %r348;
	st.local.u32 	[%rd3+6008], %r347;
	st.local.u32 	[%rd3+6012], %r346;
	st.local.u32 	[%rd3+6016], %r345;
	st.local.u32 	[%rd3+6020], %r344;
	st.local.u32 	[%rd3+6024], %r343;
	st.local.u32 	[%rd3+6028], %r342;
	st.local.u32 	[%rd3+6032], %r341;
	st.local.u32 	[%rd3+6036], %r340;
	st.local.u32 	[%rd3+6040], %r339;
	st.local.u32 	[%rd3+6044], %r338;
	st.local.u32 	[%rd3+6048], %r337;
	st.local.u32 	[%rd3+6052], %r336;
	st.local.u32 	[%rd3+6056], %r335;
	st.local.u32 	[%rd3+6060], %r334;
	st.local.u32 	[%rd3+6064], %r333;
	st.local.u32 	[%rd3+6068], %r332;
	st.local.u32 	[%rd3+6072], %r331;
	st.local.u32 	[%rd3+6076], %r330;
	st.local.u32 	[%rd3+6080], %r329;
	st.local.u32 	[%rd3+6084], %r328;
	st.local.u32 	[%rd3+6088], %r327;
	st.local.u32 	[%rd3+6092], %r326;
	st.local.u32 	[%rd3+6096], %r325;
	st.local.u32 	[%rd3+6100], %r324;
	st.local.u32 	[%rd3+6104], %r323;
	st.local.u32 	[%rd3+6108], %r322;
	st.local.u32 	[%rd3+6112], %r321;
	st.local.u32 	[%rd3+6116], %r320;
	st.local.u32 	[%rd3+6120], %r319;
	st.local.u32 	[%rd3+6124], %r318;
	st.local.u32 	[%rd3+6128], %r317;
	st.local.u32 	[%rd3+6132], %r316;
	st.local.u32 	[%rd3+6136], %r315;
	st.local.u32 	[%rd3+6140], %r314;
	st.local.u32 	[%rd3+6144], %r313;
	st.local.u32 	[%rd3+6148], %r312;
	st.local.u32 	[%rd3+6152], %r311;
	st.local.u32 	[%rd3+6156], %r310;
	st.local.u32 	[%rd3+6160], %r309;
	st.local.u32 	[%rd3+6164], %r308;
	st.local.u32 	[%rd3+6168], %r307;
	st.local.u32 	[%rd3+6172], %r306;
	st.local.u32 	[%rd3+6176], %r305;
	st.local.u32 	[%rd3+6180], %r304;
	st.local.u32 	[%rd3+6184], %r303;
	st.local.u32 	[%rd3+6188], %r302;
	st.local.u32 	[%rd3+6192], %r301;
	st.local.u32 	[%rd3+6196], %r300;
	st.local.u32 	[%rd3+6200], %r299;
	st.local.u32 	[%rd3+6204], %r298;
	st.local.u32 	[%rd3+6208], %r297;
	st.local.u32 	[%rd3+6212], %r296;
	st.local.u32 	[%rd3+6216], %r295;
	st.local.u32 	[%rd3+6220], %r294;
	st.local.u32 	[%rd3+6224], %r293;
	st.local.u32 	[%rd3+6228], %r292;
	st.local.u32 	[%rd3+6232], %r291;
	st.local.u32 	[%rd3+6236], %r290;
	st.local.u32 	[%rd3+6240], %r289;
	st.local.u32 	[%rd3+6244], %r288;
	st.local.u32 	[%rd3+6248], %r287;
	st.local.u32 	[%rd3+6252], %r286;
	st.local.u32 	[%rd3+6256], %r285;
	st.local.u32 	[%rd3+6260], %r284;
	add.s32 	%r6, %r5, -1;
	st.local.u32 	[%rd3+6264], %r283;
	mul.wide.u32 	%rd28, %r6, 4;
	add.s64 	%rd29, %rd3, %rd28;
	ld.local.u32 	%r1849, [%rd29+4148];
	add.s32 	%r1850, %r1849, 1;
	mul.wide.u32 	%rd30, %r5, 4;
	add.s64 	%rd31, %rd3, %rd30;
	st.local.u32 	[%rd31+4148], %r1850;
	ld.local.u32 	%r1851, [%rd29+4004];
	add.s64 	%rd5, %rd31, 4004;
	st.local.u32 	[%rd31+4004], %r1851;
	ld.local.u32 	%r7, [%rd29+4076];
	not.b32 	%r8, %r7;
	setp.eq.s32 	%p2, %r5, 1;
	@%p2 bra 	$L__BB0_11;
	and.b32  	%r9, %r6, 3;
	setp.lt.u32 	%p3, %r6, 4;
	mov.b32 	%r26163, 0;
	@%p3 bra 	$L__BB0_6;
	add.s64 	%rd11039, %rd3, 4088;
	and.b32  	%r26163, %r6, -4;
	neg.s32 	%r26164, %r26163;
$L__BB0_5:
	ld.local.u32 	%r1853, [%rd11039+-12];
	not.b32 	%r1854, %r1853;
	and.b32  	%r1855, %r1853, %r7;
	ld.local.u32 	%r1856, [%rd5];
	mul.wide.u32 	%rd32, %r1856, 4;
	add.s64 	%rd33, %rd3, %rd32;
	st.local.u32 	[%rd33+4], %r1855;
	cvt.u64.u32 	%rd34, %r1855;
	add.s64 	%rd35, %rd3, %rd34;
	ld.local.u8 	%r1857, [%rd35+4220];
	ld.local.u32 	%r1858, [%rd5];
	add.s32 	%r1859, %r1858, %r1857;
	st.local.u32 	[%rd5], %r1859;
	mov.b16 	%rs78, 0;
	st.local.u8 	[%rd35+4220], %rs78;
	and.b32  	%r1860, %r7, %r1854;
	ld.local.u32 	%r1861, [%rd5];
	mul.wide.u32 	%rd36, %r1861, 4;
	add.s64 	%rd37, %rd3, %rd36;
	st.local.u32 	[%rd37+4], %r1860;
	cvt.u64.u32 	%rd38, %r1860;
	add.s64 	%rd39, %rd3, %rd38;
	ld.local.u8 	%r1862, [%rd39+4220];
	ld.local.u32 	%r1863, [%rd5];
	add.s32 	%r1864, %r1863, %r1862;
	st.local.u32 	[%rd5], %r1864;
	st.local.u8 	[%rd39+4220], %rs78;
	and.b32  	%r1865, %r1853, %r8;
	ld.local.u32 	%r1866, [%rd5];
	mul.wide.u32 	%rd40, %r1866, 4;
	add.s64 	%rd41, %rd3, %rd40;
	st.local.u32 	[%rd41+4], %r1865;
	cvt.u64.u32 	%rd42, %r1865;
	add.s64 	%rd43, %rd3, %rd42;
	ld.local.u8 	%r1867, [%rd43+4220];
	ld.local.u32 	%r1868, [%rd5];
	add.s32 	%r1869, %r1868, %r1867;
	st.local.u32 	[%rd5], %r1869;
	st.local.u8 	[%rd43+4220], %rs78;
	xor.b32  	%r1870, %r1853, %r7;
	ld.local.u32 	%r1871, [%rd5];
	mul.wide.u32 	%rd44, %r1871, 4;
	add.s64 	%rd45, %rd3, %rd44;
	st.local.u32 	[%rd45+4], %r1870;
	cvt.u64.u32 	%rd46, %r1870;
	add.s64 	%rd47, %rd3, %rd46;
	ld.local.u8 	%r1872, [%rd47+4220];
	ld.local.u32 	%r1873, [%rd5];
	add.s32 	%r1874, %r1873, %r1872;
	st.local.u32 	[%rd5], %r1874;
	st.local.u8 	[%rd47+4220], %rs78;
	or.b32  	%r1875, %r1853, %r7;
	ld.local.u32 	%r1876, [%rd5];
	mul.wide.u32 	%rd48, %r1876, 4;
	add.s64 	%rd49, %rd3, %rd48;
	st.local.u32 	[%rd49+4], %r1875;
	cvt.u64.u32 	%rd50, %r1875;
	add.s64 	%rd51, %rd3, %rd50;
	ld.local.u8 	%r1877, [%rd51+4220];
	ld.local.u32 	%r1878, [%rd5];
	add.s32 	%r1879, %r1878, %r1877;
	st.local.u32 	[%rd5], %r1879;
	st.local.u8 	[%rd51+4220], %rs78;
	ld.local.u32 	%r1880, [%rd11039+-8];
	not.b32 	%r1881, %r1880;
	and.b32  	%r1882, %r1880, %r7;
	ld.local.u32 	%r1883, [%rd5];
	mul.wide.u32 	%rd52, %r1883, 4;
	add.s64 	%rd53, %rd3, %rd52;
	st.local.u32 	[%rd53+4], %r1882;
	cvt.u64.u32 	%rd54, %r1882;
	add.s64 	%rd55, %rd3, %rd54;
	ld.local.u8 	%r1884, [%rd55+4220];
	ld.local.u32 	%r1885, [%rd5];
	add.s32 	%r1886, %r1885, %r1884;
	st.local.u32 	[%rd5], %r1886;
	st.local.u8 	[%rd55+4220], %rs78;
	and.b32  	%r1887, %r7, %r1881;
	ld.local.u32 	%r1888, [%rd5];
	mul.wide.u32 	%rd56, %r1888, 4;
	add.s64 	%rd57, %rd3, %rd56;
	st.local.u32 	[%rd57+4], %r1887;
	cvt.u64.u32 	%rd58, %r1887;
	add.s64 	%rd59, %rd3, %rd58;
	ld.local.u8 	%r1889, [%rd59+4220];
	ld.local.u32 	%r1890, [%rd5];
	add.s32 	%r1891, %r1890, %r1889;
	st.local.u32 	[%rd5], %r1891;
	st.local.u8 	[%rd59+4220], %rs78;
	and.b32  	%r1892, %r1880, %r8;
	ld.local.u32 	%r1893, [%rd5];
	mul.wide.u32 	%rd60, %r1893, 4;
	add.s64 	%rd61, %rd3, %rd60;
	st.local.u32 	[%rd61+4], %r1892;
	cvt.u64.u32 	%rd62, %r1892;
	add.s64 	%rd63, %rd3, %rd62;
	ld.local.u8 	%r1894, [%rd63+4220];
	ld.local.u32 	%r1895, [%rd5];
	add.s32 	%r1896, %r1895, %r1894;
	st.local.u32 	[%rd5], %r1896;
	st.local.u8 	[%rd63+4220], %rs78;
	xor.b32  	%r1897, %r1880, %r7;
	ld.local.u32 	%r1898, [%rd5];
	mul.wide.u32 	%rd64, %r1898, 4;
	add.s64 	%rd65, %rd3, %rd64;
	st.local.u32 	[%rd65+4], %r1897;
	cvt.u64.u32 	%rd66, %r1897;
	add.s64 	%rd67, %rd3, %rd66;
	ld.local.u8 	%r1899, [%rd67+4220];
	ld.local.u32 	%r1900, [%rd5];
	add.s32 	%r1901, %r1900, %r1899;
	st.local.u32 	[%rd5], %r1901;
	st.local.u8 	[%rd67+4220], %rs78;
	or.b32  	%r1902, %r1880, %r7;
	ld.local.u32 	%r1903, [%rd5];
	mul.wide.u32 	%rd68, %r1903, 4;
	add.s64 	%rd69, %rd3, %rd68;
	st.local.u32 	[%rd69+4], %r1902;
	cvt.u64.u32 	%rd70, %r1902;
	add.s64 	%rd71, %rd3, %rd70;
	ld.local.u8 	%r1904, [%rd71+4220];
	ld.local.u32 	%r1905, [%rd5];
	add.s32 	%r1906, %r1905, %r1904;
	st.local.u32 	[%rd5], %r1906;
	st.local.u8 	[%rd71+4220], %rs78;
	ld.local.u32 	%r1907, [%rd11039+-4];
	not.b32 	%r1908, %r1907;
	and.b32  	%r1909, %r1907, %r7;
	ld.local.u32 	%r1910, [%rd5];
	mul.wide.u32 	%rd72, %r1910, 4;
	add.s64 	%rd73, %rd3, %rd72;
	st.local.u32 	[%rd73+4], %r1909;
	cvt.u64.u32 	%rd74, %r1909;
	add.s64 	%rd75, %rd3, %rd74;
	ld.local.u8 	%r1911, [%rd75+4220];
	ld.local.u32 	%r1912, [%rd5];
	add.s32 	%r1913, %r1912, %r1911;
	st.local.u32 	[%rd5], %r1913;
	st.local.u8 	[%rd75+4220], %rs78;
	and.b32  	%r1914, %r7, %r1908;
	ld.local.u32 	%r1915, [%rd5];
	mul.wide.u32 	%rd76, %r1915, 4;
	add.s64 	%rd77, %rd3, %rd76;
	st.local.u32 	[%rd77+4], %r1914;
	cvt.u64.u32 	%rd78, %r1914;
	add.s64 	%rd79, %rd3, %rd78;
	ld.local.u8 	%r1916, [%rd79+4220];
	ld.local.u32 	%r1917, [%rd5];
	add.s32 	%r1918, %r1917, %r1916;
	st.local.u32 	[%rd5], %r1918;
	st.local.u8 	[%rd79+4220], %rs78;
	and.b32  	%r1919, %r1907, %r8;
	ld.local.u32 	%r1920, [%rd5];
	mul.wide.u32 	%rd80, %r1920, 4;
	add.s64 	%rd81, %rd3, %rd80;
	st.local.u32 	[%rd81+4], %r1919;
	cvt.u64.u32 	%rd82, %r1919;
	add.s64 	%rd83, %rd3, %rd82;
	ld.local.u8 	%r1921, [%rd83+4220];
	ld.local.u32 	%r1922, [%rd5];
	add.s32 	%r1923, %r1922, %r1921;
	st.local.u32 	[%rd5], %r1923;
	st.local.u8 	[%rd83+4220], %rs78;
	xor.b32  	%r1924, %r1907, %r7;
	ld.local.u32 	%r1925, [%rd5];
	mul.wide.u32 	%rd84, %r1925, 4;
	add.s64 	%rd85, %rd3, %rd84;
	st.local.u32 	[%rd85+4], %r1924;
	cvt.u64.u32 	%rd86, %r1924;
	add.s64 	%rd87, %rd3, %rd86;
	ld.local.u8 	%r1926, [%rd87+4220];
	ld.local.u32 	%r1927, [%rd5];
	add.s32 	%r1928, %r1927, %r1926;
	st.local.u32 	[%rd5], %r1928;
	st.local.u8 	[%rd87+4220], %rs78;
	or.b32  	%r1929, %r1907, %r7;
	ld.local.u32 	%r1930, [%rd5];
	mul.wide.u32 	%rd88, %r1930, 4;
	add.s64 	%rd89, %rd3, %rd88;
	st.local.u32 	[%rd89+4], %r1929;
	cvt.u64.u32 	%rd90, %r1929;
	add.s64 	%rd91, %rd3, %rd90;
	ld.local.u8 	%r1931, [%rd91+4220];
	ld.local.u32 	%r1932, [%rd5];
	add.s32 	%r1933, %r1932, %r1931;
	st.local.u32 	[%rd5], %r1933;
	st.local.u8 	[%rd91+4220], %rs78;
	ld.local.u32 	%r1934, [%rd11039];
	not.b32 	%r1935, %r1934;
	and.b32  	%r1936, %r1934, %r7;
	ld.local.u32 	%r1937, [%rd5];
	mul.wide.u32 	%rd92, %r1937, 4;
	add.s64 	%rd93, %rd3, %rd92;
	st.local.u32 	[%rd93+4], %r1936;
	cvt.u64.u32 	%rd94, %r1936;
	add.s64 	%rd95, %rd3, %rd94;
	ld.local.u8 	%r1938, [%rd95+4220];
	ld.local.u32 	%r1939, [%rd5];
	add.s32 	%r1940, %r1939, %r1938;
	st.local.u32 	[%rd5], %r1940;
	st.local.u8 	[%rd95+4220], %rs78;
	and.b32  	%r1941, %r7, %r1935;
	ld.local.u32 	%r1942, [%rd5];
	mul.wide.u32 	%rd96, %r1942, 4;
	add.s64 	%rd97, %rd3, %rd96;
	st.local.u32 	[%rd97+4], %r1941;
	cvt.u64.u32 	%rd98, %r1941;
	add.s64 	%rd99, %rd3, %rd98;
	ld.local.u8 	%r1943, [%rd99+4220];
	ld.local.u32 	%r1944, [%rd5];
	add.s32 	%r1945, %r1944, %r1943;
	st.local.u32 	[%rd5], %r1945;
	st.local.u8 	[%rd99+4220], %rs78;
	and.b32  	%r1946, %r1934, %r8;
	ld.local.u32 	%r1947, [%rd5];
	mul.wide.u32 	%rd100, %r1947, 4;
	add.s64 	%rd101, %rd3, %rd100;
	st.local.u32 	[%rd101+4], %r1946;
	cvt.u64.u32 	%rd102, %r1946;
	add.s64 	%rd103, %rd3, %rd102;
	ld.local.u8 	%r1948, [%rd103+4220];
	ld.local.u32 	%r1949, [%rd5];
	add.s32 	%r1950, %r1949, %r1948;
	st.local.u32 	[%rd5], %r1950;
	st.local.u8 	[%rd103+4220], %rs78;
	xor.b32  	%r1951, %r1934, %r7;
	ld.local.u32 	%r1952, [%rd5];
	mul.wide.u32 	%rd104, %r1952, 4;
	add.s64 	%rd105, %rd3, %rd104;
	st.local.u32 	[%rd105+4], %r1951;
	cvt.u64.u32 	%rd106, %r1951;
	add.s64 	%rd107, %rd3, %rd106;
	ld.local.u8 	%r1953, [%rd107+4220];
	ld.local.u32 	%r1954, [%rd5];
	add.s32 	%r1955, %r1954, %r1953;
	st.local.u32 	[%rd5], %r1955;
	st.local.u8 	[%rd107+4220], %rs78;
	or.b32  	%r1956, %r1934, %r7;
	ld.local.u32 	%r1957, [%rd5];
	mul.wide.u32 	%rd108, %r1957, 4;
	add.s64 	%rd109, %rd3, %rd108;
	st.local.u32 	[%rd109+4], %r1956;
	cvt.u64.u32 	%rd110, %r1956;
	add.s64 	%rd111, %rd3, %rd110;
	ld.local.u8 	%r1958, [%rd111+4220];
	ld.local.u32 	%r1959, [%rd5];
	add.s32 	%r1960, %r1959, %r1958;
	st.local.u32 	[%rd5], %r1960;
	st.local.u8 	[%rd111+4220], %rs78;
	add.s32 	%r26164, %r26164, 4;
	add.s64 	%rd11039, %rd11039, 16;
	setp.eq.s32 	%p4, %r26164, 0;
	@%p4 bra 	$L__BB0_6;
	bra.uni 	$L__BB0_5;
$L__BB0_6:
	setp.eq.s32 	%p5, %r9, 0;
	@%p5 bra 	$L__BB0_10;
	mul.wide.u32 	%rd112, %r26163, 4;
	add.s64 	%rd7, %rd3, %rd112;
	ld.local.u32 	%r1961, [%rd7+4076];
	not.b32 	%r1962, %r1961;
	and.b32  	%r1963, %r1961, %r7;
	ld.local.u32 	%r1964, [%rd5];
	mul.wide.u32 	%rd113, %r1964, 4;
	add.s64 	%rd114, %rd3, %rd113;
	st.local.u32 	[%rd114+4], %r1963;
	cvt.u64.u32 	%rd115, %r1963;
	add.s64 	%rd116, %rd3, %rd115;
	ld.local.u8 	%r1965, [%rd116+4220];
	ld.local.u32 	%r1966, [%rd5];
	add.s32 	%r1967, %r1966, %r1965;
	st.local.u32 	[%rd5], %r1967;
	mov.b16 	%rs79, 0;
	st.local.u8 	[%rd116+4220], %rs79;
	and.b32  	%r1968, %r7, %r1962;
	ld.local.u32 	%r1969, [%rd5];
	mul.wide.u32 	%rd117, %r1969, 4;
	add.s64 	%rd118, %rd3, %rd117;
	st.local.u32 	[%rd118+4], %r1968;
	cvt.u64.u32 	%rd119, %r1968;
	add.s64 	%rd120, %rd3, %rd119;
	ld.local.u8 	%r1970, [%rd120+4220];
	ld.local.u32 	%r1971, [%rd5];
	add.s32 	%r1972, %r1971, %r1970;
	st.local.u32 	[%rd5], %r1972;
	st.local.u8 	[%rd120+4220], %rs79;
	and.b32  	%r1973, %r1961, %r8;
	ld.local.u32 	%r1974, [%rd5];
	mul.wide.u32 	%rd121, %r1974, 4;
	add.s64 	%rd122, %rd3, %rd121;
	st.local.u32 	[%rd122+4], %r1973;
	cvt.u64.u32 	%rd123, %r1973;
	add.s64 	%rd124, %rd3, %rd123;
	ld.local.u8 	%r1975, [%rd124+4220];
	ld.local.u32 	%r1976, [%rd5];
	add.s32 	%r1977, %r1976, %r1975;
	st.local.u32 	[%rd5], %r1977;
	st.local.u8 	[%rd124+4220], %rs79;
	xor.b32  	%r1978, %r1961, %r7;
	ld.local.u32 	%r1979, [%rd5];
	mul.wide.u32 	%rd125, %r1979, 4;
	add.s64 	%rd126, %rd3, %rd125;
	st.local.u32 	[%rd126+4], %r1978;
	cvt.u64.u32 	%rd127, %r1978;
	add.s64 	%rd128, %rd3, %rd127;
	ld.local.u8 	%r1980, [%rd128+4220];
	ld.local.u32 	%r1981, [%rd5];
	add.s32 	%r1982, %r1981, %r1980;
	st.local.u32 	[%rd5], %r1982;
	st.local.u8 	[%rd128+4220], %rs79;
	or.b32  	%r1983, %r1961, %r7;
	ld.local.u32 	%r1984, [%rd5];
	mul.wide.u32 	%rd129, %r1984, 4;
	add.s64 	%rd130, %rd3, %rd129;
	st.local.u32 	[%rd130+4], %r1983;
	cvt.u64.u32 	%rd131, %r1983;
	add.s64 	%rd132, %rd3, %rd131;
	ld.local.u8 	%r1985, [%rd132+4220];
	ld.local.u32 	%r1986, [%rd5];
	add.s32 	%r1987, %r1986, %r1985;
	st.local.u32 	[%rd5], %r1987;
	st.local.u8 	[%rd132+4220], %rs79;
	setp.eq.s32 	%p6, %r9, 1;
	@%p6 bra 	$L__BB0_10;
	ld.local.u32 	%r1988, [%rd7+4080];
	not.b32 	%r1989, %r1988;
	and.b32  	%r1990, %r1988, %r7;
	ld.local.u32 	%r1991, [%rd5];
	mul.wide.u32 	%rd133, %r1991, 4;
	add.s64 	%rd134, %rd3, %rd133;
	st.local.u32 	[%rd134+4], %r1990;
	cvt.u64.u32 	%rd135, %r1990;
	add.s64 	%rd136, %rd3, %rd135;
	ld.local.u8 	%r1992, [%rd136+4220];
	ld.local.u32 	%r1993, [%rd5];
	add.s32 	%r1994, %r1993, %r1992;
	st.local.u32 	[%rd5], %r1994;
	mov.b16 	%rs80, 0;
	st.local.u8 	[%rd136+4220], %rs80;
	and.b32  	%r1995, %r7, %r1989;
	ld.local.u32 	%r1996, [%rd5];
	mul.wide.u32 	%rd137, %r1996, 4;
	add.s64 	%rd138, %rd3, %rd137;
	st.local.u32 	[%rd138+4], %r1995;
	cvt.u64.u32 	%rd139, %r1995;
	add.s64 	%rd140, %rd3, %rd139;
	ld.local.u8 	%r1997, [%rd140+4220];
	ld.local.u32 	%r1998, [%rd5];
	add.s32 	%r1999, %r1998, %r1997;
	st.local.u32 	[%rd5], %r1999;
	st.local.u8 	[%rd140+4220], %rs80;
	and.b32  	%r2000, %r1988, %r8;
	ld.local.u32 	%r2001, [%rd5];
	mul.wide.u32 	%rd141, %r2001, 4;
	add.s64 	%rd142, %rd3, %rd141;
	st.local.u32 	[%rd142+4], %r2000;
	cvt.u64.u32 	%rd143, %r2000;
	add.s64 	%rd144, %rd3, %rd143;
	ld.local.u8 	%r2002, [%rd144+4220];
	ld.local.u32 	%r2003, [%rd5];
	add.s32 	%r2004, %r2003, %r2002;
	st.local.u32 	[%rd5], %r2004;
	st.local.u8 	[%rd144+4220], %rs80;
	xor.b32  	%r2005, %r1988, %r7;
	ld.local.u32 	%r2006, [%rd5];
	mul.wide.u32 	%rd145, %r2006, 4;
	add.s64 	%rd146, %rd3, %rd145;
	st.local.u32 	[%rd146+4], %r2005;
	cvt.u64.u32 	%rd147, %r2005;
	add.s64 	%rd148, %rd3, %rd147;
	ld.local.u8 	%r2007, [%rd148+4220];
	ld.local.u32 	%r2008, [%rd5];
	add.s32 	%r2009, %r2008, %r2007;
	st.local.u32 	[%rd5], %r2009;
	st.local.u8 	[%rd148+4220], %rs80;
	or.b32  	%r2010, %r1988, %r7;
	ld.local.u32 	%r2011, [%rd5];
	mul.wide.u32 	%rd149, %r2011, 4;
	add.s64 	%rd150, %rd3, %rd149;
	st.local.u32 	[%rd150+4], %r2010;
	cvt.u64.u32 	%rd151, %r2010;
	add.s64 	%rd152, %rd3, %rd151;
	ld.local.u8 	%r2012, [%rd152+4220];
	ld.local.u32 	%r2013, [%rd5];
	add.s32 	%r2014, %r2013, %r2012;
	st.local.u32 	[%rd5], %r2014;
	st.local.u8 	[%rd152+4220], %rs80;
	setp.eq.s32 	%p7, %r9, 2;
	@%p7 bra 	$L__BB0_10;
	ld.local.u32 	%r2015, [%rd7+4084];
	not.b32 	%r2016, %r2015;
	and.b32  	%r2017, %r2015, %r7;
	ld.local.u32 	%r2018, [%rd5];
	mul.wide.u32 	%rd153, %r2018, 4;
	add.s64 	%rd154, %rd3, %rd153;
	st.local.u32 	[%rd154+4], %r2017;
	cvt.u64.u32 	%rd155, %r2017;
	add.s64 	%rd156, %rd3, %rd155;
	ld.local.u8 	%r2019, [%rd156+4220];
	ld.local.u32 	%r2020, [%rd5];
	add.s32 	%r2021, %r2020, %r2019;
	st.local.u32 	[%rd5], %r2021;
	mov.b16 	%rs81, 0;
	st.local.u8 	[%rd156+4220], %rs81;
	and.b32  	%r2022, %r7, %r2016;
	ld.local.u32 	%r2023, [%rd5];
	mul.wide.u32 	%rd157, %r2023, 4;
	add.s64 	%rd158, %rd3, %rd157;
	st.local.u32 	[%rd158+4], %r2022;
	cvt.u64.u32 	%rd159, %r2022;
	add.s64 	%rd160, %rd3, %rd159;
	ld.local.u8 	%r2024, [%rd160+4220];
	ld.local.u32 	%r2025, [%rd5];
	add.s32 	%r2026, %r2025, %r2024;
	st.local.u32 	[%rd5], %r2026;
	st.local.u8 	[%rd160+4220], %rs81;
	and.b32  	%r2027, %r2015, %r8;
	ld.local.u32 	%r2028, [%rd5];
	mul.wide.u32 	%rd161, %r2028, 4;
	add.s64 	%rd162, %rd3, %rd161;
	st.local.u32 	[%rd162+4], %r2027;
	cvt.u64.u32 	%rd163, %r2027;
	add.s64 	%rd164, %rd3, %rd163;
	ld.local.u8 	%r2029, [%rd164+4220];
	ld.local.u32 	%r2030, [%rd5];
	add.s32 	%r2031, %r2030, %r2029;
	st.local.u32 	[%rd5], %r2031;
	st.local.u8 	[%rd164+4220], %rs81;
	xor.b32  	%r2032, %r2015, %r7;
	ld.local.u32 	%r2033, [%rd5];
	mul.wide.u32 	%rd165, %r2033, 4;
	add.s64 	%rd166, %rd3, %rd165;
	st.local.u32 	[%rd166+4], %r2032;
	cvt.u64.u32 	%rd167, %r2032;
	add.s64 	%rd168, %rd3, %rd167;
	ld.local.u8 	%r2034, [%rd168+4220];
	ld.local.u32 	%r2035, [%rd5];
	add.s32 	%r2036, %r2035, %r2034;
	st.local.u32 	[%rd5], %r2036;
	st.local.u8 	[%rd168+4220], %rs81;
	or.b32  	%r2037, %r2015, %r7;
	ld.local.u32 	%r2038, [%rd5];
	mul.wide.u32 	%rd169, %r2038, 4;
	add.s64 	%rd170, %rd3, %rd169;
	st.local.u32 	[%rd170+4], %r2037;
	cvt.u64.u32 	%rd171, %r2037;
	add.s64 	%rd172, %rd3, %rd171;
	ld.local.u8 	%r2039, [%rd172+4220];
	ld.local.u32 	%r2040, [%rd5];
	add.s32 	%r2041, %r2040, %r2039;
	st.local.u32 	[%rd5], %r2041;
	st.local.u8 	[%rd172+4220], %rs81;
$L__BB0_10:
	setp.eq.s32 	%p8, %r5, 0;
	mov.b16 	%rs9819, 7;
	@%p8 bra 	$L__BB0_24;
$L__BB0_11:
	and.b32  	%r13, %r5, 15;
	setp.lt.u32 	%p9, %r5, 16;
	mov.b32 	%r26166, 0;
	mov.b16 	%rs9819, 7;
	@%p9 bra 	$L__BB0_14;
	and.b32  	%r26166, %r5, -16;
	mov.b32 	%r26165, 0;
	mov.b16 	%rs9819, 7;
$L__BB0_13:
	.pragma "nounroll";
	mul.wide.u32 	%rd173, %r26165, 4;
	add.s64 	%rd174, %rd3, %rd173;
	ld.local.u32 	%rd175, [%rd174+4076];
	mov.u64 	%rd176, d_TARGET_LOOKUP;
	add.s64 	%rd177, %rd176, %rd175;
	ld.global.u8 	%rs86, [%rd177];
	ld.local.u32 	%rd178, [%rd174+4080];
	add.s64 	%rd179, %rd176, %rd178;
	ld.global.u8 	%rs87, [%rd179];
	add.s16 	%rs88, %rs86, %rs87;
	ld.local.u32 	%rd180, [%rd174+4084];
	add.s64 	%rd181, %rd176, %rd180;
	ld.global.u8 	%rs89, [%rd181];
	add.s16 	%rs90, %rs88, %rs89;
	ld.local.u32 	%rd182, [%rd174+4088];
	add.s64 	%rd183, %rd176, %rd182;
	ld.global.u8 	%rs91, [%rd183];
	add.s16 	%rs92, %rs90, %rs91;
	ld.local.u32 	%rd184, [%rd174+4092];
	add.s64 	%rd185, %rd176, %rd184;
	ld.global.u8 	%rs93, [%rd185];
	add.s16 	%rs94, %rs92, %rs93;
	ld.local.u32 	%rd186, [%rd174+4096];
	add.s64 	%rd187, %rd176, %rd186;
	ld.global.u8 	%rs95, [%rd187];
	add.s16 	%rs96, %rs94, %rs95;
	ld.local.u32 	%rd188, [%rd174+4100];
	add.s64 	%rd189, %rd176, %rd188;
	ld.global.u8 	%rs97, [%rd189];
	add.s16 	%rs98, %rs96, %rs97;
	ld.local.u32 	%rd190, [%rd174+4104];
	add.s64 	%rd191, %rd176, %rd190;
	ld.global.u8 	%rs99, [%rd191];
	add.s16 	%rs100, %rs98, %rs99;
	ld.local.u32 	%rd192, [%rd174+4108];
	add.s64 	%rd193, %rd176, %rd192;
	ld.global.u8 	%rs101, [%rd193];
	add.s16 	%rs102, %rs100, %rs101;
	ld.local.u32 	%rd194, [%rd174+4112];
	add.s64 	%rd195, %rd176, %rd194;
	ld.global.u8 	%rs103, [%rd195];
	add.s16 	%rs104, %rs102, %rs103;
	ld.local.u32 	%rd196, [%rd174+4116];
	add.s64 	%rd197, %rd176, %rd196;
	ld.global.u8 	%rs105, [%rd197];
	add.s16 	%rs106, %rs104, %rs105;
	ld.local.u32 	%rd198, [%rd174+4120];
	add.s64 	%rd199, %rd176, %rd198;
	ld.global.u8 	%rs107, [%rd199];
	add.s16 	%rs108, %rs106, %rs107;
	ld.local.u32 	%rd200, [%rd174+4124];
	add.s64 	%rd201, %rd176, %rd200;
	ld.global.u8 	%rs109, [%rd201];
	add.s16 	%rs110, %rs108, %rs109;
	ld.local.u32 	%rd202, [%rd174+4128];
	add.s64 	%rd203, %rd176, %rd202;
	ld.global.u8 	%rs111, [%rd203];
	add.s16 	%rs112, %rs110, %rs111;
	ld.local.u32 	%rd204, [%rd174+4132];
	add.s64 	%rd205, %rd176, %rd204;
	ld.global.u8 	%rs113, [%rd205];
	add.s16 	%rs114, %rs112, %rs113;
	ld.local.u32 	%rd206, [%rd174+4136];
	add.s64 	%rd207, %rd176, %rd206;
	ld.global.u8 	%rs115, [%rd207];
	add.s16 	%rs116, %rs114, %rs115;
	sub.s16 	%rs9819, %rs9819, %rs116;
	add.s32 	%r26165, %r26165, 16;
	setp.ne.s32 	%p10, %r26165, %r26166;
	@%p10 bra 	$L__BB0_13;
$L__BB0_14:
	setp.eq.s32 	%p11, %r13, 0;
	@%p11 bra 	$L__BB0_24;
	and.b32  	%r20, %r5, 7;
	setp.lt.u32 	%p12, %r13, 8;
	@%p12 bra 	$L__BB0_17;
	mul.wide.u32 	%rd208, %r26166, 4;
	add.s64 	%rd209, %rd3, %rd208;
	ld.local.u32 	%rd210, [%rd209+4076];
	mov.u64 	%rd211, d_TARGET_LOOKUP;
	add.s64 	%rd212, %rd211, %rd210;
	ld.global.u8 	%rs118, [%rd212];
	ld.local.u32 	%rd213, [%rd209+4080];
	add.s64 	%rd214, %rd211, %rd213;
	ld.global.u8 	%rs119, [%rd214];
	add.s16 	%rs120, %rs118, %rs119;
	ld.local.u32 	%rd215, [%rd209+4084];
	add.s64 	%rd216, %rd211, %rd215;
	ld.global.u8 	%rs121, [%rd216];
	add.s16 	%rs122, %rs120, %rs121;
	ld.local.u32 	%rd217, [%rd209+4088];
	add.s64 	%rd218, %rd211, %rd217;
	ld.global.u8 	%rs123, [%rd218];
	add.s16 	%rs124, %rs122, %rs123;
	ld.local.u32 	%rd219, [%rd209+4092];
	add.s64 	%rd220, %rd211, %rd219;
	ld.global.u8 	%rs125, [%rd220];
	add.s16 	%rs126, %rs124, %rs125;
	ld.local.u32 	%rd221, [%rd209+4096];
	add.s64 	%rd222, %rd211, %rd221;
	ld.global.u8 	%rs127, [%rd222];
	add.s16 	%rs128, %rs126, %rs127;
	ld.local.u32 	%rd223, [%rd209+4100];
	add.s64 	%rd224, %rd211, %rd223;
	ld.global.u8 	%rs129, [%rd224];
	add.s16 	%rs130, %rs128, %rs129;
	ld.local.u32 	%rd225, [%rd209+4104];
	add.s64 	%rd226, %rd211, %rd225;
	ld.global.u8 	%rs131, [%rd226];
	add.s16 	%rs132, %rs130, %rs131;
	sub.s16 	%rs9819, %rs9819, %rs132;
	add.s32 	%r26166, %r26166, 8;
$L__BB0_17:
	setp.eq.s32 	%p13, %r20, 0;
	@%p13 bra 	$L__BB0_24;
	and.b32  	%r23, %r5, 3;
	setp.lt.u32 	%p14, %r20, 4;
	@%p14 bra 	$L__BB0_20;
	mul.wide.u32 	%rd227, %r26166, 4;
	add.s64 	%rd228, %rd3, %rd227;
	ld.local.u32 	%rd229, [%rd228+4076];
	mov.u64 	%rd230, d_TARGET_LOOKUP;
	add.s64 	%rd231, %rd230, %rd229;
	ld.global.u8 	%rs134, [%rd231];
	ld.local.u32 	%rd232, [%rd228+4080];
	add.s64 	%rd233, %rd230, %rd232;
	ld.global.u8 	%rs135, [%rd233];
	add.s16 	%rs136, %rs134, %rs135;
	ld.local.u32 	%rd234, [%rd228+4084];
	add.s64 	%rd235, %rd230, %rd234;
	ld.global.u8 	%rs137, [%rd235];
	add.s16 	%rs138, %rs136, %rs137;
	ld.local.u32 	%rd236, [%rd228+4088];
	add.s64 	%rd237, %rd230, %rd236;
	ld.global.u8 	%rs139, [%rd237];
	add.s16 	%rs140, %rs138, %rs139;
	sub.s16 	%rs9819, %rs9819, %rs140;
	add.s32 	%r26166, %r26166, 4;
$L__BB0_20:
	setp.eq.s32 	%p15, %r23, 0;
	@%p15 bra 	$L__BB0_24;
	mul.wide.u32 	%rd238, %r26166, 4;
	add.s64 	%rd10, %rd3, %rd238;
	ld.local.u32 	%rd239, [%rd10+4076];
	mov.u64 	%rd240, d_TARGET_LOOKUP;
	add.s64 	%rd241, %rd240, %rd239;
	ld.global.u8 	%rs141, [%rd241];
	sub.s16 	%rs9819, %rs9819, %rs141;
	setp.eq.s32 	%p16, %r23, 1;
	@%p16 bra 	$L__BB0_24;
	ld.local.u32 	%rd242, [%rd10+4080];
	add.s64 	%rd244, %rd240, %rd242;
	ld.global.u8 	%rs142, [%rd244];
	sub.s16 	%rs9819, %rs9819, %rs142;
	setp.eq.s32 	%p17, %r23, 2;
	@%p17 bra 	$L__BB0_24;
	ld.local.u32 	%rd245, [%rd10+4084];
	add.s64 	%rd247, %rd240, %rd245;
	ld.global.u8 	%rs143, [%rd247];
	sub.s16 	%rs9819, %rs9819, %rs143;
$L__BB0_24:
	and.b16  	%rs144, %rs9819, 255;
	setp.eq.s16 	%p18, %rs144, 0;
	@%p18 bra 	$L__BB0_29;
	ld.local.u32 	%r26170, [%rd3+4180];
	ld.local.u32 	%r26169, [%rd3+4036];
	setp.ge.u32 	%p19, %r26170, %r26169;
	@%p19 bra 	$L__BB0_26;
	bra.uni 	$L__BB0_35;
$L__BB0_26:
	ld.local.u32 	%r26171, [%rd3+4032];
	setp.ge.u32 	%p167, %r26171, %r26169;
	@%p167 bra 	$L__BB0_28;
$L__BB0_27:
	mul.wide.u32 	%rd11029, %r26171, 4;
	add.s64 	%rd11030, %rd3, %rd11029;
	ld.local.u32 	%rd11031, [%rd11030+4];
	add.s64 	%rd11032, %rd3, %rd11031;
	mov.b16 	%rs9811, 1;
	st.local.u8 	[%rd11032+4220], %rs9811;
	add.s32 	%r26171, %r26171, 1;
	setp.lt.u32 	%p168, %r26171, %r26169;
	@%p168 bra 	$L__BB0_27;
$L__BB0_28:
	ld.local.u32 	%rd11033, [%rd3+4104];
	mov.u64 	%rd11034, d_TARGET_LOOKUP;
	add.s64 	%rd11035, %rd11034, %rd11033;
	ld.global.u8 	%r24591, [%rd11035];
	shl.b32 	%r24592, %r24591, 16;
	ld.local.u32 	%r24593, [%rd3+4176];
	add.s32 	%r24594, %r24593, %r24592;
	add.s32 	%r24595, %r24594, 1;
	st.local.u32 	[%rd3+4176], %r24595;
	bra.uni 	$L__BB0_227;
$L__BB0_29:
	atom.global.add.u32 	%r28, [%rd2], 1;
	setp.gt.u32 	%p170, %r28, 999;
	@%p170 bra 	$L__BB0_228;
	mul.wide.u32 	%rd11036, %r28, 6268;
	add.s64 	%rd11037, %rd1, %rd11036;
	ld.local.u32 	%r24596, [%rd3+4];
	ld.local.u32 	%r24597, [%rd3+8];
	ld.local.u32 	%r24598, [%rd3+12];
	ld.local.u32 	%r24599, [%rd3+16];
	ld.local.u32 	%r24600, [%rd3+20];
	ld.local.u32 	%r24601, [%rd3+24];
	ld.local.u32 	%r24602, [%rd3+28];
	ld.local.u32 	%r24603, [%rd3+32];
	ld.local.u32 	%r24604, [%rd3+36];
	ld.local.u32 	%r24605, [%rd3+40];
	ld.local.u32 	%r24606, [%rd3+44];
	ld.local.u32 	%r24607, [%rd3+48];
	ld.local.u32 	%r24608, [%rd3+52];
	ld.local.u32 	%r24609, [%rd3+56];
	ld.local.u32 	%r24610, [%rd3+60];
	ld.local.u32 	%r24611, [%rd3+64];
	ld.local.u32 	%r24612, [%rd3+68];
	ld.local.u32 	%r24613, [%rd3+72];
	ld.local.u32 	%r24614, [%rd3+76];
	ld.local.u32 	%r24615, [%rd3+80];
	ld.local.u32 	%r24616, [%rd3+84];
	ld.local.u32 	%r24617, [%rd3+88];
	ld.local.u32 	%r24618, [%rd3+92];
	ld.local.u32 	%r24619, [%rd3+96];
	ld.local.u32 	%r24620, [%rd3+100];
	ld.local.u32 	%r24621, [%rd3+104];
	ld.local.u32 	%r24622, [%rd3+108];
	ld.local.u32 	%r24623, [%rd3+112];
	ld.local.u32 	%r24624, [%rd3+116];
	ld.local.u32 	%r24625, [%rd3+120];
	ld.local.u32 	%r24626, [%rd3+124];
	ld.local.u32 	%r24627, [%rd3+128];
	ld.local.u32 	%r24628, [%rd3+132];
	ld.local.u32 	%r24629, [%rd3+136];
	ld.local.u32 	%r24630, [%rd3+140];
	ld.local.u32 	%r24631, [%rd3+144];
	ld.local.u32 	%r24632, [%rd3+148];
	ld.local.u32 	%r24633, [%rd3+152];
	ld.local.u32 	%r24634, [%rd3+156];
	ld.local.u32 	%r24635, [%rd3+160];
	ld.local.u32 	%r24636, [%rd3+164];
	ld.local.u32 	%r24637, [%rd3+168];
	ld.local.u32 	%r24638, [%rd3+172];
	ld.local.u32 	%r24639, [%rd3+176];
	ld.local.u32 	%r24640, [%rd3+180];
	ld.local.u32 	%r24641, [%rd3+184];
	ld.local.u32 	%r24642, [%rd3+188];
	ld.local.u32 	%r24643, [%rd3+192];
	ld.local.u32 	%r24644, [%rd3+196];
	ld.local.u32 	%r24645, [%rd3+200];
	ld.local.u32 	%r24646, [%rd3+204];
	ld.local.u32 	%r24647, [%rd3+208];
	ld.local.u32 	%r24648, [%rd3+212];
	ld.local.u32 	%r24649, [%rd3+216];
	ld.local.u32 	%r24650, [%rd3+220];
	ld.local.u32 	%r24651, [%rd3+224];
	ld.local.u32 	%r24652, [%rd3+228];
	ld.local.u32 	%r24653, [%rd3+232];
	ld.local.u32 	%r24654, [%rd3+236];
	ld.local.u32 	%r24655, [%rd3+240];
	ld.local.u32 	%r24656, [%rd3+244];
	ld.local.u32 	%r24657, [%rd3+248];
	ld.local.u32 	%r24658, [%rd3+252];
	ld.local.u32 	%r24659, [%rd3+256];
	ld.local.u32 	%r24660, [%rd3+260];
	ld.local.u32 	%r24661, [%rd3+264];
	ld.local.u32 	%r24662, [%rd3+268];
	ld.local.u32 	%r24663, [%rd3+272];
	ld.local.u32 	%r24664, [%rd3+276];
	ld.local.u32 	%r24665, [%rd3+280];
	ld.local.u32 	%r24666, [%rd3+284];
	ld.local.u32 	%r24667, [%rd3+288];
	ld.local.u32 	%r24668, [%rd3+292];
	ld.local.u32 	%r24669, [%rd3+296];
	ld.local.u32 	%r24670, [%rd3+300];
	ld.local.u32 	%r24671, [%rd3+304];
	ld.local.u32 	%r24672, [%rd3+308];
	ld.local.u32 	%r24673, [%rd3+312];
	ld.local.u32 	%r24674, [%rd3+316];
	ld.local.u32 	%r24675, [%rd3+320];
	ld.local.u32 	%r24676, [%rd3+324];
	ld.local.u32 	%r24677, [%rd3+328];
	ld.local.u32 	%r24678, [%rd3+332];
	ld.local.u32 	%r24679, [%rd3+336];
	ld.local.u32 	%r24680, [%rd3+340];
	ld.local.u32 	%r24681, [%rd3+344];
	ld.local.u32 	%r24682, [%rd3+348];
	ld.local.u32 	%r24683, [%rd3+352];
	ld.local.u32 	%r24684, [%rd3+356];
	ld.local.u32 	%r24685, [%rd3+360];
	ld.local.u32 	%r24686, [%rd3+364];
	ld.local.u32 	%r24687, [%rd3+368];
	ld.local.u32 	%r24688, [%rd3+372];
	ld.local.u32 	%r24689, [%rd3+376];
	ld.local.u32 	%r24690, [%rd3+380];
	ld.local.u32 	%r24691, [%rd3+384];
	ld.local.u32 	%r24692, [%rd3+388];
	ld.local.u32 	%r24693, [%rd3+392];
	ld.local.u32 	%r24694, [%rd3+396];
	ld.local.u32 	%r24695, [%rd3+400];
	ld.local.u32 	%r24696, [%rd3+404];
	ld.local.u32 	%r24697, [%rd3+408];
	ld.local.u32 	%r24698, [%rd3+412];
	ld.local.u32 	%r24699, [%rd3+416];
	ld.local.u32 	%r24700, [%rd3+420];
	ld.local.u32 	%r24701, [%rd3+424];
	ld.local.u32 	%r24702, [%rd3+428];
	ld.local.u32 	%r24703, [%rd3+432];
	ld.local.u32 	%r24704, [%rd3+436];
	ld.local.u32 	%r24705, [%rd3+440];
	ld.local.u32 	%r24706, [%rd3+444];
	ld.local.u32 	%r24707, [%rd3+448];
	ld.local.u32 	%r24708, [%rd3+452];
	ld.local.u32 	%r24709, [%rd3+456];
	ld.local.u32 	%r24710, [%rd3+460];
	ld.local.u32 	%r24711, [%rd3+464];
	ld.local.u32 	%r24712, [%rd3+468];
	ld.local.u32 	%r24713, [%rd3+472];
	ld.local.u32 	%r24714, [%rd3+476];
	ld.local.u32 	%r24715, [%rd3+480];
	ld.local.u32 	%r24716, [%rd3+484];
	ld.local.u32 	%r24717, [%rd3+488];
	ld.local.u32 	%r24718, [%rd3+492];
	ld.local.u32 	%r24719, [%rd3+496];
	ld.local.u32 	%r24720, [%rd3+500];
	ld.local.u32 	%r24721, [%rd3+504];
	ld.local.u32 	%r24722, [%rd3+508];
	ld.local.u32 	%r24723, [%rd3+512];
	ld.local.u32 	%r24724, [%rd3+516];
	ld.local.u32 	%r24725, [%rd3+520];
	ld.local.u32 	%r24726, [%rd3+524];
	ld.local.u32 	%r24727, [%rd3+528];
	ld.local.u32 	%r24728, [%rd3+532];
	ld.local.u32 	%r24729, [%rd3+536];
	ld.local.u32 	%r24730, [%rd3+540];
	ld.local.u32 	%r24731, [%rd3+544];
	ld.local.u32 	%r24732, [%rd3+548];
	ld.local.u32 	%r24733, [%rd3+552];
	ld.local.u32 	%r24734, [%rd3+556];
	ld.local.u32 	%r24735, [%rd3+560];
	ld.local.u32 	%r24736, [%rd3+564];
	ld.local.u32 	%r24737, [%rd3+568];
	ld.local.u32 	%r24738, [%rd3+572];
	ld.local.u32 	%r24739, [%rd3+576];
	ld.local.u32 	%r24740, [%rd3+580];
	ld.local.u32 	%r24741, [%rd3+584];
	ld.local.u32 	%r24742, [%rd3+588];
	ld.local.u32 	%r24743, [%rd3+592];
	ld.local.u32 	%r24744, [%rd3+596];
	ld.local.u32 	%r24745, [%rd3+600];
	ld.local.u32 	%r24746, [%rd3+604];
	ld.local.u32 	%r24747, [%rd3+608];
	ld.local.u32 	%r24748, [%rd3+612];
	ld.local.u32 	%r24749, [%rd3+616];
	ld.local.u32 	%r24750, [%rd3+620];
	ld.local.u32 	%r24751, [%rd3+624];
	ld.local.u32 	%r24752, [%rd3+628];
	ld.local.u32 	%r24753, [%rd3+632];
	ld.local.u32 	%r24754, [%rd3+636];
	ld.local.u32 	%r24755, [%rd3+640];
	ld.local.u32 	%r24756, [%rd3+644];
	ld.local.u32 	%r24757, [%rd3+648];
	ld.local.u32 	%r24758, [%rd3+652];
	ld.local.u32 	%r24759, [%rd3+656];
	ld.local.u32 	%r24760, [%rd3+660];
	ld.local.u32 	%r24761, [%rd3+664];
	ld.local.u32 	%r24762, [%rd3+668];
	ld.local.u32 	%r24763, [%rd3+672];
	ld.local.u32 	%r24764, [%rd3+676];
	ld.local.u32 	%r24765, [%rd3+680];
	ld.local.u32 	%r24766, [%rd3+684];
	ld.local.u32 	%r24767, [%rd3+688];
	ld.local.u32 	%r24768, [%rd3+692];
	ld.local.u32 	%r24769, [%rd3+696];
	ld.local.u32 	%r24770, [%rd3+700];
	ld.local.u32 	%r24771, [%rd3+704];
	ld.local.u32 	%r24772, [%rd3+708];
	ld.local.u32 	%r24773, [%rd3+712];
	ld.local.u32 	%r24774, [%rd3+716];
	ld.local.u32 	%r24775, [%rd3+720];
	ld.local.u32 	%r24776, [%rd3+724];
	ld.local.u32 	%r24777, [%rd3+728];
	ld.local.u32 	%r24778, [%rd3+732];
	ld.local.u32 	%r24779, [%rd3+736];
	ld.local.u32 	%r24780, [%rd3+740];
	ld.local.u32 	%r24781, [%rd3+744];
	ld.local.u32 	%r24782, [%rd3+748];
	ld.local.u32 	%r24783, [%rd3+752];
	ld.local.u32 	%r24784, [%rd3+756];
	ld.local.u32 	%r24785, [%rd3+760];
	ld.local.u32 	%r24786, [%rd3+764];
	ld.local.u32 	%r24787, [%rd3+768];
	ld.local.u32 	%r24788, [%rd3+772];
	ld.local.u32 	%r24789, [%rd3+776];
	ld.local.u32 	%r24790, [%rd3+780];
	ld.local.u32 	%r24791, [%rd3+784];
	ld.local.u32 	%r24792, [%rd3+788];
	ld.local.u32 	%r24793, [%rd3+792];
	ld.local.u32 	%r24794, [%rd3+796];
	ld.local.u32 	%r24795, [%rd3+800];
	ld.local.u32 	%r24796, [%rd3+804];
	ld.local.u32 	%r24797, [%rd3+808];
	ld.local.u32 	%r24798, [%rd3+812];
	ld.local.u32 	%r24799, [%rd3+816];
	ld.local.u32 	%r24800, [%rd3+820];
	ld.local.u32 	%r24801, [%rd3+824];
	ld.local.u32 	%r24802, [%rd3+828];
	ld.local.u32 	%r24803, [%rd3+832];
	ld.local.u32 	%r24804, [%rd3+836];
	ld.local.u32 	%r24805, [%rd3+840];
	ld.local.u32 	%r24806, [%rd3+844];
	ld.local.u32 	%r24807, [%rd3+848];
	ld.local.u32 	%r24808, [%rd3+852];
	ld.local.u32 	%r24809, [%rd3+856];
	ld.local.u32 	%r24810, [%rd3+860];
	ld.local.u32 	%r24811, [%rd3+864];
	ld.local.u32 	%r24812, [%rd3+868];
	ld.local.u32 	%r24813, [%rd3+872];
	ld.local.u32 	%r24814, [%rd3+876];
	ld.local.u32 	%r24815, [%rd3+880];
	ld.local.u32 	%r24816, [%rd3+884];
	ld.local.u32 	%r24817, [%rd3+888];
	ld.local.u32 	%r24818, [%rd3+892];
	ld.local.u32 	%r24819, [%rd3+896];
	ld.local.u32 	%r24820, [%rd3+900];
	ld.local.u32 	%r24821, [%rd3+904];
	ld.local.u32 	%r24822, [%rd3+908];
	ld.local.u32 	%r24823, [%rd3+912];
	ld.local.u32 	%r24824, [%rd3+916];
	ld.local.u32 	%r24825, [%rd3+920];
	ld.local.u32 	%r24826, [%rd3+924];
	ld.local.u32 	%r24827, [%rd3+928];
	ld.local.u32 	%r24828, [%rd3+932];
	ld.local.u32 	%r24829, [%rd3+936];
	ld.local.u32 	%r24830, [%rd3+940];
	ld.local.u32 	%r24831, [%rd3+944];
	ld.local.u32 	%r24832, [%rd3+948];
	ld.local.u32 	%r24833, [%rd3+952];
	ld.local.u32 	%r24834, [%rd3+956];
	ld.local.u32 	%r24835, [%rd3+960];
	ld.local.u32 	%r24836, [%rd3+964];
	ld.local.u32 	%r24837, [%rd3+968];
	ld.local.u32 	%r24838, [%rd3+972];
	ld.local.u32 	%r24839, [%rd3+976];
	ld.local.u32 	%r24840, [%rd3+980];
	ld.local.u32 	%r24841, [%rd3+984];
	ld.local.u32 	%r24842, [%rd3+988];
	ld.local.u32 	%r24843, [%rd3+992];
	ld.local.u32 	%r24844, [%rd3+996];
	ld.local.u32 	%r24845, [%rd3+1000];
	ld.local.u32 	%r24846, [%rd3+1004];
	ld.local.u32 	%r24847, [%rd3+1008];
	ld.local.u32 	%r24848, [%rd3+1012];
	ld.local.u32 	%r24849, [%rd3+1016];
	ld.local.u32 	%r24850, [%rd3+1020];
	ld.local.u32 	%r24851, [%rd3+1024];
	ld.local.u32 	%r24852, [%rd3+1028];
	ld.local.u32 	%r24853, [%rd3+1032];
	ld.local.u32 	%r24854, [%rd3+1036];
	ld.local.u32 	%r24855, [%rd3+1040];
	ld.local.u32 	%r24856, [%rd3+1044];
	ld.local.u32 	%r24857, [%rd3+1048];
	ld.local.u32 	%r24858, [%rd3+1052];
	ld.local.u32 	%r24859, [%rd3+1056];
	ld.local.u32 	%r24860, [%rd3+1060];
	ld.local.u32 	%r24861, [%rd3+1064];
	ld.local.u32 	%r24862, [%rd3+1068];
	ld.local.u32 	%r24863, [%rd3+1072];
	ld.local.u32 	%r24864, [%rd3+1076];
	ld.local.u32 	%r24865, [%rd3+1080];
	ld.local.u32 	%r24866, [%rd3+1084];
	ld.local.u32 	%r24867, [%rd3+1088];
	ld.local.u32 	%r24868, [%rd3+1092];
	ld.local.u32 	%r24869, [%rd3+1096];
	ld.local.u32 	%r24870, [%rd3+1100];
	ld.local.u32 	%r24871, [%rd3+1104];
	ld.local.u32 	%r24872, [%rd3+1108];
	ld.local.u32 	%r24873, [%rd3+1112];
	ld.local.u32 	%r24874, [%rd3+1116];
	ld.local.u32 	%r24875, [%rd3+1120];
	ld.local.u32 	%r24876, [%rd3+1124];
	ld.local.u32 	%r24877, [%rd3+1128];
	ld.local.u32 	%r24878, [%rd3+1132];
	ld.local.u32 	%r24879, [%rd3+1136];
	ld.local.u32 	%r24880, [%rd3+1140];
	ld.local.u32 	%r24881, [%rd3+1144];
	ld.local.u32 	%r24882, [%rd3+1148];
	ld.local.u32 	%r24883, [%rd3+1152];
	ld.local.u32 	%r24884, [%rd3+1156];
	ld.local.u32 	%r24885, [%rd3+1160];
	ld.local.u32 	%r24886, [%rd3+1164];
	ld.local.u32 	%r24887, [%rd3+1168];
	ld.local.u32 	%r24888, [%rd3+1172];
	ld.local.u32 	%r24889, [%rd3+1176];
	ld.local.u32 	%r24890, [%rd3+1180];
	ld.local.u32 	%r24891, [%rd3+1184];
	ld.local.u32 	%r24892, [%rd3+1188];
	ld.local.u32 	%r24893, [%rd3+1192];
	ld.local.u32 	%r24894, [%rd3+1196];
	ld.local.u32 	%r24895, [%rd3+1200];
	ld.local.u32 	%r24896, [%rd3+1204];
	ld.local.u32 	%r24897, [%rd3+1208];
	ld.local.u32 	%r24898, [%rd3+1212];
	ld.local.u32 	%r24899, [%rd3+1216];
	ld.local.u32 	%r24900, [%rd3+1220];
	ld.local.u32 	%r24901, [%rd3+1224];
	ld.local.u32 	%r24902, [%rd3+1228];
	ld.local.u32 	%r24903, [%rd3+1232];
	ld.local.u32 	%r24904, [%rd3+1236];
	ld.local.u32 	%r24905, [%rd3+1240];
	ld.local.u32 	%r24906, [%rd3+1244];
	ld.local.u32 	%r24907, [%rd3+1248];
	ld.local.u32 	%r24908, [%rd3+1252];
	ld.local.u32 	%r24909, [%rd3+1256];
	ld.local.u32 	%r24910, [%rd3+1260];
	ld.local.u32 	%r24911, [%rd3+1264];
	ld.local.u32 	%r24912, [%rd3+1268];
	ld.local.u32 	%r24913, [%rd3+1272];
	ld.local.u32 	%r24914, [%rd3+1276];
	ld.local.u32 	%r24915, [%rd3+1280];
	ld.local.u32 	%r24916, [%rd3+1284];
	ld.local.u32 	%r24917, [%rd3+1288];
	ld.local.u32 	%r24918, [%rd3+1292];
	ld.local.u32 	%r24919, [%rd3+1296];
	ld.local.u32 	%r24920, [%rd3+1300];
	ld.local.u32 	%r24921, [%rd3+1304];
	ld.local.u32 	%r24922, [%rd3+1308];
	ld.local.u32 	%r24923, [%rd3+1312];
	ld.local.u32 	%r24924, [%rd3+1316];
	ld.local.u32 	%r24925, [%rd3+1320];
	ld.local.u32 	%r24926, [%rd3+1324];
	ld.local.u32 	%r24927, [%rd3+1328];
	ld.local.u32 	%r24928, [%rd3+1332];
	ld.local.u32 	%r24929, [%rd3+1336];
	ld.local.u32 	%r24930, [%rd3+1340];
	ld.local.u32 	%r24931, [%rd3+1344];
	ld.local.u32 	%r24932, [%rd3+1348];
	ld.local.u32 	%r24933, [%rd3+1352];
	ld.local.u32 	%r24934, [%rd3+1356];
	ld.local.u32 	%r24935, [%rd3+1360];
	ld.local.u32 	%r24936, [%rd3+1364];
	ld.local.u32 	%r24937, [%rd3+1368];
	ld.local.u32 	%r24938, [%rd3+1372];
	ld.local.u32 	%r24939, [%rd3+1376];
	ld.local.u32 	%r24940, [%rd3+1380];
	ld.local.u32 	%r24941, [%rd3+1384];
	ld.local.u32 	%r24942, [%rd3+1388];
	ld.local.u32 	%r24943, [%rd3+1392];
	ld.local.u32 	%r24944, [%rd3+1396];
	ld.local.u32 	%r24945, [%rd3+1400];
	ld.local.u32 	%r24946, [%rd3+1404];
	ld.local.u32 	%r24947, [%rd3+1408];
	ld.local.u32 	%r24948, [%rd3+1412];
	ld.local.u32 	%r24949, [%rd3+1416];
	ld.local.u32 	%r24950, [%rd3+1420];
	ld.local.u32 	%r24951, [%rd3+1424];
	ld.local.u32 	%r24952, [%rd3+1428];
	ld.local.u32 	%r24953, [%rd3+1432];
	ld.local.u32 	%r24954, [%rd3+1436];
	ld.local.u32 	%r24955, [%rd3+1440];
	ld.local.u32 	%r24956, [%rd3+1444];
	ld.local.u32 	%r24957, [%rd3+1448];
	ld.local.u32 	%r24958, [%rd3+1452];
	ld.local.u32 	%r24959, [%rd3+1456];
	ld.local.u32 	%r24960, [%rd3+1460];
	ld.local.u32 	%r24961, [%rd3+1464];
	ld.local.u32 	%r24962, [%rd3+1468];
	ld.local.u32 	%r24963, [%rd3+1472];
	ld.local.u32 	%r24964, [%rd3+1476];
	ld.local.u32 	%r24965, [%rd3+1480];
	ld.local.u32 	%r24966, [%rd3+1484];
	ld.local.u32 	%r24967, [%rd3+1488];
	ld.local.u32 	%r24968, [%rd3+1492];
	ld.local.u32 	%r24969, [%rd3+1496];
	ld.local.u32 	%r24970, [%rd3+1500];
	ld.local.u32 	%r24971, [%rd3+1504];
	ld.local.u32 	%r24972, [%rd3+1508];
	ld.local.u32 	%r24973, [%rd3+1512];
	ld.local.u32 	%r24974, [%rd3+1516];
	ld.local.u32 	%r24975, [%rd3+1520];
	ld.local.u32 	%r24976, [%rd3+1524];
	ld.local.u32 	%r24977, [%rd3+1528];
	ld.local.u32 	%r24978, [%rd3+1532];
	ld.local.u32 	%r24979, [%rd3+1536];
	ld.local.u32 	%r24980, [%rd3+1540];
	ld.local.u32 	%r24981, [%rd3+1544];
	ld.local.u32 	%r24982, [%rd3+1548];
	ld.local.u32 	%r24983, [%rd3+1552];
	ld.local.u32 	%r24984, [%rd3+1556];
	ld.local.u32 	%r24985, [%rd3+1560];
	ld.local.u32 	%r24986, [%rd3+1564];
	ld.local.u32 	%r24987, [%rd3+1568];
	ld.local.u32 	%r24988, [%rd3+1572];
	ld.local.u32 	%r24989, [%rd3+1576];
	ld.local.u32 	%r24990, [%rd3+1580];
	ld.local.u32 	%r24991, [%rd3+1584];
	ld.local.u32 	%r24992, [%rd3+1588];
	ld.local.u32 	%r24993, [%rd3+1592];
	ld.local.u32 	%r24994, [%rd3+1596];
	ld.local.u32 	%r24995, [%rd3+1600];
	ld.local.u32 	%r24996, [%rd3+1604];
	ld.local.u32 	%r24997, [%rd3+1608];
	ld.local.u32 	%r24998, [%rd3+1612];
	ld.local.u32 	%r24999, [%rd3+1616];
	ld.local.u32 	%r25000, [%rd3+1620];
	ld.local.u32 	%r25001, [%rd3+1624];
	ld.local.u32 	%r25002, [%rd3+1628];
	ld.local.u32 	%r25003, [%rd3+1632];
	ld.local.u32 	%r25004, [%rd3+1636];
	ld.local.u32 	%r25005, [%rd3+1640];
	ld.local.u32 	%r25006, [%rd3+1644];
	ld.local.u32 	%r25007, [%rd3+1648];
	ld.local.u32 	%r25008, [%rd3+1652];
	ld.local.u32 	%r25009, [%rd3+1656];
	ld.local.u32 	%r25010, [%rd3+1660];
	ld.local.u32 	%r25011, [%rd3+1664];
	ld.local.u32 	%r25012, [%rd3+1668];
	ld.local.u32 	%r25013, [%rd3+1672];
	ld.local.u32 	%r25014, [%rd3+1676];
	ld.local.u32 	%r25015, [%rd3+1680];
	ld.local.u32 	%r25016, [%rd3+1684];
	ld.local.u32 	%r25017, [%rd3+1688];
	ld.local.u32 	%r25018, [%rd3+1692];
	ld.local.u32 	%r25019, [%rd3+1696];
	ld.local.u32 	%r25020, [%rd3+1700];
	ld.local.u32 	%r25021, [%rd3+1704];
	ld.local.u32 	%r25022, [%rd3+1708];
	ld.local.u32 	%r25023, [%rd3+1712];
	ld.local.u32 	%r25024, [%rd3+1716];
	ld.local.u32 	%r25025, [%rd3+1720];
	ld.local.u32 	%r25026, [%rd3+1724];
	ld.local.u32 	%r25027, [%rd3+1728];
	ld.local.u32 	%r25028, [%rd3+1732];
	ld.local.u32 	%r25029, [%rd3+1736];
	ld.local.u32 	%r25030, [%rd3+1740];
	ld.local.u32 	%r25031, [%rd3+1744];
	ld.local.u32 	%r25032, [%rd3+1748];
	ld.local.u32 	%r25033, [%rd3+1752];
	ld.local.u32 	%r25034, [%rd3+1756];
	ld.local.u32 	%r25035, [%rd3+1760];
	ld.local.u32 	%r25036, [%rd3+1764];
	ld.local.u32 	%r25037, [%rd3+1768];
	ld.local.u32 	%r25038, [%rd3+1772];
	ld.local.u32 	%r25039, [%rd3+1776];
	ld.local.u32 	%r25040, [%rd3+1780];
	ld.local.u32 	%r25041, [%rd3+1784];
	ld.local.u32 	%r25042, [%rd3+1788];
	ld.local.u32 	%r25043, [%rd3+1792];
	ld.local.u32 	%r25044, [%rd3+1796];
	ld.local.u32 	%r25045, [%rd3+1800];
	ld.local.u32 	%r25046, [%rd3+1804];
	ld.local.u32 	%r25047, [%rd3+1808];
	ld.local.u32 	%r25048, [%rd3+1812];
	ld.local.u32 	%r25049, [%rd3+1816];
	ld.local.u32 	%r25050, [%rd3+1820];
	ld.local.u32 	%r25051, [%rd3+1824];
	ld.local.u32 	%r25052, [%rd3+1828];
	ld.local.u32 	%r25053, [%rd3+1832];
	ld.local.u32 	%r25054, [%rd3+1836];
	ld.local.u32 	%r25055, [%rd3+1840];
	ld.local.u32 	%r25056, [%rd3+1844];
	ld.local.u32 	%r25057, [%rd3+1848];
	ld.local.u32 	%r25058, [%rd3+1852];
	ld.local.u32 	%r25059, [%rd3+1856];
	ld.local.u32 	%r25060, [%rd3+1860];
	ld.local.u32 	%r25061, [%rd3+1864];
	ld.local.u32 	%r25062, [%rd3+1868];
	ld.local.u32 	%r25063, [%rd3+1872];
	ld.local.u32 	%r25064, [%rd3+1876];
	ld.local.u32 	%r25065, [%rd3+1880];
	ld.local.u32 	%r25066, [%rd3+1884];
	ld.local.u32 	%r25067, [%rd3+1888];
	ld.local.u32 	%r25068, [%rd3+1892];
	ld.local.u32 	%r25069, [%rd3+1896];
	ld.local.u32 	%r25070, [%rd3+1900];
	ld.local.u32 	%r25071, [%rd3+1904];
	ld.local.u32 	%r25072, [%rd3+1908];
	ld.local.u32 	%r25073, [%rd3+1912];
	ld.local.u32 	%r25074, [%rd3+1916];
	ld.local.u32 	%r25075, [%rd3+1920];
	ld.local.u32 	%r25076, [%rd3+1924];
	ld.local.u32 	%r25077, [%rd3+1928];
	ld.local.u32 	%r25078, [%rd3+1932];
	ld.local.u32 	%r25079, [%rd3+1936];
	ld.local.u32 	%r25080, [%rd3+1940];
	ld.local.u32 	%r25081, [%rd3+1944];
	ld.local.u32 	%r25082, [%rd3+1948];
	ld.local.u32 	%r25083, [%rd3+1952];
	ld.local.u32 	%r25084, [%rd3+1956];
	ld.local.u32 	%r25085, [%rd3+1960];
	ld.local.u32 	%r25086, [%rd3+1964];
	ld.local.u32 	%r25087, [%rd3+1968];
	ld.local.u32 	%r25088, [%rd3+1972];
	ld.local.u32 	%r25089, [%rd3+1976];
	ld.local.u32 	%r25090, [%rd3+1980];
	ld.local.u32 	%r25091, [%rd3+1984];
	ld.local.u32 	%r25092, [%rd3+1988];
	ld.local.u32 	%r25093, [%rd3+1992];
	ld.local.u32 	%r25094, [%rd3+1996];
	ld.local.u32 	%r25095, [%rd3+2000];
	ld.local.u32 	%r25096, [%rd3+2004];
	ld.local.u32 	%r25097, [%rd3+2008];
	ld.local.u32 	%r25098, [%rd3+2012];
	ld.local.u32 	%r25099, [%rd3+2016];
	ld.local.u32 	%r25100, [%rd3+2020];
	ld.local.u32 	%r25101, [%rd3+2024];
	ld.local.u32 	%r25102, [%rd3+2028];
	ld.local.u32 	%r25103, [%rd3+2032];
	ld.local.u32 	%r25104, [%rd3+2036];
	ld.local.u32 	%r25105, [%rd3+2040];
	ld.local.u32 	%r25106, [%rd3+2044];
	ld.local.u32 	%r25107, [%rd3+2048];
	ld.local.u32 	%r25108, [%rd3+2052];
	ld.local.u32 	%r25109, [%rd3+2056];
	ld.local.u32 	%r25110, [%rd3+2060];
	ld.local.u32 	%r25111, [%rd3+2064];
	ld.local.u32 	%r25112, [%rd3+2068];
	ld.local.u32 	%r25113, [%rd3+2072];
	ld.local.u32 	%r25114, [%rd3+2076];
	ld.local.u32 	%r25115, [%rd3+2080];
	ld.local.u32 	%r25116, [%rd3+2084];
	ld.local.u32 	%r25117, [%rd3+2088];
	ld.local.u32 	%r25118, [%rd3+2092];
	ld.local.u32 	%r25119, [%rd3+2096];
	ld.local.u32 	%r25120, [%rd3+2100];
	ld.local.u32 	%r25121, [%rd3+2104];
	ld.local.u32 	%r25122, [%rd3+2108];
	ld.local.u32 	%r25123, [%rd3+2112];
	ld.local.u32 	%r25124, [%rd3+2116];
	ld.local.u32 	%r25125, [%rd3+2120];
	ld.local.u32 	%r25126, [%rd3+2124];
	ld.local.u32 	%r25127, [%rd3+2128];
	ld.local.u32 	%r25128, [%rd3+2132];
	ld.local.u32 	%r25129, [%rd3+2136];
	ld.local.u32 	%r25130, [%rd3+2140];
	ld.local.u32 	%r25131, [%rd3+2144];
	ld.local.u32 	%r25132, [%rd3+2148];
	ld.local.u32 	%r25133, [%rd3+2152];
	ld.local.u32 	%r25134, [%rd3+2156];
	ld.local.u32 	%r25135, [%rd3+2160];
	ld.local.u32 	%r25136, [%rd3+2164];
	ld.local.u32 	%r25137, [%rd3+2168];
	ld.local.u32 	%r25138, [%rd3+2172];
	ld.local.u32 	%r25139, [%rd3+2176];
	ld.local.u32 	%r25140, [%rd3+2180];
	ld.local.u32 	%r25141, [%rd3+2184];
	ld.local.u32 	%r25142, [%rd3+2188];
	ld.local.u32 	%r25143, [%rd3+2192];
	ld.local.u32 	%r25144, [%rd3+2196];
	ld.local.u32 	%r25145, [%rd3+2200];
	ld.local.u32 	%r25146, [%rd3+2204];
	ld.local.u32 	%r25147, [%rd3+2208];
	ld.local.u32 	%r25148, [%rd3+2212];
	ld.local.u32 	%r25149, [%rd3+2216];
	ld.local.u32 	%r25150, [%rd3+2220];
	ld.local.u32 	%r25151, [%rd3+2224];
	ld.local.u32 	%r25152, [%rd3+2228];
	ld.local.u32 	%r25153, [%rd3+2232];
	ld.local.u32 	%r25154, [%rd3+2236];
	ld.local.u32 	%r25155, [%rd3+2240];
	ld.local.u32 	%r25156, [%rd3+2244];
	ld.local.u32 	%r25157, [%rd3+2248];
	ld.local.u32 	%r25158, [%rd3+2252];
	ld.local.u32 	%r25159, [%rd3+2256];
	ld.local.u32 	%r25160, [%rd3+2260];
	ld.local.u32 	%r25161, [%rd3+2264];
	ld.local.u32 	%r25162, [%rd3+2268];
	ld.local.u32 	%r25163, [%rd3+2272];
	ld.local.u32 	%r25164, [%rd3+2276];
	ld.local.u32 	%r25165, [%rd3+2280];
	ld.local.u32 	%r25166, [%rd3+2284];
	ld.local.u32 	%r25167, [%rd3+2288];
	ld.local.u32 	%r25168, [%rd3+2292];
	ld.local.u32 	%r25169, [%rd3+2296];
	ld.local.u32 	%r25170, [%rd3+2300];
	ld.local.u32 	%r25171, [%rd3+2304];
	ld.local.u32 	%r25172, [%rd3+2308];
	ld.local.u32 	%r25173, [%rd3+2312];
	ld.local.u32 	%r25174, [%rd3+2316];
	ld.local.u32 	%r25175, [%rd3+2320];
	ld.local.u32 	%r25176, [%rd3+2324];
	ld.local.u32 	%r25177, [%rd3+2328];
	ld.local.u32 	%r25178, [%rd3+2332];
	ld.local.u32 	%r25179, [%rd3+2336];
	ld.local.u32 	%r25180, [%rd3+2340];
	ld.local.u32 	%r25181, [%rd3+2344];
	ld.local.u32 	%r25182, [%rd3+2348];
	ld.local.u32 	%r25183, [%rd3+2352];
	ld.local.u32 	%r25184, [%rd3+2356];
	ld.local.u32 	%r25185, [%rd3+2360];
	ld.local.u32 	%r25186, [%rd3+2364];
	ld.local.u32 	%r25187, [%rd3+2368];
	ld.local.u32 	%r25188, [%rd3+2372];
	ld.local.u32 	%r25189, [%rd3+2376];
	ld.local.u32 	%r25190, [%rd3+2380];
	ld.local.u32 	%r25191, [%rd3+2384];
	ld.local.u32 	%r25192, [%rd3+2388];
	ld.local.u32 	%r25193, [%rd3+2392];
	ld.local.u32 	%r25194, [%rd3+2396];
	ld.local.u32 	%r25195, [%rd3+2400];
	ld.local.u32 	%r25196, [%rd3+2404];
	ld.local.u32 	%r25197, [%rd3+2408];
	ld.local.u32 	%r25198, [%rd3+2412];
	ld.local.u32 	%r25199, [%rd3+2416];
	ld.local.u32 	%r25200, [%rd3+2420];
	ld.local.u32 	%r25201, [%rd3+2424];
	ld.local.u32 	%r25202, [%rd3+2428];
	ld.local.u32 	%r25203, [%rd3+2432];
	ld.local.u32 	%r25204, [%rd3+2436];
	ld.local.u32 	%r25205, [%rd3+2440];
	ld.local.u32 	%r25206, [%rd3+2444];
	ld.local.u32 	%r25207, [%rd3+2448];
	ld.local.u32 	%r25208, [%rd3+2452];
	ld.local.u32 	%r25209, [%rd3+2456];
	ld.local.u32 	%r25210, [%rd3+2460];
	ld.local.u32 	%r25211, [%rd3+2464];
	ld.local.u32 	%r25212, [%rd3+2468];
	ld.local.u32 	%r25213, [%rd3+2472];
	ld.local.u32 	%r25214, [%rd3+2476];
	ld.local.u32 	%r25215, [%rd3+2480];
	ld.local.u32 	%r25216, [%rd3+2484];
	ld.local.u32 	%r25217, [%rd3+2488];
	ld.local.u32 	%r25218, [%rd3+2492];
	ld.local.u32 	%r25219, [%rd3+2496];
	ld.local.u32 	%r25220, [%rd3+2500];
	ld.local.u32 	%r25221, [%rd3+2504];
	ld.local.u32 	%r25222, [%rd3+2508];
	ld.local.u32 	%r25223, [%rd3+2512];
	ld.local.u32 	%r25224, [%rd3+2516];
	ld.local.u32 	%r25225, [%rd3+2520];
	ld.local.u32 	%r25226, [%rd3+2524];
	ld.local.u32 	%r25227, [%rd3+2528];
	ld.local.u32 	%r25228, [%rd3+2532];
	ld.local.u32 	%r25229, [%rd3+2536];
	ld.local.u32 	%r25230, [%rd3+2540];
	ld.local.u32 	%r25231, [%rd3+2544];
	ld.local.u32 	%r25232, [%rd3+2548];
	ld.local.u32 	%r25233, [%rd3+2552];
	ld.local.u32 	%r25234, [%rd3+2556];
	ld.local.u32 	%r25235, [%rd3+2560];
	ld.local.u32 	%r25236, [%rd3+2564];
	ld.local.u32 	%r25237, [%rd3+2568];
	ld.local.u32 	%r25238, [%rd3+2572];
	ld.local.u32 	%r25239, [%rd3+2576];
	ld.local.u32 	%r25240, [%rd3+2580];
	ld.local.u32 	%r25241, [%rd3+2584];
	ld.local.u32 	%r25242, [%rd3+2588];
	ld.local.u32 	%r25243, [%rd3+2592];
	ld.local.u32 	%r25244, [%rd3+2596];
	ld.local.u32 	%r25245, [%rd3+2600];
	ld.local.u32 	%r25246, [%rd3+2604];
	ld.local.u32 	%r25247, [%rd3+2608];
	ld.local.u32 	%r25248, [%rd3+2612];
	ld.local.u32 	%r25249, [%rd3+2616];
	ld.local.u32 	%r25250, [%rd3+2620];
	ld.local.u32 	%r25251, [%rd3+2624];
	ld.local.u32 	%r25252, [%rd3+2628];
	ld.local.u32 	%r25253, [%rd3+2632];
	ld.local.u32 	%r25254, [%rd3+2636];
	ld.local.u32 	%r25255, [%rd3+2640];
	ld.local.u32 	%r25256, [%rd3+2644];
	ld.local.u32 	%r25257, [%rd3+2648];
	ld.local.u32 	%r25258, [%rd3+2652];
	ld.local.u32 	%r25259, [%rd3+2656];
	ld.local.u32 	%r25260, [%rd3+2660];
	ld.local.u32 	%r25261, [%rd3+2664];
	ld.local.u32 	%r25262, [%rd3+2668];
	ld.local.u32 	%r25263, [%rd3+2672];
	ld.local.u32 	%r25264, [%rd3+2676];
	ld.local.u32 	%r25265, [%rd3+2680];
	ld.local.u32 	%r25266, [%rd3+2684];
	ld.local.u32 	%r25267, [%rd3+2688];
	ld.local.u32 	%r25268, [%rd3+2692];
	ld.local.u32 	%r25269, [%rd3+2696];
	ld.local.u32 	%r25270, [%rd3+2700];
	ld.local.u32 	%r25271, [%rd3+2704];
	ld.local.u32 	%r25272, [%rd3+2708];
	ld.local.u32 	%r25273, [%rd3+2712];
	ld.local.u32 	%r25274, [%rd3+2716];
	ld.local.u32 	%r25275, [%rd3+2720];
	ld.local.u32 	%r25276, [%rd3+2724];
	ld.local.u32 	%r25277, [%rd3+2728];
	ld.local.u32 	%r25278, [%rd3+2732];
	ld.local.u32 	%r25279, [%rd3+2736];
	ld.local.u32 	%r25280, [%rd3+2740];
	ld.local.u32 	%r25281, [%rd3+2744];
	ld.local.u32 	%r25282, [%rd3+2748];
	ld.local.u32 	%r25283, [%rd3+2752];
	ld.local.u32 	%r25284, [%rd3+2756];
	ld.local.u32 	%r25285, [%rd3+2760];
	ld.local.u32 	%r25286, [%rd3+2764];
	ld.local.u32 	%r25287, [%rd3+2768];
	ld.local.u32 	%r25288, [%rd3+2772];
	ld.local.u32 	%r25289, [%rd3+2776];
	ld.local.u32 	%r25290, [%rd3+2780];
	ld.local.u32 	%r25291, [%rd3+2784];
	ld.local.u32 	%r25292, [%rd3+2788];
	ld.local.u32 	%r25293, [%rd3+2792];
	ld.local.u32 	%r25294, [%rd3+2796];
	ld.local.u32 	%r25295, [%rd3+2800];
	ld.local.u32 	%r25296, [%rd3+2804];
	ld.local.u32 	%r25297, [%rd3+2808];
	ld.local.u32 	%r25298, [%rd3+2812];
	ld.local.u32 	%r25299, [%rd3+2816];
	ld.local.u32 	%r25300, [%rd3+2820];
	ld.local.u32 	%r25301, [%rd3+2824];
	ld.local.u32 	%r25302, [%rd3+2828];
	ld.local.u32 	%r25303, [%rd3+2832];
	ld.local.u32 	%r25304, [%rd3+2836];
	ld.local.u32 	%r25305, [%rd3+2840];
	ld.local.u32 	%r25306, [%rd3+2844];
	ld.local.u32 	%r25307, [%rd3+2848];
	ld.local.u32 	%r25308, [%rd3+2852];
	ld.local.u32 	%r25309, [%rd3+2856];
	ld.local.u32 	%r25310, [%rd3+2860];
	ld.local.u32 	%r25311, [%rd3+2864];
	ld.local.u32 	%r25312, [%rd3+2868];
	ld.local.u32 	%r25313, [%rd3+2872];
	ld.local.u32 	%r25314, [%rd3+2876];
	ld.local.u32 	%r25315, [%rd3+2880];
	ld.local.u32 	%r25316, [%rd3+2884];
	ld.local.u32 	%r25317, [%rd3+2888];
	ld.local.u32 	%r25318, [%rd3+2892];
	ld.local.u32 	%r25319, [%rd3+2896];
	ld.local.u32 	%r25320, [%rd3+2900];
	ld.local.u32 	%r25321, [%rd3+2904];
	ld.local.u32 	%r25322, [%rd3+2908];
	ld.local.u32 	%r25323, [%rd3+2912];
	ld.local.u32 	%r25324, [%rd3+2916];
	ld.local.u32 	%r25325, [%rd3+2920];
	ld.local.u32 	%r25326, [%rd3+2924];
	ld.local.u32 	%r25327, [%rd3+2928];
	ld.local.u32 	%r25328, [%rd3+2932];
	ld.local.u32 	%r25329, [%rd3+2936];
	ld.local.u32 	%r25330, [%rd3+2940];
	ld.local.u32 	%r25331, [%rd3+2944];
	ld.local.u32 	%r25332, [%rd3+2948];
	ld.local.u32 	%r25333, [%rd3+2952];
	ld.local.u32 	%r25334, [%rd3+2956];
	ld.local.u32 	%r25335, [%rd3+2960];
	ld.local.u32 	%r25336, [%rd3+2964];
	ld.local.u32 	%r25337, [%rd3+2968];
	ld.local.u32 	%r25338, [%rd3+2972];
	ld.local.u32 	%r25339, [%rd3+2976];
	ld.local.u32 	%r25340, [%rd3+2980];
	ld.local.u32 	%r25341, [%rd3+2984];
	ld.local.u32 	%r25342, [%rd3+2988];
	ld.local.u32 	%r25343, [%rd3+2992];
	ld.local.u32 	%r25344, [%rd3+2996];
	ld.local.u32 	%r25345, [%rd3+3000];
	ld.local.u32 	%r25346, [%rd3+3004];
	ld.local.u32 	%r25347, [%rd3+3008];
	ld.local.u32 	%r25348, [%rd3+3012];
	ld.local.u32 	%r25349, [%rd3+3016];
	ld.local.u32 	%r25350, [%rd3+3020];
	ld.local.u32 	%r25351, [%rd3+3024];
	ld.local.u32 	%r25352, [%rd3+3028];
	ld.local.u32 	%r25353, [%rd3+3032];
	ld.local.u32 	%r25354, [%rd3+3036];
	ld.local.u32 	%r25355, [%rd3+3040];
	ld.local.u32 	%r25356, [%rd3+3044];
	ld.local.u32 	%r25357, [%rd3+3048];
	ld.local.u32 	%r25358, [%rd3+3052];
	ld.local.u32 	%r25359, [%rd3+3056];
	ld.local.u32 	%r25360, [%rd3+3060];
	ld.local.u32 	%r25361, [%rd3+3064];
	ld.local.u32 	%r25362, [%rd3+3068];
	ld.local.u32 	%r25363, [%rd3+3072];
	ld.local.u32 	%r25364, [%rd3+3076];
	ld.local.u32 	%r25365, [%rd3+3080];
	ld.local.u32 	%r25366, [%rd3+3084];
	ld.local.u32 	%r25367, [%rd3+3088];
	ld.local.u32 	%r25368, [%rd3+3092];
	ld.local.u32 	%r25369, [%rd3+3096];
	ld.local.u32 	%r25370, [%rd3+3100];
	ld.local.u32 	%r25371, [%rd3+3104];
	ld.local.u32 	%r25372, [%rd3+3108];
	ld.local.u32 	%r25373, [%rd3+3112];
	ld.local.u32 	%r25374, [%rd3+3116];
	ld.local.u32 	%r25375, [%rd3+3120];
	ld.local.u32 	%r25376, [%rd3+3124];
	ld.local.u32 	%r25377, [%rd3+3128];
	ld.local.u32 	%r25378, [%rd3+3132];
	ld.local.u32 	%r25379, [%rd3+3136];
	ld.local.u32 	%r25380, [%rd3+3140];
	ld.local.u32 	%r25381, [%rd3+3144];
	ld.local.u32 	%r25382, [%rd3+3148];
	ld.local.u32 	%r25383, [%rd3+3152];
	ld.local.u32 	%r25384, [%rd3+3156];
	ld.local.u32 	%r25385, [%rd3+3160];
	ld.local.u32 	%r25386, [%rd3+3164];
	ld.local.u32 	%r25387, [%rd3+3168];
	ld.local.u32 	%r25388, [%rd3+3172];
	ld.local.u32 	%r25389, [%rd3+3176];
	ld.local.u32 	%r25390, [%rd3+3180];
	ld.local.u32 	%r25391, [%rd3+3184];
	ld.local.u32 	%r25392, [%rd3+3188];
	ld.local.u32 	%r25393, [%rd3+3192];
	ld.local.u32 	%r25394, [%rd3+3196];
	ld.local.u32 	%r25395, [%rd3+3200];
	ld.local.u32 	%r25396, [%rd3+3204];
	ld.local.u32 	%r25397, [%rd3+3208];
	ld.local.u32 	%r25398, [%rd3+3212];
	ld.local.u32 	%r25399, [%rd3+3216];
	ld.local.u32 	%r25400, [%rd3+3220];
	ld.local.u32 	%r25401, [%rd3+3224];
	ld.local.u32 	%r25402, [%rd3+3228];
	ld.local.u32 	%r25403, [%rd3+3232];
	ld.local.u32 	%r25404, [%rd3+3236];
	ld.local.u32 	%r25405, [%rd3+3240];
	ld.local.u32 	%r25406, [%rd3+3244];
	ld.local.u32 	%r25407, [%rd3+3248];
	ld.local.u32 	%r25408, [%rd3+3252];
	ld.local.u32 	%r25409, [%rd3+3256];
	ld.local.u32 	%r25410, [%rd3+3260];
	ld.local.u32 	%r25411, [%rd3+3264];
	ld.local.u32 	%r25412, [%rd3+3268];
	ld.local.u32 	%r25413, [%rd3+3272];
	ld.local.u32 	%r25414, [%rd3+3276];
	ld.local.u32 	%r25415, [%rd3+3280];
	ld.local.u32 	%r25416, [%rd3+3284];
	ld.local.u32 	%r25417, [%rd3+3288];
	ld.local.u32 	%r25418, [%rd3+3292];
	ld.local.u32 	%r25419, [%rd3+3296];
	ld.local.u32 	%r25420, [%rd3+3300];
	ld.local.u32 	%r25421, [%rd3+3304];
	ld.local.u32 	%r25422, [%rd3+3308];
	ld.local.u32 	%r25423, [%rd3+3312];
	ld.local.u32 	%r25424, [%rd3+3316];
	ld.local.u32 	%r25425, [%rd3+3320];
	ld.local.u32 	%r25426, [%rd3+3324];
	ld.local.u32 	%r25427, [%rd3+3328];
	ld.local.u32 	%r25428, [%rd3+3332];
	ld.local.u32 	%r25429, [%rd3+3336];
	ld.local.u32 	%r25430, [%rd3+3340];
	ld.local.u32 	%r25431, [%rd3+3344];
	ld.local.u32 	%r25432, [%rd3+3348];
	ld.local.u32 	%r25433, [%rd3+3352];
	ld.local.u32 	%r25434, [%rd3+3356];
	ld.local.u32 	%r25435, [%rd3+3360];
	ld.local.u32 	%r25436, [%rd3+3364];
	ld.local.u32 	%r25437, [%rd3+3368];
	ld.local.u32 	%r25438, [%rd3+3372];
	ld.local.u32 	%r25439, [%rd3+3376];
	ld.local.u32 	%r25440, [%rd3+3380];
	ld.local.u32 	%r25441, [%rd3+3384];
	ld.local.u32 	%r25442, [%rd3+3388];
	ld.local.u32 	%r25443, [%rd3+3392];
	ld.local.u32 	%r25444, [%rd3+3396];
	ld.local.u32 	%r25445, [%rd3+3400];
	ld.local.u32 	%r25446, [%rd3+3404];
	ld.local.u32 	%r25447, [%rd3+3408];
	ld.local.u32 	%r25448, [%rd3+3412];
	ld.local.u32 	%r25449, [%rd3+3416];
	ld.local.u32 	%r25450, [%rd3+3420];
	ld.local.u32 	%r25451, [%rd3+3424];
	ld.local.u32 	%r25452, [%rd3+3428];
	ld.local.u32 	%r25453, [%rd3+3432];
	ld.local.u32 	%r25454, [%rd3+3436];
	ld.local.u32 	%r25455, [%rd3+3440];
	ld.local.u32 	%r25456, [%rd3+3444];
	ld.local.u32 	%r25457, [%rd3+3448];
	ld.local.u32 	%r25458, [%rd3+3452];
	ld.local.u32 	%r25459, [%rd3+3456];
	ld.local.u32 	%r25460, [%rd3+3460];
	ld.local.u32 	%r25461, [%rd3+3464];
	ld.local.u32 	%r25462, [%rd3+3468];
	ld.local.u32 	%r25463, [%rd3+3472];
	ld.local.u32 	%r25464, [%rd3+3476];
	ld.local.u32 	%r25465, [%rd3+3480];
	ld.local.u32 	%r25466, [%rd3+3484];
	ld.local.u32 	%r25467, [%rd3+3488];
	ld.local.u32 	%r25468, [%rd3+3492];
	ld.local.u32 	%r25469, [%rd3+3496];
	ld.local.u32 	%r25470, [%rd3+3500];
	ld.local.u32 	%r25471, [%rd3+3504];
	ld.local.u32 	%r25472, [%rd3+3508];
	ld.local.u32 	%r25473, [%rd3+3512];
	ld.local.u32 	%r25474, [%rd3+3516];
	ld.local.u32 	%r25475, [%rd3+3520];
	ld.local.u32 	%r25476, [%rd3+3524];
	ld.local.u32 	%r25477, [%rd3+3528];
	ld.local.u32 	%r25478, [%rd3+3532];
	ld.local.u32 	%r25479, [%rd3+3536];
	ld.local.u32 	%r25480, [%rd3+3540];
	ld.local.u32 	%r25481, [%rd3+3544];
	ld.local.u32 	%r25482, [%rd3+3548];
	ld.local.u32 	%r25483, [%rd3+3552];
	ld.local.u32 	%r25484, [%rd3+3556];
	ld.local.u32 	%r25485, [%rd3+3560];
	ld.local.u32 	%r25486, [%rd3+3564];
	ld.local.u32 	%r25487, [%rd3+3568];
	ld.local.u32 	%r25488, [%rd3+3572];
	ld.local.u32 	%r25489, [%rd3+3576];
	ld.local.u32 	%r25490, [%rd3+3580];
	ld.local.u32 	%r25491, [%rd3+3584];
	ld.local.u32 	%r25492, [%rd3+3588];
	ld.local.u32 	%r25493, [%rd3+3592];
	ld.local.u32 	%r25494, [%rd3+3596];
	ld.local.u32 	%r25495, [%rd3+3600];
	ld.local.u32 	%r25496, [%rd3+3604];
	ld.local.u32 	%r25497, [%rd3+3608];
	ld.local.u32 	%r25498, [%rd3+3612];
	ld.local.u32 	%r25499, [%rd3+3616];
	ld.local.u32 	%r25500, [%rd3+3620];
	ld.local.u32 	%r25501, [%rd3+3624];
	ld.local.u32 	%r25502, [%rd3+3628];
	ld.local.u32 	%r25503, [%rd3+3632];
	ld.local.u32 	%r25504, [%rd3+3636];
	ld.local.u32 	%r25505, [%rd3+3640];
	ld.local.u32 	%r25506, [%rd3+3644];
	ld.local.u32 	%r25507, [%rd3+3648];
	ld.local.u32 	%r25508, [%rd3+3652];
	ld.local.u32 	%r25509, [%rd3+3656];
	ld.local.u32 	%r25510, [%rd3+3660];
	ld.local.u32 	%r25511, [%rd3+3664];
	ld.local.u32 	%r25512, [%rd3+3668];
	ld.local.u32 	%r25513, [%rd3+3672];
	ld.local.u32 	%r25514, [%rd3+3676];
	ld.local.u32 	%r25515, [%rd3+3680];
	ld.local.u32 	%r25516, [%rd3+3684];
	ld.local.u32 	%r25517, [%rd3+3688];
	ld.local.u32 	%r25518, [%rd3+3692];
	ld.local.u32 	%r25519, [%rd3+3696];
	ld.local.u32 	%r25520, [%rd3+3700];
	ld.local.u32 	%r25521, [%rd3+3704];
	ld.local.u32 	%r25522, [%rd3+3708];
	ld.local.u32 	%r25523, [%rd3+3712];
	ld.local.u32 	%r25524, [%rd3+3716];
	ld.local.u32 	%r25525, [%rd3+3720];
	ld.local.u32 	%r25526, [%rd3+3724];
	ld.local.u32 	%r25527, [%rd3+3728];
	ld.local.u32 	%r25528, [%rd3+3732];
	ld.local.u32 	%r25529, [%rd3+3736];
	ld.local.u32 	%r25530, [%rd3+3740];
	ld.local.u32 	%r25531, [%rd3+3744];
	ld.local.u32 	%r25532, [%rd3+3748];
	ld.local.u32 	%r25533, [%rd3+3752];
	ld.local.u32 	%r25534, [%rd3+3756];
	ld.local.u32 	%r25535, [%rd3+3760];
	ld.local.u32 	%r25536, [%rd3+3764];
	ld.local.u32 	%r25537, [%rd3+3768];
	ld.local.u32 	%r25538, [%rd3+3772];
	ld.local.u32 	%r25539, [%rd3+3776];
	ld.local.u32 	%r25540, [%rd3+3780];
	ld.local.u32 	%r25541, [%rd3+3784];
	ld.local.u32 	%r25542, [%rd3+3788];
	ld.local.u32 	%r25543, [%rd3+3792];
	ld.local.u32 	%r25544, [%rd3+3796];
	ld.local.u32 	%r25545, [%rd3+3800];
	ld.local.u32 	%r25546, [%rd3+3804];
	ld.local.u32 	%r25547, [%rd3+3808];
	ld.local.u32 	%r25548, [%rd3+3812];
	ld.local.u32 	%r25549, [%rd3+3816];
	ld.local.u32 	%r25550, [%rd3+3820];
	ld.local.u32 	%r25551, [%rd3+3824];
	ld.local.u32 	%r25552, [%rd3+3828];
	ld.local.u32 	%r25553, [%rd3+3832];
	ld.local.u32 	%r25554, [%rd3+3836];
	ld.local.u32 	%r25555, [%rd3+3840];
	ld.local.u32 	%r25556, [%rd3+3844];
	ld.local.u32 	%r25557, [%rd3+3848];
	ld.local.u32 	%r25558, [%rd3+3852];
	ld.local.u32 	%r25559, [%rd3+3856];
	ld.local.u32 	%r25560, [%rd3+3860];
	ld.local.u32 	%r25561, [%rd3+3864];
	ld.local.u32 	%r25562, [%rd3+3868];
	ld.local.u32 	%r25563, [%rd3+3872];
	ld.local.u32 	%r25564, [%rd3+3876];
	ld.local.u32 	%r25565, [%rd3+3880];
	ld.local.u32 	%r25566, [%rd3+3884];
	ld.local.u32 	%r25567, [%rd3+3888];
	ld.local.u32 	%r25568, [%rd3+3892];
	ld.local.u32 	%r25569, [%rd3+3896];
	ld.local.u32 	%r25570, [%rd3+3900];
	ld.local.u32 	%r25571, [%rd3+3904];
	ld.local.u32 	%r25572, [%rd3+3908];
	ld.local.u32 	%r25573, [%rd3+3912];
	ld.local.u32 	%r25574, [%rd3+3916];
	ld.local.u32 	%r25575, [%rd3+3920];
	ld.local.u32 	%r25576, [%rd3+3924];
	ld.local.u32 	%r25577, [%rd3+3928];
	ld.local.u32 	%r25578, [%rd3+3932];
	ld.local.u32 	%r25579, [%rd3+3936];
	ld.local.u32 	%r25580, [%rd3+3940];
	ld.local.u32 	%r25581, [%rd3+3944];
	ld.local.u32 	%r25582, [%rd3+3948];
	ld.local.u32 	%r25583, [%rd3+3952];
	ld.local.u32 	%r25584, [%rd3+3956];
	ld.local.u32 	%r25585, [%rd3+3960];
	ld.local.u32 	%r25586, [%rd3+3964];
	ld.local.u32 	%r25587, [%rd3+3968];
	ld.local.u32 	%r25588, [%rd3+3972];
	ld.local.u32 	%r25589, [%rd3+3976];
	ld.local.u32 	%r25590, [%rd3+3980];
	ld.local.u32 	%r25591, [%rd3+3984];
	ld.local.u32 	%r25592, [%rd3+3988];
	ld.local.u32 	%r25593, [%rd3+3992];
	ld.local.u32 	%r25594, [%rd3+3996];
	ld.local.u32 	%r25595, [%rd3+4000];
	ld.local.u32 	%r25596, [%rd3+4004];
	ld.local.u32 	%r25597, [%rd3+4008];
	ld.local.u32 	%r25598, [%rd3+4012];
	ld.local.u32 	%r25599, [%rd3+4016];
	ld.local.u32 	%r25600, [%rd3+4020];
	ld.local.u32 	%r25601, [%rd3+4024];
	ld.local.u32 	%r25602, [%rd3+4028];
	ld.local.u32 	%r25603, [%rd3+4032];
	ld.local.u32 	%r25604, [%rd3+4036];
	ld.local.u32 	%r25605, [%rd3+4040];
	ld.local.u32 	%r25606, [%rd3+4044];
	ld.local.u32 	%r25607, [%rd3+4048];
	ld.local.u32 	%r25608, [%rd3+4052];
	ld.local.u32 	%r25609, [%rd3+4056];
	ld.local.u32 	%r25610, [%rd3+4060];
	ld.local.u32 	%r25611, [%rd3+4064];
	ld.local.u32 	%r25612, [%rd3+4068];
	ld.local.u32 	%r25613, [%rd3+4072];
	ld.local.u32 	%r25614, [%rd3+4076];
	ld.local.u32 	%r25615, [%rd3+4080];
	ld.local.u32 	%r25616, [%rd3+4084];
	ld.local.u32 	%r25617, [%rd3+4088];
	ld.local.u32 	%r25618, [%rd3+4092];
	ld.local.u32 	%r25619, [%rd3+4096];
	ld.local.u32 	%r25620, [%rd3+4100];
	ld.local.u32 	%r25621, [%rd3+4104];
	ld.local.u32 	%r25622, [%rd3+4108];
	ld.local.u32 	%r25623, [%rd3+4112];
	ld.local.u32 	%r25624, [%rd3+4116];
	ld.local.u32 	%r25625, [%rd3+4120];
	ld.local.u32 	%r25626, [%rd3+4124];
	ld.local.u32 	%r25627, [%rd3+4128];
	ld.local.u32 	%r25628, [%rd3+4132];
	ld.local.u32 	%r25629, [%rd3+4136];
	ld.local.u32 	%r25630, [%rd3+4140];
	ld.local.u32 	%r25631, [%rd3+4144];
	ld.local.u32 	%r25632, [%rd3+4148];
	ld.local.u32 	%r25633, [%rd3+4152];
	ld.local.u32 	%r25634, [%rd3+4156];
	ld.local.u32 	%r25635, [%rd3+4160];
	ld.local.u32 	%r25636, [%rd3+4164];
	ld.local.u32 	%r25637, [%rd3+4168];
	ld.local.u32 	%r25638, [%rd3+4172];
	ld.local.u32 	%r25639, [%rd3+4176];
	ld.local.u32 	%r25640, [%rd3+4180];
	ld.local.u32 	%r25641, [%rd3+4184];
	ld.local.u32 	%r25642, [%rd3+4188];
	ld.local.u32 	%r25643, [%rd3+4192];
	ld.local.u32 	%r25644, [%rd3+4196];
	ld.local.u32 	%r25645, [%rd3+4200];
	ld.local.u32 	%r25646, [%rd3+4204];
	ld.local.u32 	%r25647, [%rd3+4208];
	ld.local.u32 	%r25648, [%rd3+4212];
	ld.local.u32 	%r25649, [%rd3+4216];
	ld.local.u32 	%r25650, [%rd3+4220];
	ld.local.u32 	%r25651, [%rd3+4224];
	ld.local.u32 	%r25652, [%rd3+4228];
	ld.local.u32 	%r25653, [%rd3+4232];
	ld.local.u32 	%r25654, [%rd3+4236];
	ld.local.u32 	%r25655, [%rd3+4240];
	ld.local.u32 	%r25656, [%rd3+4244];
	ld.local.u32 	%r25657, [%rd3+4248];
	ld.local.u32 	%r25658, [%rd3+4252];
	ld.local.u32 	%r25659, [%rd3+4256];
	ld.local.u32 	%r25660, [%rd3+4260];
	ld.local.u32 	%r25661, [%rd3+4264];
	ld.local.u32 	%r25662, [%rd3+4268];
	ld.local.u32 	%r25663, [%rd3+4272];
	ld.local.u32 	%r25664, [%rd3+4276];
	ld.local.u32 	%r25665, [%rd3+4280];
	ld.local.u32 	%r25666, [%rd3+4284];
	ld.local.u32 	%r25667, [%rd3+4288];
	ld.local.u32 	%r25668, [%rd3+4292];
	ld.local.u32 	%r25669, [%rd3+4296];
	ld.local.u32 	%r25670, [%rd3+4300];
	ld.local.u32 	%r25671, [%rd3+4304];
	ld.local.u32 	%r25672, [%rd3+4308];
	ld.local.u32 	%r25673, [%rd3+4312];
	ld.local.u32 	%r25674, [%rd3+4316];
	ld.local.u32 	%r25675, [%rd3+4320];
	ld.local.u32 	%r25676, [%rd3+4324];
	ld.local.u32 	%r25677, [%rd3+4328];
	ld.local.u32 	%r25678, [%rd3+4332];
	ld.local.u32 	%r25679, [%rd3+4336];
	ld.local.u32 	%r25680, [%rd3+4340];
	ld.local.u32 	%r25681, [%rd3+4344];
	ld.local.u32 	%r25682, [%rd3+4348];
	ld.local.u32 	%r25683, [%rd3+4352];
	ld.local.u32 	%r25684, [%rd3+4356];
	ld.local.u32 	%r25685, [%rd3+4360];
	ld.local.u32 	%r25686, [%rd3+4364];
	ld.local.u32 	%r25687, [%rd3+4368];
	ld.local.u32 	%r25688, [%rd3+4372];
	ld.local.u32 	%r25689, [%rd3+4376];
	ld.local.u32 	%r25690, [%rd3+4380];
	ld.local.u32 	%r25691, [%rd3+4384];
	ld.local.u32 	%r25692, [%rd3+4388];
	ld.local.u32 	%r25693, [%rd3+4392];
	ld.local.u32 	%r25694, [%rd3+4396];
	ld.local.u32 	%r25695, [%rd3+4400];
	ld.local.u32 	%r25696, [%rd3+4404];
	ld.local.u32 	%r25697, [%rd3+4408];
	ld.local.u32 	%r25698, [%rd3+4412];
	ld.local.u32 	%r25699, [%rd3+4416];
	ld.local.u32 	%r25700, [%rd3+4420];
	ld.local.u32 	%r25701, [%rd3+4424];
	ld.local.u32 	%r25702, [%rd3+4428];
	ld.local.u32 	%r25703, [%rd3+4432];
	ld.local.u32 	%r25704, [%rd3+4436];
	ld.local.u32 	%r25705, [%rd3+4440];
	ld.local.u32 	%r25706, [%rd3+4444];
	ld.local.u32 	%r25707, [%rd3+4448];
	ld.local.u32 	%r25708, [%rd3+4452];
	ld.local.u32 	%r25709, [%rd3+4456];
	ld.local.u32 	%r25710, [%rd3+4460];
	ld.local.u32 	%r25711, [%rd3+4464];
	ld.local.u32 	%r25712, [%rd3+4468];
	ld.local.u32 	%r25713, [%rd3+4472];
	ld.local.u32 	%r25714, [%rd3+4476];
	ld.local.u32 	%r25715, [%rd3+4480];
	ld.local.u32 	%r25716, [%rd3+4484];
	ld.local.u32 	%r25717, [%rd3+4488];
	ld.local.u32 	%r25718, [%rd3+4492];
	ld.local.u32 	%r25719, [%rd3+4496];
	ld.local.u32 	%r25720, [%rd3+4500];
	ld.local.u32 	%r25721, [%rd3+4504];
	ld.local.u32 	%r25722, [%rd3+4508];
	ld.local.u32 	%r25723, [%rd3+4512];
	ld.local.u32 	%r25724, [%rd3+4516];
	ld.local.u32 	%r25725, [%rd3+4520];
	ld.local.u32 	%r25726, [%rd3+4524];
	ld.local.u32 	%r25727, [%rd3+4528];
	ld.local.u32 	%r25728, [%rd3+4532];
	ld.local.u32 	%r25729, [%rd3+4536];
	ld.local.u32 	%r25730, [%rd3+4540];
	ld.local.u32 	%r25731, [%rd3+4544];
	ld.local.u32 	%r25732, [%rd3+4548];
	ld.local.u32 	%r25733, [%rd3+4552];
	ld.local.u32 	%r25734, [%rd3+4556];
	ld.local.u32 	%r25735, [%rd3+4560];
	ld.local.u32 	%r25736, [%rd3+4564];
	ld.local.u32 	%r25737, [%rd3+4568];
	ld.local.u32 	%r25738, [%rd3+4572];
	ld.local.u32 	%r25739, [%rd3+4576];
	ld.local.u32 	%r25740, [%rd3+4580];
	ld.local.u32 	%r25741, [%rd3+4584];
	ld.local.u32 	%r25742, [%rd3+4588];
	ld.local.u32 	%r25743, [%rd3+4592];
	ld.local.u32 	%r25744, [%rd3+4596];
	ld.local.u32 	%r25745, [%rd3+4600];
	ld.local.u32 	%r25746, [%rd3+4604];
	ld.local.u32 	%r25747, [%rd3+4608];
	ld.local.u32 	%r25748, [%rd3+4612];
	ld.local.u32 	%r25749, [%rd3+4616];
	ld.local.u32 	%r25750, [%rd3+4620];
	ld.local.u32 	%r25751, [%rd3+4624];
	ld.local.u32 	%r25752, [%rd3+4628];
	ld.local.u32 	%r25753, [%rd3+4632];
	ld.local.u32 	%r25754, [%rd3+4636];
	ld.local.u32 	%r25755, [%rd3+4640];
	ld.local.u32 	%r25756, [%rd3+4644];
	ld.local.u32 	%r25757, [%rd3+4648];
	ld.local.u32 	%r25758, [%rd3+4652];
	ld.local.u32 	%r25759, [%rd3+4656];
	ld.local.u32 	%r25760, [%rd3+4660];
	ld.local.u32 	%r25761, [%rd3+4664];
	ld.local.u32 	%r25762, [%rd3+4668];
	ld.local.u32 	%r25763, [%rd3+4672];
	ld.local.u32 	%r25764, [%rd3+4676];
	ld.local.u32 	%r25765, [%rd3+4680];
	ld.local.u32 	%r25766, [%rd3+4684];
	ld.local.u32 	%r25767, [%rd3+4688];
	ld.local.u32 	%r25768, [%rd3+4692];
	ld.local.u32 	%r25769, [%rd3+4696];
	ld.local.u32 	%r25770, [%rd3+4700];
	ld.local.u32 	%r25771, [%rd3+4704];
	ld.local.u32 	%r25772, [%rd3+4708];
	ld.local.u32 	%r25773, [%rd3+4712];
	ld.local.u32 	%r25774, [%rd3+4716];
	ld.local.u32 	%r25775, [%rd3+4720];
	ld.local.u32 	%r25776, [%rd3+4724];
	ld.local.u32 	%r25777, [%rd3+4728];
	ld.local.u32 	%r25778, [%rd3+4732];
	ld.local.u32 	%r25779, [%rd3+4736];
	ld.local.u32 	%r25780, [%rd3+4740];
	ld.local.u32 	%r25781, [%rd3+4744];
	ld.local.u32 	%r25782, [%rd3+4748];
	ld.local.u32 	%r25783, [%rd3+4752];
	ld.local.u32 	%r25784, [%rd3+4756];
	ld.local.u32 	%r25785, [%rd3+4760];
	ld.local.u32 	%r25786, [%rd3+4764];
	ld.local.u32 	%r25787, [%rd3+4768];
	ld.local.u32 	%r25788, [%rd3+4772];
	ld.local.u32 	%r25789, [%rd3+4776];
	ld.local.u32 	%r25790, [%rd3+4780];
	ld.local.u32 	%r25791, [%rd3+4784];
	ld.local.u32 	%r25792, [%rd3+4788];
	ld.local.u32 	%r25793, [%rd3+4792];
	ld.local.u32 	%r25794, [%rd3+4796];
	ld.local.u32 	%r25795, [%rd3+4800];
	ld.local.u32 	%r25796, [%rd3+4804];
	ld.local.u32 	%r25797, [%rd3+4808];
	ld.local.u32 	%r25798, [%rd3+4812];
	ld.local.u32 	%r25799, [%rd3+4816];
	ld.local.u32 	%r25800, [%rd3+4820];
	ld.local.u32 	%r25801, [%rd3+4824];
	ld.local.u32 	%r25802, [%rd3+4828];
	ld.local.u32 	%r25803, [%rd3+4832];
	ld.local.u32 	%r25804, [%rd3+4836];
	ld.local.u32 	%r25805, [%rd3+4840];
	ld.local.u32 	%r25806, [%rd3+4844];
	ld.local.u32 	%r25807, [%rd3+4848];
	ld.local.u32 	%r25808, [%rd3+4852];
	ld.local.u32 	%r25809, [%rd3+4856];
	ld.local.u32 	%r25810, [%rd3+4860];
	ld.local.u32 	%r25811, [%rd3+4864];
	ld.local.u32 	%r25812, [%rd3+4868];
	ld.local.u32 	%r25813, [%rd3+4872];
	ld.local.u32 	%r25814, [%rd3+4876];
	ld.local.u32 	%r25815, [%rd3+4880];
	ld.local.u32 	%r25816, [%rd3+4884];
	ld.local.u32 	%r25817, [%rd3+4888];
	ld.local.u32 	%r25818, [%rd3+4892];
	ld.local.u32 	%r25819, [%rd3+4896];
	ld.local.u32 	%r25820, [%rd3+4900];
	ld.local.u32 	%r25821, [%rd3+4904];
	ld.local.u32 	%r25822, [%rd3+4908];
	ld.local.u32 	%r25823, [%rd3+4912];
	ld.local.u32 	%r25824, [%rd3+4916];
	ld.local.u32 	%r25825, [%rd3+4920];
	ld.local.u32 	%r25826, [%rd3+4924];
	ld.local.u32 	%r25827, [%rd3+4928];
	ld.local.u32 	%r25828, [%rd3+4932];
	ld.local.u32 	%r25829, [%rd3+4936];
	ld.local.u32 	%r25830, [%rd3+4940];
	ld.local.u32 	%r25831, [%rd3+4944];
	ld.local.u32 	%r25832, [%rd3+4948];
	ld.local.u32 	%r25833, [%rd3+4952];
	ld.local.u32 	%r25834, [%rd3+4956];
	ld.local.u32 	%r25835, [%rd3+4960];
	ld.local.u32 	%r25836, [%rd3+4964];
	ld.local.u32 	%r25837, [%rd3+4968];
	ld.local.u32 	%r25838, [%rd3+4972];
	ld.local.u32 	%r25839, [%rd3+4976];
	ld.local.u32 	%r25840, [%rd3+4980];
	ld.local.u32 	%r25841, [%rd3+4984];
	ld.local.u32 	%r25842, [%rd3+4988];
	ld.local.u32 	%r25843, [%rd3+4992];
	ld.local.u32 	%r25844, [%rd3+4996];
	ld.local.u32 	%r25845, [%rd3+5000];
	ld.local.u32 	%r25846, [%rd3+5004];
	ld.local.u32 	%r25847, [%rd3+5008];
	ld.local.u32 	%r25848, [%rd3+5012];
	ld.local.u32 	%r25849, [%rd3+5016];
	ld.local.u32 	%r25850, [%rd3+5020];
	ld.local.u32 	%r25851, [%rd3+5024];
	ld.local.u32 	%r25852, [%rd3+5028];
	ld.local.u32 	%r25853, [%rd3+5032];
	ld.local.u32 	%r25854, [%rd3+5036];
	ld.local.u32 	%r25855, [%rd3+5040];
	ld.local.u32 	%r25856, [%rd3+5044];
	ld.local.u32 	%r25857, [%rd3+5048];
	ld.local.u32 	%r25858, [%rd3+5052];
	ld.local.u32 	%r25859, [%rd3+5056];
	ld.local.u32 	%r25860, [%rd3+5060];
	ld.local.u32 	%r25861, [%rd3+5064];
	ld.local.u32 	%r25862, [%rd3+5068];
	ld.local.u32 	%r25863, [%rd3+5072];
	ld.local.u32 	%r25864, [%rd3+5076];
	ld.local.u32 	%r25865, [%rd3+5080];
	ld.local.u32 	%r25866, [%rd3+5084];
	ld.local.u32 	%r25867, [%rd3+5088];
	ld.local.u32 	%r25868, [%rd3+5092];
	ld.local.u32 	%r25869, [%rd3+5096];
	ld.local.u32 	%r25870, [%rd3+5100];
	ld.local.u32 	%r25871, [%rd3+5104];
	ld.local.u32 	%r25872, [%rd3+5108];
	ld.local.u32 	%r25873, [%rd3+5112];
	ld.local.u32 	%r25874, [%rd3+5116];
	ld.local.u32 	%r25875, [%rd3+5120];
	ld.local.u32 	%r25876, [%rd3+5124];
	ld.local.u32 	%r25877, [%rd3+5128];
	ld.local.u32 	%r25878, [%rd3+5132];
	ld.local.u32 	%r25879, [%rd3+5136];
	ld.local.u32 	%r25880, [%rd3+5140];
	ld.local.u32 	%r25881, [%rd3+5144];
	ld.local.u32 	%r25882, [%rd3+5148];
	ld.local.u32 	%r25883, [%rd3+5152];
	ld.local.u32 	%r25884, [%rd3+5156];
	ld.local.u32 	%r25885, [%rd3+5160];
	ld.local.u32 	%r25886, [%rd3+5164];
	ld.local.u32 	%r25887, [%rd3+5168];
	ld.local.u32 	%r25888, [%rd3+5172];
	ld.local.u32 	%r25889, [%rd3+5176];
	ld.local.u32 	%r25890, [%rd3+5180];
	ld.local.u32 	%r25891, [%rd3+5184];
	ld.local.u32 	%r25892, [%rd3+5188];
	ld.local.u32 	%r25893, [%rd3+5192];
	ld.local.u32 	%r25894, [%rd3+5196];
	ld.local.u32 	%r25895, [%rd3+5200];
	ld.local.u32 	%r25896, [%rd3+5204];
	ld.local.u32 	%r25897, [%rd3+5208];
	ld.local.u32 	%r25898, [%rd3+5212];
	ld.local.u32 	%r25899, [%rd3+5216];
	ld.local.u32 	%r25900, [%rd3+5220];
	ld.local.u32 	%r25901, [%rd3+5224];
	ld.local.u32 	%r25902, [%rd3+5228];
	ld.local.u32 	%r25903, [%rd3+5232];
	ld.local.u32 	%r25904, [%rd3+5236];
	ld.local.u32 	%r25905, [%rd3+5240];
	ld.local.u32 	%r25906, [%rd3+5244];
	ld.local.u32 	%r25907, [%rd3+5248];
	ld.local.u32 	%r25908, [%rd3+5252];
	ld.local.u32 	%r25909, [%rd3+5256];
	ld.local.u32 	%r25910, [%rd3+5260];
	ld.local.u32 	%r25911, [%rd3+5264];
	ld.local.u32 	%r25912, [%rd3+5268];
	ld.local.u32 	%r25913, [%rd3+5272];
	ld.local.u32 	%r25914, [%rd3+5276];
	ld.local.u32 	%r25915, [%rd3+5280];
	ld.local.u32 	%r25916, [%rd3+5284];
	ld.local.u32 	%r25917, [%rd3+5288];
	ld.local.u32 	%r25918, [%rd3+5292];
	ld.local.u32 	%r25919, [%rd3+5296];
	ld.local.u32 	%r25920, [%rd3+5300];
	ld.local.u32 	%r25921, [%rd3+5304];
	ld.local.u32 	%r25922, [%rd3+5308];
	ld.local.u32 	%r25923, [%rd3+5312];
	ld.local.u32 	%r25924, [%rd3+5316];
	ld.local.u32 	%r25925, [%rd3+5320];
	ld.local.u32 	%r25926, [%rd3+5324];
	ld.local.u32 	%r25927, [%rd3+5328];
	ld.local.u32 	%r25928, [%rd3+5332];
	ld.local.u32 	%r25929, [%rd3+5336];
	ld.local.u32 	%r25930, [%rd3+5340];
	ld.local.u32 	%r25931, [%rd3+5344];
	ld.local.u32 	%r25932, [%rd3+5348];
	ld.local.u32 	%r25933, [%rd3+5352];
	ld.local.u32 	%r25934, [%rd3+5356];
	ld.local.u32 	%r25935, [%rd3+5360];
	ld.local.u32 	%r25936, [%rd3+5364];
	ld.local.u32 	%r25937, [%rd3+5368];
	ld.local.u32 	%r25938, [%rd3+5372];
	ld.local.u32 	%r25939, [%rd3+5376];
	ld.local.u32 	%r25940, [%rd3+5380];
	ld.local.u32 	%r25941, [%rd3+5384];
	ld.local.u32 	%r25942, [%rd3+5388];
	ld.local.u32 	%r25943, [%rd3+5392];
	ld.local.u32 	%r25944, [%rd3+5396];
	ld.local.u32 	%r25945, [%rd3+5400];
	ld.local.u32 	%r25946, [%rd3+5404];
	ld.local.u32 	%r25947, [%rd3+5408];
	ld.local.u32 	%r25948, [%rd3+5412];
	ld.local.u32 	%r25949, [%rd3+5416];
	ld.local.u32 	%r25950, [%rd3+5420];
	ld.local.u32 	%r25951, [%rd3+5424];
	ld.local.u32 	%r25952, [%rd3+5428];
	ld.local.u32 	%r25953, [%rd3+5432];
	ld.local.u32 	%r25954, [%rd3+5436];
	ld.local.u32 	%r25955, [%rd3+5440];
	ld.local.u32 	%r25956, [%rd3+5444];
	ld.local.u32 	%r25957, [%rd3+5448];
	ld.local.u32 	%r25958, [%rd3+5452];
	ld.local.u32 	%r25959, [%rd3+5456];
	ld.local.u32 	%r25960, [%rd3+5460];
	ld.local.u32 	%r25961, [%rd3+5464];
	ld.local.u32 	%r25962, [%rd3+5468];
	ld.local.u32 	%r25963, [%rd3+5472];
	ld.local.u32 	%r25964, [%rd3+5476];
	ld.local.u32 	%r25965, [%rd3+5480];
	ld.local.u32 	%r25966, [%rd3+5484];
	ld.local.u32 	%r25967, [%rd3+5488];
	ld.local.u32 	%r25968, [%rd3+5492];
	ld.local.u32 	%r25969, [%rd3+5496];
	ld.local.u32 	%r25970, [%rd3+5500];
	ld.local.u32 	%r25971, [%rd3+5504];
	ld.local.u32 	%r25972, [%rd3+5508];
	ld.local.u32 	%r25973, [%rd3+5512];
	ld.local.u32 	%r25974, [%rd3+5516];
	ld.local.u32 	%r25975, [%rd3+5520];
	ld.local.u32 	%r25976, [%rd3+5524];
	ld.local.u32 	%r25977, [%rd3+5528];
	ld.local.u32 	%r25978, [%rd3+5532];
	ld.local.u32 	%r25979, [%rd3+5536];
	ld.local.u32 	%r25980, [%rd3+5540];
	ld.local.u32 	%r25981, [%rd3+5544];
	ld.local.u32 	%r25982, [%rd3+5548];
	ld.local.u32 	%r25983, [%rd3+5552];
	ld.local.u32 	%r25984, [%rd3+5556];
	ld.local.u32 	%r25985, [%rd3+5560];
	ld.local.u32 	%r25986, [%rd3+5564];
	ld.local.u32 	%r25987, [%rd3+5568];
	ld.local.u32 	%r25988, [%rd3+5572];
	ld.local.u32 	%r25989, [%rd3+5576];
	ld.local.u32 	%r25990, [%rd3+5580];
	ld.local.u32 	%r25991, [%rd3+5584];
	ld.local.u32 	%r25992, [%rd3+5588];
	ld.local.u32 	%r25993, [%rd3+5592];
	ld.local.u32 	%r25994, [%rd3+5596];
	ld.local.u32 	%r25995, [%rd3+5600];
	ld.local.u32 	%r25996, [%rd3+5604];
	ld.local.u32 	%r25997, [%rd3+5608];
	ld.local.u32 	%r25998, [%rd3+5612];
	ld.local.u32 	%r25999, [%rd3+5616];
	ld.local.u32 	%r26000, [%rd3+5620];
	ld.local.u32 	%r26001, [%rd3+5624];
	ld.local.u32 	%r26002, [%rd3+5628];
	ld.local.u32 	%r26003, [%rd3+5632];
	ld.local.u32 	%r26004, [%rd3+5636];
	ld.local.u32 	%r26005, [%rd3+5640];
	ld.local.u32 	%r26006, [%rd3+5644];
	ld.local.u32 	%r26007, [%rd3+5648];
	ld.local.u32 	%r26008, [%rd3+5652];
	ld.local.u32 	%r26009, [%rd3+5656];
	ld.local.u32 	%r26010, [%rd3+5660];
	ld.local.u32 	%r26011, [%rd3+5664];
	ld.local.u32 	%r26012, [%rd3+5668];
	ld.local.u32 	%r26013, [%rd3+5672];
	ld.local.u32 	%r26014, [%rd3+5676];
	ld.local.u32 	%r26015, [%rd3+5680];
	ld.local.u32 	%r26016, [%rd3+5684];
	ld.local.u32 	%r26017, [%rd3+5688];
	ld.local.u32 	%r26018, [%rd3+5692];
	ld.local.u32 	%r26019, [%rd3+5696];
	ld.local.u32 	%r26020, [%rd3+5700];
	ld.local.u32 	%r26021, [%rd3+5704];
	ld.local.u32 	%r26022, [%rd3+5708];
	ld.local.u32 	%r26023, [%rd3+5712];
	ld.local.u32 	%r26024, [%rd3+5716];
	ld.local.u32 	%r26025, [%rd3+5720];
	ld.local.u32 	%r26026, [%rd3+5724];
	ld.local.u32 	%r26027, [%rd3+5728];
	ld.local.u32 	%r26028, [%rd3+5732];
	ld.local.u32 	%r26029, [%rd3+5736];
	ld.local.u32 	%r26030, [%rd3+5740];
	ld.local.u32 	%r26031, [%rd3+5744];
	ld.local.u32 	%r26032, [%rd3+5748];
	ld.local.u32 	%r26033, [%rd3+5752];
	ld.local.u32 	%r26034, [%rd3+5756];
	ld.local.u32 	%r26035, [%rd3+5760];
	ld.local.u32 	%r26036, [%rd3+5764];
	ld.local.u32 	%r26037, [%rd3+5768];
	ld.local.u32 	%r26038, [%rd3+5772];
	ld.local.u32 	%r26039, [%rd3+5776];
	ld.local.u32 	%r26040, [%rd3+5780];
	ld.local.u32 	%r26041, [%rd3+5784];
	ld.local.u32 	%r26042, [%rd3+5788];
	ld.local.u32 	%r26043, [%rd3+5792];
	ld.local.u32 	%r26044, [%rd3+5796];
	ld.local.u32 	%r26045, [%rd3+5800];
	ld.local.u32 	%r26046, [%rd3+5804];
	ld.local.u32 	%r26047, [%rd3+5808];
	ld.local.u32 	%r26048, [%rd3+5812];
	ld.local.u32 	%r26049, [%rd3+5816];
	ld.local.u32 	%r26050, [%rd3+5820];
	ld.local.u32 	%r26051, [%rd3+5824];
	ld.local.u32 	%r26052, [%rd3+5828];
	ld.local.u32 	%r26053, [%rd3+5832];
	ld.local.u32 	%r26054, [%rd3+5836];
	ld.local.u32 	%r26055, [%rd3+5840];
	ld.local.u32 	%r26056, [%rd3+5844];
	ld.local.u32 	%r26057, [%rd3+5848];
	ld.local.u32 	%r26058, [%rd3+5852];
	ld.local.u32 	%r26059, [%rd3+5856];
	ld.local.u32 	%r26060, [%rd3+5860];
	ld.local.u32 	%r26061, [%rd3+5864];
	ld.local.u32 	%r26062, [%rd3+5868];
	ld.local.u32 	%r26063, [%rd3+5872];
	ld.local.u32 	%r26064, [%rd3+5876];
	ld.local.u32 	%r26065, [%rd3+5880];
	ld.local.u32 	%r26066, [%rd3+5884];
	ld.local.u32 	%r26067, [%rd3+5888];
	ld.local.u32 	%r26068, [%rd3+5892];
	ld.local.u32 	%r26069, [%rd3+5896];
	ld.local.u32 	%r26070, [%rd3+5900];
	ld.local.u32 	%r26071, [%rd3+5904];
	ld.local.u32 	%r26072, [%rd3+5908];
	ld.local.u32 	%r26073, [%rd3+5912];
	ld.local.u32 	%r26074, [%rd3+5916];
	ld.local.u32 	%r26075, [%rd3+5920];
	ld.local.u32 	%r26076, [%rd3+5924];
	ld.local.u32 	%r26077, [%rd3+5928];
	ld.local.u32 	%r26078, [%rd3+5932];
	ld.local.u32 	%r26079, [%rd3+5936];
	ld.local.u32 	%r26080, [%rd3+5940];
	ld.local.u32 	%r26081, [%rd3+5944];
	ld.local.u32 	%r26082, [%rd3+5948];
	ld.local.u32 	%r26083, [%rd3+5952];
	ld.local.u32 	%r26084, [%rd3+5956];
	ld.local.u32 	%r26085, [%rd3+5960];
	ld.local.u32 	%r26086, [%rd3+5964];
	ld.local.u32 	%r26087, [%rd3+5968];
	ld.local.u32 	%r26088, [%rd3+5972];
	ld.local.u32 	%r26089, [%rd3+5976];
	ld.local.u32 	%r26090, [%rd3+5980];
	ld.local.u32 	%r26091, [%rd3+5984];
	ld.local.u32 	%r26092, [%rd3+5988];
	ld.local.u32 	%r26093, [%rd3+5992];
	ld.local.u32 	%r26094, [%rd3+5996];
	ld.local.u32 	%r26095, [%rd3+6000];
	ld.local.u32 	%r26096, [%rd3+6004];
	ld.local.u32 	%r26097, [%rd3+6008];
	ld.local.u32 	%r26098, [%rd3+6012];
	ld.local.u32 	%r26099, [%rd3+6016];
	ld.local.u32 	%r26100, [%rd3+6020];
	ld.local.u32 	%r26101, [%rd3+6024];
	ld.local.u32 	%r26102, [%rd3+6028];
	ld.local.u32 	%r26103, [%rd3+6032];
	ld.local.u32 	%r26104, [%rd3+6036];
	ld.local.u32 	%r26105, [%rd3+6040];
	ld.local.u32 	%r26106, [%rd3+6044];
	ld.local.u32 	%r26107, [%rd3+6048];
	ld.local.u32 	%r26108, [%rd3+6052];
	ld.local.u32 	%r26109, [%rd3+6056];
	ld.local.u32 	%r26110, [%rd3+6060];
	ld.local.u32 	%r26111, [%rd3+6064];
	ld.local.u32 	%r26112, [%rd3+6068];
	ld.local.u32 	%r26113, [%rd3+6072];
	ld.local.u32 	%r26114, [%rd3+6076];
	ld.local.u32 	%r26115, [%rd3+6080];
	ld.local.u32 	%r26116, [%rd3+6084];
	ld.local.u32 	%r26117, [%rd3+6088];
	ld.local.u32 	%r26118, [%rd3+6092];
	ld.local.u32 	%r26119, [%rd3+6096];
	ld.local.u32 	%r26120, [%rd3+6100];
	ld.local.u32 	%r26121, [%rd3+6104];
	ld.local.u32 	%r26122, [%rd3+6108];
	ld.local.u32 	%r26123, [%rd3+6112];
	ld.local.u32 	%r26124, [%rd3+6116];
	ld.local.u32 	%r26125, [%rd3+6120];
	ld.local.u32 	%r26126, [%rd3+6124];
	ld.local.u32 	%r26127, [%rd3+6128];
	ld.local.u32 	%r26128, [%rd3+6132];
	ld.local.u32 	%r26129, [%rd3+6136];
	ld.local.u32 	%r26130, [%rd3+6140];
	ld.local.u32 	%r26131, [%rd3+6144];
	ld.local.u32 	%r26132, [%rd3+6148];
	ld.local.u32 	%r26133, [%rd3+6152];
	ld.local.u32 	%r26134, [%rd3+6156];
	ld.local.u32 	%r26135, [%rd3+6160];
	ld.local.u32 	%r26136, [%rd3+6164];
	ld.local.u32 	%r26137, [%rd3+6168];
	ld.local.u32 	%r26138, [%rd3+6172];
	ld.local.u32 	%r26139, [%rd3+6176];
	ld.local.u32 	%r26140, [%rd3+6180];
	ld.local.u32 	%r26141, [%rd3+6184];
	ld.local.u32 	%r26142, [%rd3+6188];
	ld.local.u32 	%r26143, [%rd3+6192];
	ld.local.u32 	%r26144, [%rd3+6196];
	ld.local.u32 	%r26145, [%rd3+6200];
	ld.local.u32 	%r26146, [%rd3+6204];
	ld.local.u32 	%r26147, [%rd3+6208];
	ld.local.u32 	%r26148, [%rd3+6212];
	ld.local.u32 	%r26149, [%rd3+6216];
	ld.local.u32 	%r26150, [%rd3+6220];
	ld.local.u32 	%r26151, [%rd3+6224];
	ld.local.u32 	%r26152, [%rd3+6228];
	ld.local.u32 	%r26153, [%rd3+6232];
	ld.local.u32 	%r26154, [%rd3+6236];
	ld.local.u32 	%r26155, [%rd3+6240];
	ld.local.u32 	%r26156, [%rd3+6244];
	ld.local.u32 	%r26157, [%rd3+6248];
	ld.local.u32 	%r26158, [%rd3+6252];
	ld.local.u32 	%r26159, [%rd3+6256];
	ld.local.u32 	%r26160, [%rd3+6260];
	ld.local.u32 	%r26161, [%rd3+6264];
	st.global.u32 	[%rd11037], %r5;
	st.global.u32 	[%rd11037+4], %r24596;
	st.global.u32 	[%rd11037+8], %r24597;
	st.global.u32 	[%rd11037+12], %r24598;
	st.global.u32 	[%rd11037+16], %r24599;
	st.global.u32 	[%rd11037+20], %r24600;
	st.global.u32 	[%rd11037+24], %r24601;
	st.global.u32 	[%rd11037+28], %r24602;
	st.global.u32 	[%rd11037+32], %r24603;
	st.global.u32 	[%rd11037+36], %r24604;
	st.global.u32 	[%rd11037+40], %r24605;
	st.global.u32 	[%rd11037+44], %r24606;
	st.global.u32 	[%rd11037+48], %r24607;
	st.global.u32 	[%rd11037+52], %r24608;
	st.global.u32 	[%rd11037+56], %r24609;
	st.global.u32 	[%rd11037+60], %r24610;
	st.global.u32 	[%rd11037+64], %r24611;
	st.global.u32 	[%rd11037+68], %r24612;
	st.global.u32 	[%rd11037+72], %r24613;
	st.global.u32 	[%rd11037+76], %r24614;
	st.global.u32 	[%rd11037+80], %r24615;
	st.global.u32 	[%rd11037+84], %r24616;
	st.global.u32 	[%rd11037+88], %r24617;
	st.global.u32 	[%rd11037+92], %r24618;
	st.global.u32 	[%rd11037+96], %r24619;
	st.global.u32 	[%rd11037+100], %r24620;
	st.global.u32 	[%rd11037+104], %r24621;
	st.global.u32 	[%rd11037+108], %r24622;
	st.global.u32 	[%rd11037+112], %r24623;
	st.global.u32 	[%rd11037+116], %r24624;
	st.global.u32 	[%rd11037+120], %r24625;
	st.global.u32 	[%rd11037+124], %r24626;
	st.global.u32 	[%rd11037+128], %r24627;
	st.global.u32 	[%rd11037+132], %r24628;
	st.global.u32 	[%rd11037+136], %r24629;
	st.global.u32 	[%rd11037+140], %r24630;
	st.global.u32 	[%rd11037+144], %r24631;
	st.global.u32 	[%rd11037+148], %r24632;
	st.global.u32 	[%rd11037+152], %r24633;
	st.global.u32 	[%rd11037+156], %r24634;
	st.global.u32 	[%rd11037+160], %r24635;
	st.global.u32 	[%rd11037+164], %r24636;
	st.global.u32 	[%rd11037+168], %r24637;
	st.global.u32 	[%rd11037+172], %r24638;
	st.global.u32 	[%rd11037+176], %r24639;
	st.global.u32 	[%rd11037+180], %r24640;
	st.global.u32 	[%rd11037+184], %r24641;
	st.global.u32 	[%rd11037+188], %r24642;
	st.global.u32 	[%rd11037+192], %r24643;
	st.global.u32 	[%rd11037+196], %r24644;
	st.global.u32 	[%rd11037+200], %r24645;
	st.global.u32 	[%rd11037+204], %r24646;
	st.global.u32 	[%rd11037+208], %r24647;
	st.global.u32 	[%rd11037+212], %r24648;
	st.global.u32 	[%rd11037+216], %r24649;
	st.global.u32 	[%rd11037+220], %r24650;
	st.global.u32 	[%rd11037+224], %r24651;
	st.global.u32 	[%rd11037+228], %r24652;
	st.global.u32 	[%rd11037+232], %r24653;
	st.global.u32 	[%rd11037+236], %r24654;
	st.global.u32 	[%rd11037+240], %r24655;
	st.global.u32 	[%rd11037+244], %r24656;
	st.global.u32 	[%rd11037+248], %r24657;
	st.global.u32 	[%rd11037+252], %r24658;
	st.global.u32 	[%rd11037+256], %r24659;
	st.global.u32 	[%rd11037+260], %r24660;
	st.global.u32 	[%rd11037+264], %r24661;
	st.global.u32 	[%rd11037+268], %r24662;
	st.global.u32 	[%rd11037+272], %r24663;
	st.global.u32 	[%rd11037+276], %r24664;
	st.global.u32 	[%rd11037+280], %r24665;
	st.global.u32 	[%rd11037+284], %r24666;
	st.global.u32 	[%rd11037+288], %r24667;
	st.global.u32 	[%rd11037+292], %r24668;
	st.global.u32 	[%rd11037+296], %r24669;
	st.global.u32 	[%rd11037+300], %r24670;
	st.global.u32 	[%rd11037+304], %r24671;
	st.global.u32 	[%rd11037+308], %r24672;
	st.global.u32 	[%rd11037+312], %r24673;
	st.global.u32 	[%rd11037+316], %r24674;
	st.global.u32 	[%rd11037+320], %r24675;
	st.global.u32 	[%rd11037+324], %r24676;
	st.global.u32 	[%rd11037+328], %r24677;
	st.global.u32 	[%rd11037+332], %r24678;
	st.global.u32 	[%rd11037+336], %r24679;
	st.global.u32 	[%rd11037+340], %r24680;
	st.global.u32 	[%rd11037+344], %r24681;
	st.global.u32 	[%rd11037+348], %r24682;
	st.global.u32 	[%rd11037+352], %r24683;
	st.global.u32 	[%rd11037+356], %r24684;
	st.global.u32 	[%rd11037+360], %r24685;
	st.global.u32 	[%rd11037+364], %r24686;
	st.global.u32 	[%rd11037+368], %r24687;
	st.global.u32 	[%rd11037+372], %r24688;
	st.global.u32 	[%rd11037+376], %r24689;
	st.global.u32 	[%rd11037+380], %r24690;
	st.global.u32 	[%rd11037+384], %r24691;
	st.global.u32 	[%rd11037+388], %r24692;
	st.global.u32 	[%rd11037+392], %r24693;
	st.global.u32 	[%rd11037+396], %r24694;
	st.global.u32 	[%rd11037+400], %r24695;
	st.global.u32 	[%rd11037+404], %r24696;
	st.global.u32 	[%rd11037+408], %r24697;
	st.global.u32 	[%rd11037+412], %r24698;
	st.global.u32 	[%rd11037+416], %r24699;
	st.global.u32 	[%rd11037+420], %r24700;
	st.global.u32 	[%rd11037+424], %r24701;
	st.global.u32 	[%rd11037+428], %r24702;
	st.global.u32 	[%rd11037+432], %r24703;
	st.global.u32 	[%rd11037+436], %r24704;
	st.global.u32 	[%rd11037+440], %r24705;
	st.global.u32 	[%rd11037+444], %r24706;
	st.global.u32 	[%rd11037+448], %r24707;
	st.global.u32 	[%rd11037+452], %r24708;
	st.global.u32 	[%rd11037+456], %r24709;
	st.global.u32 	[%rd11037+460], %r24710;
	st.global.u32 	[%rd11037+464], %r24711;
	st.global.u32 	[%rd11037+468], %r24712;
	st.global.u32 	[%rd11037+472], %r24713;
	st.global.u32 	[%rd11037+476], %r24714;
	st.global.u32 	[%rd11037+480], %r24715;
	st.global.u32 	[%rd11037+484], %r24716;
	st.global.u32 	[%rd11037+488], %r24717;
	st.global.u32 	[%rd11037+492], %r24718;
	st.global.u32 	[%rd11037+496], %r24719;
	st.global.u32 	[%rd11037+500], %r24720;
	st.global.u32 	[%rd11037+504], %r24721;
	st.global.u32 	[%rd11037+508], %r24722;
	st.global.u32 	[%rd11037+512], %r24723;
	st.global.u32 	[%rd11037+516], %r24724;
	st.global.u32 	[%rd11037+520], %r24725;
	st.global.u32 	[%rd11037+524], %r24726;
	st.global.u32 	[%rd11037+528], %r24727;
	st.global.u32 	[%rd11037+532], %r24728;
	st.global.u32 	[%rd11037+536], %r24729;
	st.global.u32 	[%rd11037+540], %r24730;
	st.global.u32 	[%rd11037+544], %r24731;
	st.global.u32 	[%rd11037+548], %r24732;
	st.global.u32 	[%rd11037+552], %r24733;
	st.global.u32 	[%rd11037+556], %r24734;
	st.global.u32 	[%rd11037+560], %r24735;
	st.global.u32 	[%rd11037+564], %r24736;
	st.global.u32 	[%rd11037+568], %r24737;
	st.global.u32 	[%rd11037+572], %r24738;
	st.global.u32 	[%rd11037+576], %r24739;
	st.global.u32 	[%rd11037+580], %r24740;
	st.global.u32 	[%rd11037+584], %r24741;
	st.global.u32 	[%rd11037+588], %r24742;
	st.global.u32 	[%rd11037+592], %r24743;
	st.global.u32 	[%rd11037+596], %r24744;
	st.global.u32 	[%rd11037+600], %r24745;
	st.global.u32 	[%rd11037+604], %r24746;
	st.global.u32 	[%rd11037+608], %r24747;
	st.global.u32 	[%rd11037+612], %r24748;
	st.global.u32 	[%rd11037+616], %r24749;
	st.global.u32 	[%rd11037+620], %r24750;
	st.global.u32 	[%rd11037+624], %r24751;
	st.global.u32 	[%rd11037+628], %r24752;
	st.global.u32 	[%rd11037+632], %r24753;
	st.global.u32 	[%rd11037+636], %r24754;
	st.global.u32 	[%rd11037+640], %r24755;
	st.global.u32 	[%rd11037+644], %r24756;
	st.global.u32 	[%rd11037+648], %r24757;
	st.global.u32 	[%rd11037+652], %r24758;
	st.global.u32 	[%rd11037+656], %r24759;
	st.global.u32 	[%rd11037+660], %r24760;
	st.global.u32 	[%rd11037+664], %r24761;
	st.global.u32 	[%rd11037+668], %r24762;
	st.global.u32 	[%rd11037+672], %r24763;
	st.global.u32 	[%rd11037+676], %r24764;
	st.global.u32 	[%rd11037+680], %r24765;
	st.global.u32 	[%rd11037+684], %r24766;
	st.global.u32 	[%rd11037+688], %r24767;
	st.global.u32 	[%rd11037+692], %r24768;
	st.global.u32 	[%rd11037+696], %r24769;
	st.global.u32 	[%rd11037+700], %r24770;
	st.global.u32 	[%rd11037+704], %r24771;
	st.global.u32 	[%rd11037+708], %r24772;
	st.global.u32 	[%rd11037+712], %r24773;
	st.global.u32 	[%rd11037+716], %r24774;
	st.global.u32 	[%rd11037+720], %r24775;
	st.global.u32 	[%rd11037+724], %r24776;
	st.global.u32 	[%rd11037+728], %r24777;
	st.global.u32 	[%rd11037+732], %r24778;
	st.global.u32 	[%rd11037+736], %r24779;
	st.global.u32 	[%rd11037+740], %r24780;
	st.global.u32 	[%rd11037+744], %r24781;
	st.global.u32 	[%rd11037+748], %r24782;
	st.global.u32 	[%rd11037+752], %r24783;
	st.global.u32 	[%rd11037+756], %r24784;
	st.global.u32 	[%rd11037+760], %r24785;
	st.global.u32 	[%rd11037+764], %r24786;
	st.global.u32 	[%rd11037+768], %r24787;
	st.global.u32 	[%rd11037+772], %r24788;
	st.global.u32 	[%rd11037+776], %r24789;
	st.global.u32 	[%rd11037+780], %r24790;
	st.global.u32 	[%rd11037+784], %r24791;
	st.global.u32 	[%rd11037+788], %r24792;
	st.global.u32 	[%rd11037+792], %r24793;
	st.global.u32 	[%rd11037+796], %r24794;
	st.global.u32 	[%rd11037+800], %r24795;
	st.global.u32 	[%rd11037+804], %r24796;
	st.global.u32 	[%rd11037+808], %r24797;
	st.global.u32 	[%rd11037+812], %r24798;
	st.global.u32 	[%rd11037+816], %r24799;
	st.global.u32 	[%rd11037+820], %r24800;
	st.global.u32 	[%rd11037+824], %r24801;
	st.global.u32 	[%rd11037+828], %r24802;
	st.global.u32 	[%rd11037+832], %r24803;
	st.global.u32 	[%rd11037+836], %r24804;
	st.global.u32 	[%rd11037+840], %r24805;
	st.global.u32 	[%rd11037+844], %r24806;
	st.global.u32 	[%rd11037+848], %r24807;
	st.global.u32 	[%rd11037+852], %r24808;
	st.global.u32 	[%rd11037+856], %r24809;
	st.global.u32 	[%rd11037+860], %r24810;
	st.global.u32 	[%rd11037+864], %r24811;
	st.global.u32 	[%rd11037+868], %r24812;
	st.global.u32 	[%rd11037+872], %r24813;
	st.global.u32 	[%rd11037+876], %r24814;
	st.global.u32 	[%rd11037+880], %r24815;
	st.global.u32 	[%rd11037+884], %r24816;
	st.global.u32 	[%rd11037+888], %r24817;
	st.global.u32 	[%rd11037+892], %r24818;
	st.global.u32 	[%rd11037+896], %r24819;
	st.global.u32 	[%rd11037+900], %r24820;
	st.global.u32 	[%rd11037+904], %r24821;
	st.global.u32 	[%rd11037+908], %r24822;
	st.global.u32 	[%rd11037+912], %r24823;
	st.global.u32 	[%rd11037+916], %r24824;
	st.global.u32 	[%rd11037+920], %r24825;
	st.global.u32 	[%rd11037+924], %r24826;
	st.global.u32 	[%rd11037+928], %r24827;
	st.global.u32 	[%rd11037+932], %r24828;
	st.global.u32 	[%rd11037+936], %r24829;
	st.global.u32 	[%rd11037+940], %r24830;
	st.global.u32 	[%rd11037+944], %r24831;
	st.global.u32 	[%rd11037+948], %r24832;
	st.global.u32 	[%rd11037+952], %r24833;
	st.global.u32 	[%rd11037+956], %r24834;
	st.global.u32 	[%rd11037+960], %r24835;
	st.global.u32 	[%rd11037+964], %r24836;
	st.global.u32 	[%rd11037+968], %r24837;
	st.global.u32 	[%rd11037+972], %r24838;
	st.global.u32 	[%rd11037+976], %r24839;
	st.global.u32 	[%rd11037+980], %r24840;
	st.global.u32 	[%rd11037+984], %r24841;
	st.global.u32 	[%rd11037+988], %r24842;
	st.global.u32 	[%rd11037+992], %r24843;
	st.global.u32 	[%rd11037+996], %r24844;
	st.global.u32 	[%rd11037+1000], %r24845;
	st.global.u32 	[%rd11037+1004], %r24846;
	st.global.u32 	[%rd11037+1008], %r24847;
	st.global.u32 	[%rd11037+1012], %r24848;
	st.global.u32 	[%rd11037+1016], %r24849;
	st.global.u32 	[%rd11037+1020], %r24850;
	st.global.u32 	[%rd11037+1024], %r24851;
	st.global.u32 	[%rd11037+1028], %r24852;
	st.global.u32 	[%rd11037+1032], %r24853;
	st.global.u32 	[%rd11037+1036], %r24854;
	st.global.u32 	[%rd11037+1040], %r24855;
	st.global.u32 	[%rd11037+1044], %r24856;
	st.global.u32 	[%rd11037+1048], %r24857;
	st.global.u32 	[%rd11037+1052], %r24858;
	st.global.u32 	[%rd11037+1056], %r24859;
	st.global.u32 	[%rd11037+1060], %r24860;
	st.global.u32 	[%rd11037+1064], %r24861;
	st.global.u32 	[%rd11037+1068], %r24862;
	st.global.u32 	[%rd11037+1072], %r24863;
	st.global.u32 	[%rd11037+1076], %r24864;
	st.global.u32 	[%rd11037+1080], %r24865;
	st.global.u32 	[%rd11037+1084], %r24866;
	st.global.u32 	[%rd11037+1088], %r24867;
	st.global.u32 	[%rd11037+1092], %r24868;
	st.global.u32 	[%rd11037+1096], %r24869;
	st.global.u32 	[%rd11037+1100], %r24870;
	st.global.u32 	[%rd11037+1104], %r24871;
	st.global.u32 	[%rd11037+1108], %r24872;
	st.global.u32 	[%rd11037+1112], %r24873;
	st.global.u32 	[%rd11037+1116], %r24874;
	st.global.u32 	[%rd11037+1120], %r24875;
	st.global.u32 	[%rd11037+1124], %r24876;
	st.global.u32 	[%rd11037+1128], %r24877;
	st.global.u32 	[%rd11037+1132], %r24878;
	st.global.u32 	[%rd11037+1136], %r24879;
	st.global.u32 	[%rd11037+1140], %r24880;
	st.global.u32 	[%rd11037+1144], %r24881;
	st.global.u32 	[%rd11037+1148], %r24882;
	st.global.u32 	[%rd11037+1152], %r24883;
	st.global.u32 	[%rd11037+1156], %r24884;
	st.global.u32 	[%rd11037+1160], %r24885;
	st.global.u32 	[%rd11037+1164], %r24886;
	st.global.u32 	[%rd11037+1168], %r24887;
	st.global.u32 	[%rd11037+1172], %r24888;
	st.global.u32 	[%rd11037+1176], %r24889;
	st.global.u32 	[%rd11037+1180], %r24890;
	st.global.u32 	[%rd11037+1184], %r24891;
	st.global.u32 	[%rd11037+1188], %r24892;
	st.global.u32 	[%rd11037+1192], %r24893;
	st.global.u32 	[%rd11037+1196], %r24894;
	st.global.u32 	[%rd11037+1200], %r24895;
	st.global.u32 	[%rd11037+1204], %r24896;
	st.global.u32 	[%rd11037+1208], %r24897;
	st.global.u32 	[%rd11037+1212], %r24898;
	st.global.u32 	[%rd11037+1216], %r24899;
	st.global.u32 	[%rd11037+1220], %r24900;
	st.global.u32 	[%rd11037+1224], %r24901;
	st.global.u32 	[%rd11037+1228], %r24902;
	st.global.u32 	[%rd11037+1232], %r24903;
	st.global.u32 	[%rd11037+1236], %r24904;
	st.global.u32 	[%rd11037+1240], %r24905;
	st.global.u32 	[%rd11037+1244], %r24906;
	st.global.u32 	[%rd11037+1248], %r24907;
	st.global.u32 	[%rd11037+1252], %r24908;
	st.global.u32 	[%rd11037+1256], %r24909;
	st.global.u32 	[%rd11037+1260], %r24910;
	st.global.u32 	[%rd11037+1264], %r24911;
	st.global.u32 	[%rd11037+1268], %r24912;
	st.global.u32 	[%rd11037+1272], %r24913;
	st.global.u32 	[%rd11037+1276], %r24914;
	st.global.u32 	[%rd11037+1280], %r24915;
	st.global.u32 	[%rd11037+1284], %r24916;
	st.global.u32 	[%rd11037+1288], %r24917;
	st.global.u32 	[%rd11037+1292], %r24918;
	st.global.u32 	[%rd11037+1296], %r24919;
	st.global.u32 	[%rd11037+1300], %r24920;
	st.global.u32 	[%rd11037+1304], %r24921;
	st.global.u32 	[%rd11037+1308], %r24922;
	st.global.u32 	[%rd11037+1312], %r24923;
	st.global.u32 	[%rd11037+1316], %r24924;
	st.global.u32 	[%rd11037+1320], %r24925;
	st.global.u32 	[%rd11037+1324], %r24926;
	st.global.u32 	[%rd11037+1328], %r24927;
	st.global.u32 	[%rd11037+1332], %r24928;
	st.global.u32 	[%rd11037+1336], %r24929;
	st.global.u32 	[%rd11037+1340], %r24930;
	st.global.u32 	[%rd11037+1344], %r24931;
	st.global.u32 	[%rd11037+1348], %r24932;
	st.global.u32 	[%rd11037+1352], %r24933;
	st.global.u32 	[%rd11037+1356], %r24934;
	st.global.u32 	[%rd11037+1360], %r24935;
	st.global.u32 	[%rd11037+1364], %r24936;
	st.global.u32 	[%rd11037+1368], %r24937;
	st.global.u32 	[%rd11037+1372], %r24938;
	st.global.u32 	[%rd11037+1376], %r24939;
	st.global.u32 	[%rd11037+1380], %r24940;
	st.global.u32 	[%rd11037+1384], %r24941;
	st.global.u32 	[%rd11037+1388], %r24942;
	st.global.u32 	[%rd11037+1392], %r24943;
	st.global.u32 	[%rd11037+1396], %r24944;
	st.global.u32 	[%rd11037+1400], %r24945;
	st.global.u32 	[%rd11037+1404], %r24946;
	st.global.u32 	[%rd11037+1408], %r24947;
	st.global.u32 	[%rd11037+1412], %r24948;
	st.global.u32 	[%rd11037+1416], %r24949;
	st.global.u32 	[%rd11037+1420], %r24950;
	st.global.u32 	[%rd11037+1424], %r24951;
	st.global.u32 	[%rd11037+1428], %r24952;
	st.global.u32 	[%rd11037+1432], %r24953;
	st.global.u32 	[%rd11037+1436], %r24954;
	st.global.u32 	[%rd11037+1440], %r24955;
	st.global.u32 	[%rd11037+1444], %r24956;
	st.global.u32 	[%rd11037+1448], %r24957;
	st.global.u32 	[%rd11037+1452], %r24958;
	st.global.u32 	[%rd11037+1456], %r24959;
	st.global.u32 	[%rd11037+1460], %r24960;
	st.global.u32 	[%rd11037+1464], %r24961;
	st.global.u32 	[%rd11037+1468], %r24962;
	st.global.u32 	[%rd11037+1472], %r24963;
	st.global.u32 	[%rd11037+1476], %r24964;
	st.global.u32 	[%rd11037+1480], %r24965;
	st.global.u32 	[%rd11037+1484], %r24966;
	st.global.u32 	[%rd11037+1488], %r24967;
	st.global.u32 	[%rd11037+1492], %r24968;
	st.global.u32 	[%rd11037+1496], %r24969;
	st.global.u32 	[%rd11037+1500], %r24970;
	st.global.u32 	[%rd11037+1504], %r24971;
	st.global.u32 	[%rd11037+1508], %r24972;
	st.global.u32 	[%rd11037+1512], %r24973;
	st.global.u32 	[%rd11037+1516], %r24974;
	st.global.u32 	[%rd11037+1520], %r24975;
	st.global.u32 	[%rd11037+1524], %r24976;
	st.global.u32 	[%rd11037+1528], %r24977;
	st.global.u32 	[%rd11037+1532], %r24978;
	st.global.u32 	[%rd11037+1536], %r24979;
	st.global.u32 	[%rd11037+1540], %r24980;
	st.global.u32 	[%rd11037+1544], %r24981;
	st.global.u32 	[%rd11037+1548], %r24982;
	st.global.u32 	[%rd11037+1552], %r24983;
	st.global.u32 	[%rd11037+1556], %r24984;
	st.global.u32 	[%rd11037+1560], %r24985;
	st.global.u32 	[%rd11037+1564], %r24986;
	st.global.u32 	[%rd11037+1568], %r24987;
	st.global.u32 	[%rd11037+1572], %r24988;
	st.global.u32 	[%rd11037+1576], %r24989;
	st.global.u32 	[%rd11037+1580], %r24990;
	st.global.u32 	[%rd11037+1584], %r24991;
	st.global.u32 	[%rd11037+1588], %r24992;
	st.global.u32 	[%rd11037+1592], %r24993;
	st.global.u32 	[%rd11037+1596], %r24994;
	st.global.u32 	[%rd11037+1600], %r24995;
	st.global.u32 	[%rd11037+1604], %r24996;
	st.global.u32 	[%rd11037+1608], %r24997;
	st.global.u32 	[%rd11037+1612], %r24998;
	st.global.u32 	[%rd11037+1616], %r24999;
	st.global.u32 	[%rd11037+1620], %r25000;
	st.global.u32 	[%rd11037+1624], %r25001;
	st.global.u32 	[%rd11037+1628], %r25002;
	st.global.u32 	[%rd11037+1632], %r25003;
	st.global.u32 	[%rd11037+1636], %r25004;
	st.global.u32 	[%rd11037+1640], %r25005;
	st.global.u32 	[%rd11037+1644], %r25006;
	st.global.u32 	[%rd11037+1648], %r25007;
	st.global.u32 	[%rd11037+1652], %r25008;
	st.global.u32 	[%rd11037+1656], %r25009;
	st.global.u32 	[%rd11037+1660], %r25010;
	st.global.u32 	[%rd11037+1664], %r25011;
	st.global.u32 	[%rd11037+1668], %r25012;
	st.global.u32 	[%rd11037+1672], %r25013;
	st.global.u32 	[%rd11037+1676], %r25014;
	st.global.u32 	[%rd11037+1680], %r25015;
	st.global.u32 	[%rd11037+1684], %r25016;
	st.global.u32 	[%rd11037+1688], %r25017;
	st.global.u32 	[%rd11037+1692], %r25018;
	st.global.u32 	[%rd11037+1696], %r25019;
	st.global.u32 	[%rd11037+1700], %r25020;
	st.global.u32 	[%rd11037+1704], %r25021;
	st.global.u32 	[%rd11037+1708], %r25022;
	st.global.u32 	[%rd11037+1712], %r25023;
	st.global.u32 	[%rd11037+1716], %r25024;
	st.global.u32 	[%rd11037+1720], %r25025;
	st.global.u32 	[%rd11037+1724], %r25026;
	st.global.u32 	[%rd11037+1728], %r25027;
	st.global.u32 	[%rd11037+1732], %r25028;
	st.global.u32 	[%rd11037+1736], %r25029;
	st.global.u32 	[%rd11037+1740], %r25030;
	st.global.u32 	[%rd11037+1744], %r25031;
	st.global.u32 	[%rd11037+1748], %r25032;
	st.global.u32 	[%rd11037+1752], %r25033;
	st.global.u32 	[%rd11037+1756], %r25034;
	st.global.u32 	[%rd11037+1760], %r25035;
	st.global.u32 	[%rd11037+1764], %r25036;
	st.global.u32 	[%rd11037+1768], %r25037;
	st.global.u32 	[%rd11037+1772], %r25038;
	st.global.u32 	[%rd11037+1776], %r25039;
	st.global.u32 	[%rd11037+1780], %r25040;
	st.global.u32 	[%rd11037+1784], %r25041;
	st.global.u32 	[%rd11037+1788], %r25042;
	st.global.u32 	[%rd11037+1792], %r25043;
	st.global.u32 	[%rd11037+1796], %r25044;
	st.global.u32 	[%rd11037+1800], %r25045;
	st.global.u32 	[%rd11037+1804], %r25046;
	st.global.u32 	[%rd11037+1808], %r25047;
	st.global.u32 	[%rd11037+1812], %r25048;
	st.global.u32 	[%rd11037+1816], %r25049;
	st.global.u32 	[%rd11037+1820], %r25050;
	st.global.u32 	[%rd11037+1824], %r25051;
	st.global.u32 	[%rd11037+1828], %r25052;
	st.global.u32 	[%rd11037+1832], %r25053;
	st.global.u32 	[%rd11037+1836], %r25054;
	st.global.u32 	[%rd11037+1840], %r25055;
	st.global.u32 	[%rd11037+1844], %r25056;
	st.global.u32 	[%rd11037+1848], %r25057;
	st.global.u32 	[%rd11037+1852], %r25058;
	st.global.u32 	[%rd11037+1856], %r25059;
	st.global.u32 	[%rd11037+1860], %r25060;
	st.global.u32 	[%rd11037+1864], %r25061;
	st.global.u32 	[%rd11037+1868], %r25062;
	st.global.u32 	[%rd11037+1872], %r25063;
	st.global.u32 	[%rd11037+1876], %r25064;
	st.global.u32 	[%rd11037+1880], %r25065;
	st.global.u32 	[%rd11037+1884], %r25066;
	st.global.u32 	[%rd11037+1888], %r25067;
	st.global.u32 	[%rd11037+1892], %r25068;
	st.global.u32 	[%rd11037+1896], %r25069;
	st.global.u32 	[%rd11037+1900], %r25070;
	st.global.u32 	[%rd11037+1904], %r25071;
	st.global.u32 	[%rd11037+1908], %r25072;
	st.global.u32 	[%rd11037+1912], %r25073;
	st.global.u32 	[%rd11037+1916], %r25074;
	st.global.u32 	[%rd11037+1920], %r25075;
	st.global.u32 	[%rd11037+1924], %r25076;
	st.global.u32 	[%rd11037+1928], %r25077;
	st.global.u32 	[%rd11037+1932], %r25078;
	st.global.u32 	[%rd11037+1936], %r25079;
	st.global.u32 	[%rd11037+1940], %r25080;
	st.global.u32 	[%rd11037+1944], %r25081;
	st.global.u32 	[%rd11037+1948], %r25082;
	st.global.u32 	[%rd11037+1952], %r25083;
	st.global.u32 	[%rd11037+1956], %r25084;
	st.global.u32 	[%rd11037+1960], %r25085;
	st.global.u32 	[%rd11037+1964], %r25086;
	st.global.u32 	[%rd11037+1968], %r25087;
	st.global.u32 	[%rd11037+1972], %r25088;
	st.global.u32 	[%rd11037+1976], %r25089;
	st.global.u32 	[%rd11037+1980], %r25090;
	st.global.u32 	[%rd11037+1984], %r25091;
	st.global.u32 	[%rd11037+1988], %r25092;
	st.global.u32 	[%rd11037+1992], %r25093;
	st.global.u32 	[%rd11037+1996], %r25094;
	st.global.u32 	[%rd11037+2000], %r25095;
	st.global.u32 	[%rd11037+2004], %r25096;
	st.global.u32 	[%rd11037+2008], %r25097;
	st.global.u32 	[%rd11037+2012], %r25098;
	st.global.u32 	[%rd11037+2016], %r25099;
	st.global.u32 	[%rd11037+2020], %r25100;
	st.global.u32 	[%rd11037+2024], %r25101;
	st.global.u32 	[%rd11037+2028], %r25102;
	st.global.u32 	[%rd11037+2032], %r25103;
	st.global.u32 	[%rd11037+2036], %r25104;
	st.global.u32 	[%rd11037+2040], %r25105;
	st.global.u32 	[%rd11037+2044], %r25106;
	st.global.u32 	[%rd11037+2048], %r25107;
	st.global.u32 	[%rd11037+2052], %r25108;
	st.global.u32 	[%rd11037+2056], %r25109;
	st.global.u32 	[%rd11037+2060], %r25110;
	st.global.u32 	[%rd11037+2064], %r25111;
	st.global.u32 	[%rd11037+2068], %r25112;
	st.global.u32 	[%rd11037+2072], %r25113;
	st.global.u32 	[%rd11037+2076], %r25114;
	st.global.u32 	[%rd11037+2080], %r25115;
	st.global.u32 	[%rd11037+2084], %r25116;
	st.global.u32 	[%rd11037+2088], %r25117;
	st.global.u32 	[%rd11037+2092], %r25118;
	st.global.u32 	[%rd11037+2096], %r25119;
	st.global.u32 	[%rd11037+2100], %r25120;
	st.global.u32 	[%rd11037+2104], %r25121;
	st.global.u32 	[%rd11037+2108], %r25122;
	st.global.u32 	[%rd11037+2112], %r25123;
	st.global.u32 	[%rd11037+2116], %r25124;
	st.global.u32 	[%rd11037+2120], %r25125;
	st.global.u32 	[%rd11037+2124], %r25126;
	st.global.u32 	[%rd11037+2128], %r25127;
	st.global.u32 	[%rd11037+2132], %r25128;
	st.global.u32 	[%rd11037+2136], %r25129;
	st.global.u32 	[%rd11037+2140], %r25130;
	st.global.u32 	[%rd11037+2144], %r25131;
	st.global.u32 	[%rd11037+2148], %r25132;
	st.global.u32 	[%rd11037+2152], %r25133;
	st.global.u32 	[%rd11037+2156], %r25134;
	st.global.u32 	[%rd11037+2160], %r25135;
	st.global.u32 	[%rd11037+2164], %r25136;
	st.global.u32 	[%rd11037+2168], %r25137;
	st.global.u32 	[%rd11037+2172], %r25138;
	st.global.u32 	[%rd11037+2176], %r25139;
	st.global.u32 	[%rd11037+2180], %r25140;
	st.global.u32 	[%rd11037+2184], %r25141;
	st.global.u32 	[%rd11037+2188], %r25142;
	st.global.u32 	[%rd11037+2192], %r25143;
	st.global.u32 	[%rd11037+2196], %r25144;
	st.global.u32 	[%rd11037+2200], %r25145;
	st.global.u32 	[%rd11037+2204], %r25146;
	st.global.u32 	[%rd11037+2208], %r25147;
	st.global.u32 	[%rd11037+2212], %r25148;
	st.global.u32 	[%rd11037+2216], %r25149;
	st.global.u32 	[%rd11037+2220], %r25150;
	st.global.u32 	[%rd11037+2224], %r25151;
	st.global.u32 	[%rd11037+2228], %r25152;
	st.global.u32 	[%rd11037+2232], %r25153;
	st.global.u32 	[%rd11037+2236], %r25154;
	st.global.u32 	[%rd11037+2240], %r25155;
	st.global.u32 	[%rd11037+2244], %r25156;
	st.global.u32 	[%rd11037+2248], %r25157;
	st.global.u32 	[%rd11037+2252], %r25158;
	st.global.u32 	[%rd11037+2256], %r25159;
	st.global.u32 	[%rd11037+2260], %r25160;
	st.global.u32 	[%rd11037+2264], %r25161;
	st.global.u32 	[%rd11037+2268], %r25162;
	st.global.u32 	[%rd11037+2272], %r25163;
	st.global.u32 	[%rd11037+2276], %r25164;
	st.global.u32 	[%rd11037+2280], %r25165;
	st.global.u32 	[%rd11037+2284], %r25166;
	st.global.u32 	[%rd11037+2288], %r25167;
	st.global.u32 	[%rd11037+2292], %r25168;
	st.global.u32 	[%rd11037+2296], %r25169;
	st.global.u32 	[%rd11037+2300], %r25170;
	st.global.u32 	[%rd11037+2304], %r25171;
	st.global.u32 	[%rd11037+2308], %r25172;
	st.global.u32 	[%rd11037+2312], %r25173;
	st.global.u32 	[%rd11037+2316], %r25174;
	st.global.u32 	[%rd11037+2320], %r25175;
	st.global.u32 	[%rd11037+2324], %r25176;
	st.global.u32 	[%rd11037+2328], %r25177;
	st.global.u32 	[%rd11037+2332], %r25178;
	st.global.u32 	[%rd11037+2336], %r25179;
	st.global.u32 	[%rd11037+2340], %r25180;
	st.global.u32 	[%rd11037+2344], %r25181;
	st.global.u32 	[%rd11037+2348], %r25182;
	st.global.u32 	[%rd11037+2352], %r25183;
	st.global.u32 	[%rd11037+2356], %r25184;
	st.global.u32 	[%rd11037+2360], %r25185;
	st.global.u32 	[%rd11037+2364], %r25186;
	st.global.u32 	[%rd11037+2368], %r25187;
	st.global.u32 	[%rd11037+2372], %r25188;
	st.global.u32 	[%rd11037+2376], %r25189;
	st.global.u32 	[%rd11037+2380], %r25190;
	st.global.u32 	[%rd11037+2384], %r25191;
	st.global.u32 	[%rd11037+2388], %r25192;
	st.global.u32 	[%rd11037+2392], %r25193;
	st.global.u32 	[%rd11037+2396], %r25194;
	st.global.u32 	[%rd11037+2400], %r25195;
	st.global.u32 	[%rd11037+2404], %r25196;
	st.global.u32 	[%rd11037+2408], %r25197;
	st.global.u32 	[%rd11037+2412], %r25198;
	st.global.u32 	[%rd11037+2416], %r25199;
	st.global.u32 	[%rd11037+2420], %r25200;
	st.global.u32 	[%rd11037+2424], %r25201;
	st.global.u32 	[%rd11037+2428], %r25202;
	st.global.u32 	[%rd11037+2432], %r25203;
	st.global.u32 	[%rd11037+2436], %r25204;
	st.global.u32 	[%rd11037+2440], %r25205;
	st.global.u32 	[%rd11037+2444], %r25206;
	st.global.u32 	[%rd11037+2448], %r25207;
	st.global.u32 	[%rd11037+2452], %r25208;
	st.global.u32 	[%rd11037+2456], %r25209;
	st.global.u32 	[%rd11037+2460], %r25210;
	st.global.u32 	[%rd11037+2464], %r25211;
	st.global.u32 	[%rd11037+2468], %r25212;
	st.global.u32 	[%rd11037+2472], %r25213;
	st.global.u32 	[%rd11037+2476], %r25214;
	st.global.u32 	[%rd11037+2480], %r25215;
	st.global.u32 	[%rd11037+2484], %r25216;
	st.global.u32 	[%rd11037+2488], %r25217;
	st.global.u32 	[%rd11037+2492], %r25218;
	st.global.u32 	[%rd11037+2496], %r25219;
	st.global.u32 	[%rd11037+2500], %r25220;
	st.global.u32 	[%rd11037+2504], %r25221;
	st.global.u32 	[%rd11037+2508], %r25222;
	st.global.u32 	[%rd11037+2512], %r25223;
	st.global.u32 	[%rd11037+2516], %r25224;
	st.global.u32 	[%rd11037+2520], %r25225;
	st.global.u32 	[%rd11037+2524], %r25226;
	st.global.u32 	[%rd11037+2528], %r25227;
	st.global.u32 	[%rd11037+2532], %r25228;
	st.global.u32 	[%rd11037+2536], %r25229;
	st.global.u32 	[%rd11037+2540], %r25230;
	st.global.u32 	[%rd11037+2544], %r25231;
	st.global.u32 	[%rd11037+2548], %r25232;
	st.global.u32 	[%rd11037+2552], %r25233;
	st.global.u32 	[%rd11037+2556], %r25234;
	st.global.u32 	[%rd11037+2560], %r25235;
	st.global.u32 	[%rd11037+2564], %r25236;
	st.global.u32 	[%rd11037+2568], %r25237;
	st.global.u32 	[%rd11037+2572], %r25238;
	st.global.u32 	[%rd11037+2576], %r25239;
	st.global.u32 	[%rd11037+2580], %r25240;
	st.global.u32 	[%rd11037+2584], %r25241;
	st.global.u32 	[%rd11037+2588], %r25242;
	st.global.u32 	[%rd11037+2592], %r25243;
	st.global.u32 	[%rd11037+2596], %r25244;
	st.global.u32 	[%rd11037+2600], %r25245;
	st.global.u32 	[%rd11037+2604], %r25246;
	st.global.u32 	[%rd11037+2608], %r25247;
	st.global.u32 	[%rd11037+2612], %r25248;
	st.global.u32 	[%rd11037+2616], %r25249;
	st.global.u32 	[%rd11037+2620], %r25250;
	st.global.u32 	[%rd11037+2624], %r25251;
	st.global.u32 	[%rd11037+2628], %r25252;
	st.global.u32 	[%rd11037+2632], %r25253;
	st.global.u32 	[%rd11037+2636], %r25254;
	st.global.u32 	[%rd11037+2640], %r25255;
	st.global.u32 	[%rd11037+2644], %r25256;
	st.global.u32 	[%rd11037+2648], %r25257;
	st.global.u32 	[%rd11037+2652], %r25258;
	st.global.u32 	[%rd11037+2656], %r25259;
	st.global.u32 	[%rd11037+2660], %r25260;
	st.global.u32 	[%rd11037+2664], %r25261;
	st.global.u32 	[%rd11037+2668], %r25262;
	st.global.u32 	[%rd11037+2672], %r25263;
	st.global.u32 	[%rd11037+2676], %r25264;
	st.global.u32 	[%rd11037+2680], %r25265;
	st.global.u32 	[%rd11037+2684], %r25266;
	st.global.u32 	[%rd11037+2688], %r25267;
	st.global.u32 	[%rd11037+2692], %r25268;
	st.global.u32 	[%rd11037+2696], %r25269;
	st.global.u32 	[%rd11037+2700], %r25270;
	st.global.u32 	[%rd11037+2704], %r25271;
	st.global.u32 	[%rd11037+2708], %r25272;
	st.global.u32 	[%rd11037+2712], %r25273;
	st.global.u32 	[%rd11037+2716], %r25274;
	st.global.u32 	[%rd11037+2720], %r25275;
	st.global.u32 	[%rd11037+2724], %r25276;
	st.global.u32 	[%rd11037+2728], %r25277;
	st.global.u32 	[%rd11037+2732], %r25278;
	st.global.u32 	[%rd11037+2736], %r25279;
	st.global.u32 	[%rd11037+2740], %r25280;
	st.global.u32 	[%rd11037+2744], %r25281;
	st.global.u32 	[%rd11037+2748], %r25282;
	st.global.u32 	[%rd11037+2752], %r25283;
	st.global.u32 	[%rd11037+2756], %r25284;
	st.global.u32 	[%rd11037+2760], %r25285;
	st.global.u32 	[%rd11037+2764], %r25286;
	st.global.u32 	[%rd11037+2768], %r25287;
	st.global.u32 	[%rd11037+2772], %r25288;
	st.global.u32 	[%rd11037+2776], %r25289;
	st.global.u32 	[%rd11037+2780], %r25290;
	st.global.u32 	[%rd11037+2784], %r25291;
	st.global.u32 	[%rd11037+2788], %r25292;
	st.global.u32 	[%rd11037+2792], %r25293;
	st.global.u32 	[%rd11037+2796], %r25294;
	st.global.u32 	[%rd11037+2800], %r25295;
	st.global.u32 	[%rd11037+2804], %r25296;
	st.global.u32 	[%rd11037+2808], %r25297;
	st.global.u32 	[%rd11037+2812], %r25298;
	st.global.u32 	[%rd11037+2816], %r25299;
	st.global.u32 	[%rd11037+2820], %r25300;
	st.global.u32 	[%rd11037+2824], %r25301;
	st.global.u32 	[%rd11037+2828], %r25302;
	st.global.u32 	[%rd11037+2832], %r25303;
	st.global.u32 	[%rd11037+2836], %r25304;
	st.global.u32 	[%rd11037+2840], %r25305;
	st.global.u32 	[%rd11037+2844], %r25306;
	st.global.u32 	[%rd11037+2848], %r25307;
	st.global.u32 	[%rd11037+2852], %r25308;
	st.global.u32 	[%rd11037+2856], %r25309;
	st.global.u32 	[%rd11037+2860], %r25310;
	st.global.u32 	[%rd11037+2864], %r25311;
	st.global.u32 	[%rd11037+2868], %r25312;
	st.global.u32 	[%rd11037+2872], %r25313;
	st.global.u32 	[%rd11037+2876], %r25314;
	st.global.u32 	[%rd11037+2880], %r25315;
	st.global.u32 	[%rd11037+2884], %r25316;
	st.global.u32 	[%rd11037+2888], %r25317;
	st.global.u32 	[%rd11037+2892], %r25318;
	st.global.u32 	[%rd11037+2896], %r25319;
	st.global.u32 	[%rd11037+2900], %r25320;
	st.global.u32 	[%rd11037+2904], %r25321;
	st.global.u32 	[%rd11037+2908], %r25322;
	st.global.u32 	[%rd11037+2912], %r25323;
	st.global.u32 	[%rd11037+2916], %r25324;
	st.global.u32 	[%rd11037+2920], %r25325;
	st.global.u32 	[%rd11037+2924], %r25326;
	st.global.u32 	[%rd11037+2928], %r25327;
	st.global.u32 	[%rd11037+2932], %r25328;
	st.global.u32 	[%rd11037+2936], %r25329;
	st.global.u32 	[%rd11037+2940], %r25330;
	st.global.u32 	[%rd11037+2944], %r25331;
	st.global.u32 	[%rd11037+2948], %r25332;
	st.global.u32 	[%rd11037+2952], %r25333;
	st.global.u32 	[%rd11037+2956], %r25334;
	st.global.u32 	[%rd11037+2960], %r25335;
	st.global.u32 	[%rd11037+2964], %r25336;
	st.global.u32 	[%rd11037+2968], %r25337;
	st.global.u32 	[%rd11037+2972], %r25338;
	st.global.u32 	[%rd11037+2976], %r25339;
	st.global.u32 	[%rd11037+2980], %r25340;
	st.global.u32 	[%rd11037+2984], %r25341;
	st.global.u32 	[%rd11037+2988], %r25342;
	st.global.u32 	[%rd11037+2992], %r25343;
	st.global.u32 	[%rd11037+2996], %r25344;
	st.global.u32 	[%rd11037+3000], %r25345;
	st.global.u32 	[%rd11037+3004], %r25346;
	st.global.u32 	[%rd11037+3008], %r25347;
	st.global.u32 	[%rd11037+3012], %r25348;
	st.global.u32 	[%rd11037+3016], %r25349;
	st.global.u32 	[%rd11037+3020], %r25350;
	st.global.u32 	[%rd11037+3024], %r25351;
	st.global.u32 	[%rd11037+3028], %r25352;
	st.global.u32 	[%rd11037+3032], %r25353;
	st.global.u32 	[%rd11037+3036], %r25354;
	st.global.u32 	[%rd11037+3040], %r25355;
	st.global.u32 	[%rd11037+3044], %r25356;
	st.global.u32 	[%rd11037+3048], %r25357;
	st.global.u32 	[%rd11037+3052], %r25358;
	st.global.u32 	[%rd11037+3056], %r25359;
	st.global.u32 	[%rd11037+3060], %r25360;
	st.global.u32 	[%rd11037+3064], %r25361;
	st.global.u32 	[%rd11037+3068], %r25362;
	st.global.u32 	[%rd11037+3072], %r25363;
	st.global.u32 	[%rd11037+3076], %r25364;
	st.global.u32 	[%rd11037+3080], %r25365;
	st.global.u32 	[%rd11037+3084], %r25366;
	st.global.u32 	[%rd11037+3088], %r25367;
	st.global.u32 	[%rd11037+3092], %r25368;
	st.global.u32 	[%rd11037+3096], %r25369;
	st.global.u32 	[%rd11037+3100], %r25370;
	st.global.u32 	[%rd11037+3104], %r25371;
	st.global.u32 	[%rd11037+3108], %r25372;
	st.global.u32 	[%rd11037+3112], %r25373;
	st.global.u32 	[%rd11037+3116], %r25374;
	st.global.u32 	[%rd11037+3120], %r25375;
	st.global.u32 	[%rd11037+3124], %r25376;
	st.global.u32 	[%rd11037+3128], %r25377;
	st.global.u32 	[%rd11037+3132], %r25378;
	st.global.u32 	[%rd11037+3136], %r25379;
	st.global.u32 	[%rd11037+3140], %r25380;
	st.global.u32 	[%rd11037+3144], %r25381;
	st.global.u32 	[%rd11037+3148], %r25382;
	st.global.u32 	[%rd11037+3152], %r25383;
	st.global.u32 	[%rd11037+3156], %r25384;
	st.global.u32 	[%rd11037+3160], %r25385;
	st.global.u32 	[%rd11037+3164], %r25386;
	st.global.u32 	[%rd11037+3168], %r25387;
	st.global.u32 	[%rd11037+3172], %r25388;
	st.global.u32 	[%rd11037+3176], %r25389;
	st.global.u32 	[%rd11037+3180], %r25390;
	st.global.u32 	[%rd11037+3184], %r25391;
	st.global.u32 	[%rd11037+3188], %r25392;
	st.global.u32 	[%rd11037+3192], %r25393;
	st.global.u32 	[%rd11037+3196], %r25394;
	st.global.u32 	[%rd11037+3200], %r25395;
	st.global.u32 	[%rd11037+3204], %r25396;
	st.global.u32 	[%rd11037+3208], %r25397;
	st.global.u32 	[%rd11037+3212], %r25398;
	st.global.u32 	[%rd11037+3216], %r25399;
	st.global.u32 	[%rd11037+3220], %r25400;
	st.global.u32 	[%rd11037+3224], %r25401;
	st.global.u32 	[%rd11037+3228], %r25402;
	st.global.u32 	[%rd11037+3232], %r25403;
	st.global.u32 	[%rd11037+3236], %r25404;
	st.global.u32 	[%rd11037+3240], %r25405;
	st.global.u32 	[%rd11037+3244], %r25406;
	st.global.u32 	[%rd11037+3248], %r25407;
	st.global.u32 	[%rd11037+3252], %r25408;
	st.global.u32 	[%rd11037+3256], %r25409;
	st.global.u32 	[%rd11037+3260], %r25410;
	st.global.u32 	[%rd11037+3264], %r25411;
	st.global.u32 	[%rd11037+3268], %r25412;
	st.global.u32 	[%rd11037+3272], %r25413;
	st.global.u32 	[%rd11037+3276], %r25414;
	st.global.u32 	[%rd11037+3280], %r25415;
	st.global.u32 	[%rd11037+3284], %r25416;
	st.global.u32 	[%rd11037+3288], %r25417;
	st.global.u32 	[%rd11037+3292], %r25418;
	st.global.u32 	[%rd11037+3296], %r25419;
	st.global.u32 	[%rd11037+3300], %r25420;
	st.global.u32 	[%rd11037+3304], %r25421;
	st.global.u32 	[%rd11037+3308], %r25422;
	st.global.u32 	[%rd11037+3312], %r25423;
	st.global.u32 	[%rd11037+3316], %r25424;
	st.global.u32 	[%rd11037+3320], %r25425;
	st.global.u32 	[%rd11037+3324], %r25426;
	st.global.u32 	[%rd11037+3328], %r25427;
	st.global.u32 	[%rd11037+3332], %r25428;
	st.global.u32 	[%rd11037+3336], %r25429;
	st.global.u32 	[%rd11037+3340], %r25430;
	st.global.u32 	[%rd11037+3344], %r25431;
	st.global.u32 	[%rd11037+3348], %r25432;
	st.global.u32 	[%rd11037+3352], %r25433;
	st.global.u32 	[%rd11037+3356], %r25434;
	st.global.u32 	[%rd11037+3360], %r25435;
	st.global.u32 	[%rd11037+3364], %r25436;
	st.global.u32 	[%rd11037+3368], %r25437;
	st.global.u32 	[%rd11037+3372], %r25438;
	st.global.u32 	[%rd11037+3376], %r25439;
	st.global.u32 	[%rd11037+3380], %r25440;
	st.global.u32 	[%rd11037+3384], %r25441;
	st.global.u32 	[%rd11037+3388], %r25442;
	st.global.u32 	[%rd11037+3392], %r25443;
	st.global.u32 	[%rd11037+3396], %r25444;
	st.global.u32 	[%rd11037+3400], %r25445;
	st.global.u32 	[%rd11037+3404], %r25446;
	st.global.u32 	[%rd11037+3408], %r25447;
	st.global.u32 	[%rd11037+3412], %r25448;
	st.global.u32 	[%rd11037+3416], %r25449;
	st.global.u32 	[%rd11037+3420], %r25450;
	st.global.u32 	[%rd11037+3424], %r25451;
	st.global.u32 	[%rd11037+3428], %r25452;
	st.global.u32 	[%rd11037+3432], %r25453;
	st.global.u32 	[%rd11037+3436], %r25454;
	st.global.u32 	[%rd11037+3440], %r25455;
	st.global.u32 	[%rd11037+3444], %r25456;
	st.global.u32 	[%rd11037+3448], %r25457;
	st.global.u32 	[%rd11037+3452], %r25458;
	st.global.u32 	[%rd11037+3456], %r25459;
	st.global.u32 	[%rd11037+3460], %r25460;
	st.global.u32 	[%rd11037+3464], %r25461;
	st.global.u32 	[%rd11037+3468], %r25462;
	st.global.u32 	[%rd11037+3472], %r25463;
	st.global.u32 	[%rd11037+3476], %r25464;
	st.global.u32 	[%rd11037+3480], %r25465;
	st.global.u32 	[%rd11037+3484], %r25466;
	st.global.u32 	[%rd11037+3488], %r25467;
	st.global.u32 	[%rd11037+3492], %r25468;
	st.global.u32 	[%rd11037+3496], %r25469;
	st.global.u32 	[%rd11037+3500], %r25470;
	st.global.u32 	[%rd11037+3504], %r25471;
	st.global.u32 	[%rd11037+3508], %r25472;
	st.global.u32 	[%rd11037+3512], %r25473;
	st.global.u32 	[%rd11037+3516], %r25474;
	st.global.u32 	[%rd11037+3520], %r25475;
	st.global.u32 	[%rd11037+3524], %r25476;
	st.global.u32 	[%rd11037+3528], %r25477;
	st.global.u32 	[%rd11037+3532], %r25478;
	st.global.u32 	[%rd11037+3536], %r25479;
	st.global.u32 	[%rd11037+3540], %r25480;
	st.global.u32 	[%rd11037+3544], %r25481;
	st.global.u32 	[%rd11037+3548], %r25482;
	st.global.u32 	[%rd11037+3552], %r25483;
	st.global.u32 	[%rd11037+3556], %r25484;
	st.global.u32 	[%rd11037+3560], %r25485;
	st.global.u32 	[%rd11037+3564], %r25486;
	st.global.u32 	[%rd11037+3568], %r25487;
	st.global.u32 	[%rd11037+3572], %r25488;
	st.global.u32 	[%rd11037+3576], %r25489;
	st.global.u32 	[%rd11037+3580], %r25490;
	st.global.u32 	[%rd11037+3584], %r25491;
	st.global.u32 	[%rd11037+3588], %r25492;
	st.global.u32 	[%rd11037+3592], %r25493;
	st.global.u32 	[%rd11037+3596], %r25494;
	st.global.u32 	[%rd11037+3600], %r25495;
	st.global.u32 	[%rd11037+3604], %r25496;
	st.global.u32 	[%rd11037+3608], %r25497;
	st.global.u32 	[%rd11037+3612], %r25498;
	st.global.u32 	[%rd11037+3616], %r25499;
	st.global.u32 	[%rd11037+3620], %r25500;
	st.global.u32 	[%rd11037+3624], %r25501;
	st.global.u32 	[%rd11037+3628], %r25502;
	st.global.u32 	[%rd11037+3632], %r25503;
	st.global.u32 	[%rd11037+3636], %r25504;
	st.global.u32 	[%rd11037+3640], %r25505;
	st.global.u32 	[%rd11037+3644], %r25506;
	st.global.u32 	[%rd11037+3648], %r25507;
	st.global.u32 	[%rd11037+3652], %r25508;
	st.global.u32 	[%rd11037+3656], %r25509;
	st.global.u32 	[%rd11037+3660], %r25510;
	st.global.u32 	[%rd11037+3664], %r25511;
	st.global.u32 	[%rd11037+3668], %r25512;
	st.global.u32 	[%rd11037+3672], %r25513;
	st.global.u32 	[%rd11037+3676], %r25514;
	st.global.u32 	[%rd11037+3680], %r25515;
	st.global.u32 	[%rd11037+3684], %r25516;
	st.global.u32 	[%rd11037+3688], %r25517;
	st.global.u32 	[%rd11037+3692], %r25518;
	st.global.u32 	[%rd11037+3696], %r25519;
	st.global.u32 	[%rd11037+3700], %r25520;
	st.global.u32 	[%rd11037+3704], %r25521;
	st.global.u32 	[%rd11037+3708], %r25522;
	st.global.u32 	[%rd11037+3712], %r25523;
	st.global.u32 	[%rd11037+3716], %r25524;
	st.global.u32 	[%rd11037+3720], %r25525;
	st.global.u32 	[%rd11037+3724], %r25526;
	st.global.u32 	[%rd11037+3728], %r25527;
	st.global.u32 	[%rd11037+3732], %r25528;
	st.global.u32 	[%rd11037+3736], %r25529;
	st.global.u32 	[%rd11037+3740], %r25530;
	st.global.u32 	[%rd11037+3744], %r25531;
	st.global.u32 	[%rd11037+3748], %r25532;
	st.global.u32 	[%rd11037+3752], %r25533;
	st.global.u32 	[%rd11037+3756], %r25534;
	st.global.u32 	[%rd11037+3760], %r25535;
	st.global.u32 	[%rd11037+3764], %r25536;
	st.global.u32 	[%rd11037+3768], %r25537;
	st.global.u32 	[%rd11037+3772], %r25538;
	st.global.u32 	[%rd11037+3776], %r25539;
	st.global.u32 	[%rd11037+3780], %r25540;
	st.global.u32 	[%rd11037+3784], %r25541;
	st.global.u32 	[%rd11037+3788], %r25542;
	st.global.u32 	[%rd11037+3792], %r25543;
	st.global.u32 	[%rd11037+3796], %r25544;
	st.global.u32 	[%rd11037+3800], %r25545;
	st.global.u32 	[%rd11037+3804], %r25546;
	st.global.u32 	[%rd11037+3808], %r25547;
	st.global.u32 	[%rd11037+3812], %r25548;
	st.global.u32 	[%rd11037+3816], %r25549;
	st.global.u32 	[%rd11037+3820], %r25550;
	st.global.u32 	[%rd11037+3824], %r25551;
	st.global.u32 	[%rd11037+3828], %r25552;
	st.global.u32 	[%rd11037+3832], %r25553;
	st.global.u32 	[%rd11037+3836], %r25554;
	st.global.u32 	[%rd11037+3840], %r25555;
	st.global.u32 	[%rd11037+3844], %r25556;
	st.global.u32 	[%rd11037+3848], %r25557;
	st.global.u32 	[%rd11037+3852], %r25558;
	st.global.u32 	[%rd11037+3856], %r25559;
	st.global.u32 	[%rd11037+3860], %r25560;
	st.global.u32 	[%rd11037+3864], %r25561;
	st.global.u32 	[%rd11037+3868], %r25562;
	st.global.u32 	[%rd11037+3872], %r25563;
	st.global.u32 	[%rd11037+3876], %r25564;
	st.global.u32 	[%rd11037+3880], %r25565;
	st.global.u32 	[%rd11037+3884], %r25566;
	st.global.u32 	[%rd11037+3888], %r25567;
	st.global.u32 	[%rd11037+3892], %r25568;
	st.global.u32 	[%rd11037+3896], %r25569;
	st.global.u32 	[%rd11037+3900], %r25570;
	st.global.u32 	[%rd11037+3904], %r25571;
	st.global.u32 	[%rd11037+3908], %r25572;
	st.global.u32 	[%rd11037+3912], %r25573;
	st.global.u32 	[%rd11037+3916], %r25574;
	st.global.u32 	[%rd11037+3920], %r25575;
	st.global.u32 	[%rd11037+3924], %r25576;
	st.global.u32 	[%rd11037+3928], %r25577;
	st.global.u32 	[%rd11037+3932], %r25578;
	st.global.u32 	[%rd11037+3936], %r25579;
	st.global.u32 	[%rd11037+3940], %r25580;
	st.global.u32 	[%rd11037+3944], %r25581;
	st.global.u32 	[%rd11037+3948], %r25582;
	st.global.u32 	[%rd11037+3952], %r25583;
	st.global.u32 	[%rd11037+3956], %r25584;
	st.global.u32 	[%rd11037+3960], %r25585;
	st.global.u32 	[%rd11037+3964], %r25586;
	st.global.u32 	[%rd11037+3968], %r25587;
	st.global.u32 	[%rd11037+3972], %r25588;
	st.global.u32 	[%rd11037+3976], %r25589;
	st.global.u32 	[%rd11037+3980], %r25590;
	st.global.u32 	[%rd11037+3984], %r25591;
	st.global.u32 	[%rd11037+3988], %r25592;
	st.global.u32 	[%rd11037+3992], %r25593;
	st.global.u32 	[%rd11037+4000], %r25595;
	st.global.u32 	[%rd11037+4004], %r25596;
	st.global.u32 	[%rd11037+4008], %r25597;
	st.global.u32 	[%rd11037+4012], %r25598;
	st.global.u32 	[%rd11037+4016], %r25599;
	st.global.u32 	[%rd11037+4020], %r25600;
	st.global.u32 	[%rd11037+4024], %r25601;
	st.global.u32 	[%rd11037+4028], %r25602;
	st.global.u32 	[%rd11037+4032], %r25603;
	st.global.u32 	[%rd11037+4036], %r25604;
	st.global.u32 	[%rd11037+4040], %r25605;
	st.global.u32 	[%rd11037+4044], %r25606;
	st.global.u32 	[%rd11037+4048], %r25607;
	st.global.u32 	[%rd11037+4052], %r25608;
	st.global.u32 	[%rd11037+4056], %r25609;
	st.global.u32 	[%rd11037+4060], %r25610;
	st.global.u32 	[%rd11037+4064], %r25611;
	st.global.u32 	[%rd11037+4068], %r25612;
	st.global.u32 	[%rd11037+4072], %r25613;
	st.global.u32 	[%rd11037+4076], %r25614;
	st.global.u32 	[%rd11037+4080], %r25615;
	st.global.u32 	[%rd11037+4084], %r25616;
	st.global.u32 	[%rd11037+4088], %r25617;
	st.global.u32 	[%rd11037+4092], %r25618;
	st.global.u32 	[%rd11037+4096], %r25619;
	st.global.u32 	[%rd11037+4100], %r25620;
	st.global.u32 	[%rd11037+4104], %r25621;
	st.global.u32 	[%rd11037+4108], %r25622;
	st.global.u32 	[%rd11037+4112], %r25623;
	st.global.u32 	[%rd11037+4116], %r25624;
	st.global.u32 	[%rd11037+4120], %r25625;
	st.global.u32 	[%rd11037+4124], %r25626;
	st.global.u32 	[%rd11037+4128], %r25627;
	st.global.u32 	[%rd11037+4132], %r25628;
	st.global.u32 	[%rd11037+4136], %r25629;
	st.global.u32 	[%rd11037+4140], %r25630;
	st.global.u32 	[%rd11037+4144], %r25631;
	st.global.u32 	[%rd11037+4148], %r25632;
	st.global.u32 	[%rd11037+4152], %r25633;
	st.global.u32 	[%rd11037+4156], %r25634;
	st.global.u32 	[%rd11037+4160], %r25635;
	st.global.u32 	[%rd11037+4164], %r25636;
	st.global.u32 	[%rd11037+4168], %r25637;
	st.global.u32 	[%rd11037+4172], %r25638;
	st.global.u32 	[%rd11037+4176], %r25639;
	st.global.u32 	[%rd11037+4180], %r25640;
	st.global.u32 	[%rd11037+4184], %r25641;
	st.global.u32 	[%rd11037+4188], %r25642;
	st.global.u32 	[%rd11037+4192], %r25643;
	st.global.u32 	[%rd11037+4196], %r25644;
	st.global.u32 	[%rd11037+4200], %r25645;
	st.global.u32 	[%rd11037+4204], %r25646;
	st.global.u32 	[%rd11037+4208], %r25647;
	st.global.u32 	[%rd11037+4212], %r25648;
	st.global.u32 	[%rd11037+4216], %r25649;
	st.global.u32 	[%rd11037+4220], %r25650;
	st.global.u32 	[%rd11037+4224], %r25651;
	st.global.u32 	[%rd11037+4228], %r25652;
	st.global.u32 	[%rd11037+4232], %r25653;
	st.global.u32 	[%rd11037+4236], %r25654;
	st.global.u32 	[%rd11037+4240], %r25655;
	st.global.u32 	[%rd11037+4244], %r25656;
	st.global.u32 	[%rd11037+4248], %r25657;
	st.global.u32 	[%rd11037+4252], %r25658;
	st.global.u32 	[%rd11037+4256], %r25659;
	st.global.u32 	[%rd11037+4260], %r25660;
	st.global.u32 	[%rd11037+4264], %r25661;
	st.global.u32 	[%rd11037+4268], %r25662;
	st.global.u32 	[%rd11037+4272], %r25663;
	st.global.u32 	[%rd11037+4276], %r25664;
	st.global.u32 	[%rd11037+4280], %r25665;
	st.global.u32 	[%rd11037+4284], %r25666;
	st.global.u32 	[%rd11037+4288], %r25667;
	st.global.u32 	[%rd11037+4292], %r25668;
	st.global.u32 	[%rd11037+4296], %r25669;
	st.global.u32 	[%rd11037+4300], %r25670;
	st.global.u32 	[%rd11037+4304], %r25671;
	st.global.u32 	[%rd11037+4308], %r25672;
	st.global.u32 	[%rd11037+4312], %r25673;
	st.global.u32 	[%rd11037+4316], %r25674;
	st.global.u32 	[%rd11037+4320], %r25675;
	st.global.u32 	[%rd11037+4324], %r25676;
	st.global.u32 	[%rd11037+4328], %r25677;
	st.global.u32 	[%rd11037+4332], %r25678;
	st.global.u32 	[%rd11037+4336], %r25679;
	st.global.u32 	[%rd11037+4340], %r25680;
	st.global.u32 	[%rd11037+4344], %r25681;
	st.global.u32 	[%rd11037+4348], %r25682;
	st.global.u32 	[%rd11037+4352], %r25683;
	st.global.u32 	[%rd11037+4356], %r25684;
	st.global.u32 	[%rd11037+4360], %r25685;
	st.global.u32 	[%rd11037+4364], %r25686;
	st.global.u32 	[%rd11037+4368], %r25687;
	st.global.u32 	[%rd11037+4372], %r25688;
	st.global.u32 	[%rd11037+4376], %r25689;
	st.global.u32 	[%rd11037+4380], %r25690;
	st.global.u32 	[%rd11037+4384], %r25691;
	st.global.u32 	[%rd11037+4388], %r25692;
	st.global.u32 	[%rd11037+4392], %r25693;
	st.global.u32 	[%rd11037+4396], %r25694;
	st.global.u32 	[%rd11037+4400], %r25695;
	st.global.u32 	[%rd11037+4404], %r25696;
	st.global.u32 	[%rd11037+4408], %r25697;
	st.global.u32 	[%rd11037+4412], %r25698;
	st.global.u32 	[%rd11037+4416], %r25699;
	st.global.u32 	[%rd11037+4420], %r25700;
	st.global.u32 	[%rd11037+4424], %r25701;
	st.global.u32 	[%rd11037+4428], %r25702;
	st.global.u32 	[%rd11037+4432], %r25703;
	st.global.u32 	[%rd11037+4436], %r25704;
	st.global.u32 	[%rd11037+4440], %r25705;
	st.global.u32 	[%rd11037+4444], %r25706;
	st.global.u32 	[%rd11037+4448], %r25707;
	st.global.u32 	[%rd11037+4452], %r25708;
	st.global.u32 	[%rd11037+4456], %r25709;
	st.global.u32 	[%rd11037+4460], %r25710;
	st.global.u32 	[%rd11037+4464], %r25711;
	st.global.u32 	[%rd11037+4468], %r25712;
	st.global.u32 	[%rd11037+4472], %r25713;
	st.global.u32 	[%rd11037+4476], %r25714;
	st.global.u32 	[%rd11037+4480], %r25715;
	st.global.u32 	[%rd11037+4484], %r25716;
	st.global.u32 	[%rd11037+4488], %r25717;
	st.global.u32 	[%rd11037+4492], %r25718;
	st.global.u32 	[%rd11037+4496], %r25719;
	st.global.u32 	[%rd11037+4500], %r25720;
	st.global.u32 	[%rd11037+4504], %r25721;
	st.global.u32 	[%rd11037+4508], %r25722;
	st.global.u32 	[%rd11037+4512], %r25723;
	st.global.u32 	[%rd11037+4516], %r25724;
	st.global.u32 	[%rd11037+4520], %r25725;
	st.global.u32 	[%rd11037+4524], %r25726;
	st.global.u32 	[%rd11037+4528], %r25727;
	st.global.u32 	[%rd11037+4532], %r25728;
	st.global.u32 	[%rd11037+4536], %r25729;
	st.global.u32 	[%rd11037+4540], %r25730;
	st.global.u32 	[%rd11037+4544], %r25731;
	st.global.u32 	[%rd11037+4548], %r25732;
	st.global.u32 	[%rd11037+4552], %r25733;
	st.global.u32 	[%rd11037+4556], %r25734;
	st.global.u32 	[%rd11037+4560], %r25735;
	st.global.u32 	[%rd11037+4564], %r25736;
	st.global.u32 	[%rd11037+4568], %r25737;
	st.global.u32 	[%rd11037+4572], %r25738;
	st.global.u32 	[%rd11037+4576], %r25739;
	st.global.u32 	[%rd11037+4580], %r25740;
	st.global.u32 	[%rd11037+4584], %r25741;
	st.global.u32 	[%rd11037+4588], %r25742;
	st.global.u32 	[%rd11037+4592], %r25743;
	st.global.u32 	[%rd11037+4596], %r25744;
	st.global.u32 	[%rd11037+4600], %r25745;
	st.global.u32 	[%rd11037+4604], %r25746;
	st.global.u32 	[%rd11037+4608], %r25747;
	st.global.u32 	[%rd11037+4612], %r25748;
	st.global.u32 	[%rd11037+4616], %r25749;
	st.global.u32 	[%rd11037+4620], %r25750;
	st.global.u32 	[%rd11037+4624], %r25751;
	st.global.u32 	[%rd11037+4628], %r25752;
	st.global.u32 	[%rd11037+4632], %r25753;
	st.global.u32 	[%rd11037+4636], %r25754;
	st.global.u32 	[%rd11037+4640], %r25755;
	st.global.u32 	[%rd11037+4644], %r25756;
	st.global.u32 	[%rd11037+4648], %r25757;
	st.global.u32 	[%rd11037+4652], %r25758;
	st.global.u32 	[%rd11037+4656], %r25759;
	st.global.u32 	[%rd11037+4660], %r25760;
	st.global.u32 	[%rd11037+4664], %r25761;
	st.global.u32 	[%rd11037+4668], %r25762;
	st.global.u32 	[%rd11037+4672], %r25763;
	st.global.u32 	[%rd11037+4676], %r25764;
	st.global.u32 	[%rd11037+4680], %r25765;
	st.global.u32 	[%rd11037+4684], %r25766;
	st.global.u32 	[%rd11037+4688], %r25767;
	st.global.u32 	[%rd11037+4692], %r25768;
	st.global.u32 	[%rd11037+4696], %r25769;
	st.global.u32 	[%rd11037+4700], %r25770;
	st.global.u32 	[%rd11037+4704], %r25771;
	st.global.u32 	[%rd11037+4708], %r25772;
	st.global.u32 	[%rd11037+4712], %r25773;
	st.global.u32 	[%rd11037+4716], %r25774;
	st.global.u32 	[%rd11037+4720], %r25775;
	st.global.u32 	[%rd11037+4724], %r25776;
	st.global.u32 	[%rd11037+4728], %r25777;
	st.global.u32 	[%rd11037+4732], %r25778;
	st.global.u32 	[%rd11037+4736], %r25779;
	st.global.u32 	[%rd11037+4740], %r25780;
	st.global.u32 	[%rd11037+4744], %r25781;
	st.global.u32 	[%rd11037+4748], %r25782;
	st.global.u32 	[%rd11037+4752], %r25783;
	st.global.u32 	[%rd11037+4756], %r25784;
	st.global.u32 	[%rd11037+4760], %r25785;
	st.global.u32 	[%rd11037+4764], %r25786;
	st.global.u32 	[%rd11037+4768], %r25787;
	st.global.u32 	[%rd11037+4772], %r25788;
	st.global.u32 	[%rd11037+4776], %r25789;
	st.global.u32 	[%rd11037+4780], %r25790;
	st.global.u32 	[%rd11037+4784], %r25791;
	st.global.u32 	[%rd11037+4788], %r25792;
	st.global.u32 	[%rd11037+4792], %r25793;
	st.global.u32 	[%rd11037+4796], %r25794;
	st.global.u32 	[%rd11037+4800], %r25795;
	st.global.u32 	[%rd11037+4804], %r25796;
	st.global.u32 	[%rd11037+4808], %r25797;
	st.global.u32 	[%rd11037+4812], %r25798;
	st.global.u32 	[%rd11037+4816], %r25799;
	st.global.u32 	[%rd11037+4820], %r25800;
	st.global.u32 	[%rd11037+4824], %r25801;
	st.global.u32 	[%rd11037+4828], %r25802;
	st.global.u32 	[%rd11037+4832], %r25803;
	st.global.u32 	[%rd11037+4836], %r25804;
	st.global.u32 	[%rd11037+4840], %r25805;
	st.global.u32 	[%rd11037+4844], %r25806;
	st.global.u32 	[%rd11037+4848], %r25807;
	st.global.u32 	[%rd11037+4852], %r25808;
	st.global.u32 	[%rd11037+4856], %r25809;
	st.global.u32 	[%rd11037+4860], %r25810;
	st.global.u32 	[%rd11037+4864], %r25811;
	st.global.u32 	[%rd11037+4868], %r25812;
	st.global.u32 	[%rd11037+4872], %r25813;
	st.global.u32 	[%rd11037+4876], %r25814;
	st.global.u32 	[%rd11037+4880], %r25815;
	st.global.u32 	[%rd11037+4884], %r25816;
	st.global.u32 	[%rd11037+4888], %r25817;
	st.global.u32 	[%rd11037+4892], %r25818;
	st.global.u32 	[%rd11037+4896], %r25819;
	st.global.u32 	[%rd11037+4900], %r25820;
	st.global.u32 	[%rd11037+4904], %r25821;
	st.global.u32 	[%rd11037+4908], %r25822;
	st.global.u32 	[%rd11037+4912], %r25823;
	st.global.u32 	[%rd11037+4916], %r25824;
	st.global.u32 	[%rd11037+4920], %r25825;
	st.global.u32 	[%rd11037+4924], %r25826;
	st.global.u32 	[%rd11037+4928], %r25827;
	st.global.u32 	[%rd11037+4932], %r25828;
	st.global.u32 	[%rd11037+4936], %r25829;
	st.global.u32 	[%rd11037+4940], %r25830;
	st.global.u32 	[%rd11037+4944], %r25831;
	st.global.u32 	[%rd11037+4948], %r25832;
	st.global.u32 	[%rd11037+4952], %r25833;
	st.global.u32 	[%rd11037+4956], %r25834;
	st.global.u32 	[%rd11037+4960], %r25835;
	st.global.u32 	[%rd11037+4964], %r25836;
	st.global.u32 	[%rd11037+4968], %r25837;
	st.global.u32 	[%rd11037+4972], %r25838;
	st.global.u32 	[%rd11037+4976], %r25839;
	st.global.u32 	[%rd11037+4980], %r25840;
	st.global.u32 	[%rd11037+4984], %r25841;
	st.global.u32 	[%rd11037+4988], %r25842;
	st.global.u32 	[%rd11037+4992], %r25843;
	st.global.u32 	[%rd11037+4996], %r25844;
	st.global.u32 	[%rd11037+5000], %r25845;
	st.global.u32 	[%rd11037+5004], %r25846;
	st.global.u32 	[%rd11037+5008], %r25847;
	st.global.u32 	[%rd11037+5012], %r25848;
	st.global.u32 	[%rd11037+5016], %r25849;
	st.global.u32 	[%rd11037+5020], %r25850;
	st.global.u32 	[%rd11037+5024], %r25851;
	st.global.u32 	[%rd11037+5028], %r25852;
	st.global.u32 	[%rd11037+5032], %r25853;
	st.global.u32 	[%rd11037+5036], %r25854;
	st.global.u32 	[%rd11037+5040], %r25855;
	st.global.u32 	[%rd11037+5044], %r25856;
	st.global.u32 	[%rd11037+5048], %r25857;
	st.global.u32 	[%rd11037+5052], %r25858;
	st.global.u32 	[%rd11037+5056], %r25859;
	st.global.u32 	[%rd11037+5060], %r25860;
	st.global.u32 	[%rd11037+5064], %r25861;
	st.global.u32 	[%rd11037+5068], %r25862;
	st.global.u32 	[%rd11037+5072], %r25863;
	st.global.u32 	[%rd11037+5076], %r25864;
	st.global.u32 	[%rd11037+5080], %r25865;
	st.global.u32 	[%rd11037+5084], %r25866;
	st.global.u32 	[%rd11037+5088], %r25867;
	st.global.u32 	[%rd11037+5092], %r25868;
	st.global.u32 	[%rd11037+5096], %r25869;
	st.global.u32 	[%rd11037+5100], %r25870;
	st.global.u32 	[%rd11037+5104], %r25871;
	st.global.u32 	[%rd11037+5108], %r25872;
	st.global.u32 	[%rd11037+5112], %r25873;
	st.global.u32 	[%rd11037+5116], %r25874;
	st.global.u32 	[%rd11037+5120], %r25875;
	st.global.u32 	[%rd11037+5124], %r25876;
	st.global.u32 	[%rd11037+5128], %r25877;
	st.global.u32 	[%rd11037+5132], %r25878;
	st.global.u32 	[%rd11037+5136], %r25879;
	st.global.u32 	[%rd11037+5140], %r25880;
	st.global.u32 	[%rd11037+5144], %r25881;
	st.global.u32 	[%rd11037+5148], %r25882;
	st.global.u32 	[%rd11037+5152], %r25883;
	st.global.u32 	[%rd11037+5156], %r25884;
	st.global.u32 	[%rd11037+5160], %r25885;
	st.global.u32 	[%rd11037+5164], %r25886;
	st.global.u32 	[%rd11037+5168], %r25887;
	st.global.u32 	[%rd11037+5172], %r25888;
	st.global.u32 	[%rd11037+5176], %r25889;
	st.global.u32 	[%rd11037+5180], %r25890;
	st.global.u32 	[%rd11037+5184], %r25891;
	st.global.u32 	[%rd11037+5188], %r25892;
	st.global.u32 	[%rd11037+5192], %r25893;
	st.global.u32 	[%rd11037+5196], %r25894;
	st.global.u32 	[%rd11037+5200], %r25895;
	st.global.u32 	[%rd11037+5204], %r25896;
	st.global.u32 	[%rd11037+5208], %r25897;
	st.global.u32 	[%rd11037+5212], %r25898;
	st.global.u32 	[%rd11037+5216], %r25899;
	st.global.u32 	[%rd11037+5220], %r25900;
	st.global.u32 	[%rd11037+5224], %r25901;
	st.global.u32 	[%rd11037+5228], %r25902;
	st.global.u32 	[%rd11037+5232], %r25903;
	st.global.u32 	[%rd11037+5236], %r25904;
	st.global.u32 	[%rd11037+5240], %r25905;
	st.global.u32 	[%rd11037+5244], %r25906;
	st.global.u32 	[%rd11037+5248], %r25907;
	st.global.u32 	[%rd11037+5252], %r25908;
	st.global.u32 	[%rd11037+5256], %r25909;
	st.global.u32 	[%rd11037+5260], %r25910;
	st.global.u32 	[%rd11037+5264], %r25911;
	st.global.u32 	[%rd11037+5268], %r25912;
	st.global.u32 	[%rd11037+5272], %r25913;
	st.global.u32 	[%rd11037+5276], %r25914;
	st.global.u32 	[%rd11037+5280], %r25915;
	st.global.u32 	[%rd11037+5284], %r25916;
	st.global.u32 	[%rd11037+5288], %r25917;
	st.global.u32 	[%rd11037+5292], %r25918;
	st.global.u32 	[%rd11037+5296], %r25919;
	st.global.u32 	[%rd11037+5300], %r25920;
	st.global.u32 	[%rd11037+5304], %r25921;
	st.global.u32 	[%rd11037+5308], %r25922;
	st.global.u32 	[%rd11037+5312], %r25923;
	st.global.u32 	[%rd11037+5316], %r25924;
	st.global.u32 	[%rd11037+5320], %r25925;
	st.global.u32 	[%rd11037+5324], %r25926;
	st.global.u32 	[%rd11037+5328], %r25927;
	st.global.u32 	[%rd11037+5332], %r25928;
	st.global.u32 	[%rd11037+5336], %r25929;
	st.global.u32 	[%rd11037+5340], %r25930;
	st.global.u32 	[%rd11037+5344], %r25931;
	st.global.u32 	[%rd11037+5348], %r25932;
	st.global.u32 	[%rd11037+5352], %r25933;
	st.global.u32 	[%rd11037+5356], %r25934;
	st.global.u32 	[%rd11037+5360], %r25935;
	st.global.u32 	[%rd11037+5364], %r25936;
	st.global.u32 	[%rd11037+5368], %r25937;
	st.global.u32 	[%rd11037+5372], %r25938;
	st.global.u32 	[%rd11037+5376], %r25939;
	st.global.u32 	[%rd11037+5380], %r25940;
	st.global.u32 	[%rd11037+5384], %r25941;
	st.global.u32 	[%rd11037+5388], %r25942;
	st.global.u32 	[%rd11037+5392], %r25943;
	st.global.u32 	[%rd11037+5396], %r25944;
	st.global.u32 	[%rd11037+5400], %r25945;
	st.global.u32 	[%rd11037+5404], %r25946;
	st.global.u32 	[%rd11037+5408], %r25947;
	st.global.u32 	[%rd11037+5412], %r25948;
	st.global.u32 	[%rd11037+5416], %r25949;
	st.global.u32 	[%rd11037+5420], %r25950;
	st.global.u32 	[%rd11037+5424], %r25951;
	st.global.u32 	[%rd11037+5428], %r25952;
	st.global.u32 	[%rd11037+5432], %r25953;
	st.global.u32 	[%rd11037+5436], %r25954;
	st.global.u32 	[%rd11037+5440], %r25955;
	st.global.u32 	[%rd11037+5444], %r25956;
	st.global.u32 	[%rd11037+5448], %r25957;
	st.global.u32 	[%rd11037+5452], %r25958;
	st.global.u32 	[%rd11037+5456], %r25959;
	st.global.u32 	[%rd11037+5460], %r25960;
	st.global.u32 	[%rd11037+5464], %r25961;
	st.global.u32 	[%rd11037+5468], %r25962;
	st.global.u32 	[%rd11037+5472], %r25963;
	st.global.u32 	[%rd11037+5476], %r25964;
	st.global.u32 	[%rd11037+5480], %r25965;
	st.global.u32 	[%rd11037+5484], %r25966;
	st.global.u32 	[%rd11037+5488], %r25967;
	st.global.u32 	[%rd11037+5492], %r25968;
	st.global.u32 	[%rd11037+5496], %r25969;
	st.global.u32 	[%rd11037+5500], %r25970;
	st.global.u32 	[%rd11037+5504], %r25971;
	st.global.u32 	[%rd11037+5508], %r25972;
	st.global.u32 	[%rd11037+5512], %r25973;
	st.global.u32 	[%rd11037+5516], %r25974;
	st.global.u32 	[%rd11037+5520], %r25975;
	st.global.u32 	[%rd11037+5524], %r25976;
	st.global.u32 	[%rd11037+5528], %r25977;
	st.global.u32 	[%rd11037+5532], %r25978;
	st.global.u32 	[%rd11037+5536], %r25979;
	st.global.u32 	[%rd11037+5540], %r25980;
	st.global.u32 	[%rd11037+5544], %r25981;
	st.global.u32 	[%rd11037+5548], %r25982;
	st.global.u32 	[%rd11037+5552], %r25983;
	st.global.u32 	[%rd11037+5556], %r25984;
	st.global.u32 	[%rd11037+5560], %r25985;
	st.global.u32 	[%rd11037+5564], %r25986;
	st.global.u32 	[%rd11037+5568], %r25987;
	st.global.u32 	[%rd11037+5572], %r25988;
	st.global.u32 	[%rd11037+5576], %r25989;
	st.global.u32 	[%rd11037+5580], %r25990;
	st.global.u32 	[%rd11037+5584], %r25991;
	st.global.u32 	[%rd11037+5588], %r25992;
	st.global.u32 	[%rd11037+5592], %r25993;
	st.global.u32 	[%rd11037+5596], %r25994;
	st.global.u32 	[%rd11037+5600], %r25995;
	st.global.u32 	[%rd11037+5604], %r25996;
	st.global.u32 	[%rd11037+5608], %r25997;
	st.global.u32 	[%rd11037+5612], %r25998;
	st.global.u32 	[%rd11037+5616], %r25999;
	st.global.u32 	[%rd11037+5620], %r26000;
	st.global.u32 	[%rd11037+5624], %r26001;
	st.global.u32 	[%rd11037+5628], %r26002;
	st.global.u32 	[%rd11037+5632], %r26003;
	st.global.u32 	[%rd11037+5636], %r26004;
	st.global.u32 	[%rd11037+5640], %r26005;
	st.global.u32 	[%rd11037+5644], %r26006;
	st.global.u32 	[%rd11037+5648], %r26007;
	st.global.u32 	[%rd11037+5652], %r26008;
	st.global.u32 	[%rd11037+5656], %r26009;
	st.global.u32 	[%rd11037+5660], %r26010;
	st.global.u32 	[%rd11037+5664], %r26011;
	st.global.u32 	[%rd11037+5668], %r26012;
	st.global.u32 	[%rd11037+5672], %r26013;
	st.global.u32 	[%rd11037+5676], %r26014;
	st.global.u32 	[%rd11037+5680], %r26015;
	st.global.u32 	[%rd11037+5684], %r26016;
	st.global.u32 	[%rd11037+5688], %r26017;
	st.global.u32 	[%rd11037+5692], %r26018;
	st.global.u32 	[%rd11037+5696], %r26019;
	st.global.u32 	[%rd11037+5700], %r26020;
	st.global.u32 	[%rd11037+5704], %r26021;
	st.global.u32 	[%rd11037+5708], %r26022;
	st.global.u32 	[%rd11037+5712], %r26023;
	st.global.u32 	[%rd11037+5716], %r26024;
	st.global.u32 	[%rd11037+5720], %r26025;
	st.global.u32 	[%rd11037+5724], %r26026;
	st.global.u32 	[%rd11037+5728], %r26027;
	st.global.u32 	[%rd11037+5732], %r26028;
	st.global.u32 	[%rd11037+5736], %r26029;
	st.global.u32 	[%rd11037+5740], %r26030;
	st.global.u32 	[%rd11037+5744], %r26031;
	st.global.u32 	[%rd11037+5748], %r26032;
	st.global.u32 	[%rd11037+5752], %r26033;
	st.global.u32 	[%rd11037+5756], %r26034;
	st.global.u32 	[%rd11037+5760], %r26035;
	st.global.u32 	[%rd11037+5764], %r26036;
	st.global.u32 	[%rd11037+5768], %r26037;
	st.global.u32 	[%rd11037+5772], %r26038;
	st.global.u32 	[%rd11037+5776], %r26039;
	st.global.u32 	[%rd11037+5780], %r26040;
	st.global.u32 	[%rd11037+5784], %r26041;
	st.global.u32 	[%rd11037+5788], %r26042;
	st.global.u32 	[%rd11037+5792], %r26043;
	st.global.u32 	[%rd11037+5796], %r26044;
	st.global.u32 	[%rd11037+5800], %r26045;
	st.global.u32 	[%rd11037+5804], %r26046;
	st.global.u32 	[%rd11037+5808], %r26047;
	st.global.u32 	[%rd11037+5812], %r26048;
	st.global.u32 	[%rd11037+5816], %r26049;
	st.global.u32 	[%rd11037+5820], %r26050;
	st.global.u32 	[%rd11037+5824], %r26051;
	st.global.u32 	[%rd11037+5828], %r26052;
	st.global.u32 	[%rd11037+5832], %r26053;
	st.global.u32 	[%rd11037+5836], %r26054;
	st.global.u32 	[%rd11037+5840], %r26055;
	st.global.u32 	[%rd11037+5844], %r26056;
	st.global.u32 	[%rd11037+5848], %r26057;
	st.global.u32 	[%rd11037+5852], %r26058;
	st.global.u32 	[%rd11037+5856], %r26059;
	st.global.u32 	[%rd11037+5860], %r26060;
	st.global.u32 	[%rd11037+5864], %r26061;
	st.global.u32 	[%rd11037+5868], %r26062;
	st.global.u32 	[%rd11037+5872], %r26063;
	st.global.u32 	[%rd11037+5876], %r26064;
	st.global.u32 	[%rd11037+5880], %r26065;
	st.global.u32 	[%rd11037+5884], %r26066;
	st.global.u32 	[%rd11037+5888], %r26067;
	st.global.u32 	[%rd11037+5892], %r26068;
	st.global.u32 	[%rd11037+5896], %r26069;
	st.global.u32 	[%rd11037+5900], %r26070;
	st.global.u32 	[%rd11037+5904], %r26071;
	st.global.u32 	[%rd11037+5908], %r26072;
	st.global.u32 	[%rd11037+5912], %r26073;
	st.global.u32 	[%rd11037+5916], %r26074;
	st.global.u32 	[%rd11037+5920], %r26075;
	st.global.u32 	[%rd11037+5924], %r26076;
	st.global.u32 	[%rd11037+5928], %r26077;
	st.global.u32 	[%rd11037+5932], %r26078;
	st.global.u32 	[%rd11037+5936], %r26079;
	st.global.u32 	[%rd11037+5940], %r26080;
	st.global.u32 	[%rd11037+5944], %r26081;
	st.global.u32 	[%rd11037+5948], %r26082;
	st.global.u32 	[%rd11037+5952], %r26083;
	st.global.u32 	[%rd11037+5956], %r26084;
	st.global.u32 	[%rd11037+5960], %r26085;
	st.global.u32 	[%rd11037+5964], %r26086;
	st.global.u32 	[%rd11037+5968], %r26087;
	st.global.u32 	[%rd11037+5972], %r26088;
	st.global.u32 	[%rd11037+5976], %r26089;
	st.global.u32 	[%rd11037+5980], %r26090;
	st.global.u32 	[%rd11037+5984], %r26091;
	st.global.u32 	[%rd11037+5988], %r26092;
	st.global.u32 	[%rd11037+5992], %r26093;
	st.global.u32 	[%rd11037+5996], %r26094;
	st.global.u32 	[%rd11037+6000], %r26095;
	st.global.u32 	[%rd11037+6004], %r26096;
	st.global.u32 	[%rd11037+6008], %r26097;
	st.global.u32 	[%rd11037+6012], %r26098;
	st.global.u32 	[%rd11037+6016], %r26099;
	st.global.u32 	[%rd11037+6020], %r26100;
	st.global.u32 	[%rd11037+6024], %r26101;
	st.global.u32 	[%rd11037+6028], %r26102;
	st.global.u32 	[%rd11037+6032], %r26103;
	st.global.u32 	[%rd11037+6036], %r26104;
	st.global.u32 	[%rd11037+6040], %r26105;
	st.global.u32 	[%rd11037+6044], %r26106;
	st.global.u32 	[%rd11037+6048], %r26107;
	st.global.u32 	[%rd11037+6052], %r26108;
	st.global.u32 	[%rd11037+6056], %r26109;
	st.global.u32 	[%rd11037+6060], %r26110;
	st.global.u32 	[%rd11037+6064], %r26111;
	st.global.u32 	[%rd11037+6068], %r26112;
	st.global.u32 	[%rd11037+6072], %r26113;
	st.global.u32 	[%rd11037+6076], %r26114;
	st.global.u32 	[%rd11037+6080], %r26115;
	st.global.u32 	[%rd11037+6084], %r26116;
	st.global.u32 	[%rd11037+6088], %r26117;
	st.global.u32 	[%rd11037+6092], %r26118;
	st.global.u32 	[%rd11037+6096], %r26119;
	st.global.u32 	[%rd11037+6100], %r26120;
	st.global.u32 	[%rd11037+6104], %r26121;
	st.global.u32 	[%rd11037+6108], %r26122;
	st.global.u32 	[%rd11037+6112], %r26123;
	st.global.u32 	[%rd11037+6116], %r26124;
	st.global.u32 	[%rd11037+6120], %r26125;
	st.global.u32 	[%rd11037+6124], %r26126;
	st.global.u32 	[%rd11037+6128], %r26127;
	st.global.u32 	[%rd11037+6132], %r26128;
	st.global.u32 	[%rd11037+6136], %r26129;
	st.global.u32 	[%rd11037+6140], %r26130;
	st.global.u32 	[%rd11037+6144], %r26131;
	st.global.u32 	[%rd11037+6148], %r26132;
	st.global.u32 	[%rd11037+6152], %r26133;
	st.global.u32 	[%rd11037+6156], %r26134;
	st.global.u32 	[%rd11037+6160], %r26135;
	st.global.u32 	[%rd11037+6164], %r26136;
	st.global.u32 	[%rd11037+6168], %r26137;
	st.global.u32 	[%rd11037+6172], %r26138;
	st.global.u32 	[%rd11037+6176], %r26139;
	st.global.u32 	[%rd11037+6180], %r26140;
	st.global.u32 	[%rd11037+6184], %r26141;
	st.global.u32 	[%rd11037+6188], %r26142;
	st.global.u32 	[%rd11037+6192], %r26143;
	st.global.u32 	[%rd11037+6196], %r26144;
	st.global.u32 	[%rd11037+6200], %r26145;
	st.global.u32 	[%rd11037+6204], %r26146;
	st.global.u32 	[%rd11037+6208], %r26147;
	st.global.u32 	[%rd11037+6212], %r26148;
	st.global.u32 	[%rd11037+6216], %r26149;
	st.global.u32 	[%rd11037+6220], %r26150;
	st.global.u32 	[%rd11037+6224], %r26151;
	st.global.u32 	[%rd11037+6228], %r26152;
	st.global.u32 	[%rd11037+6232], %r26153;
	st.global.u32 	[%rd11037+6236], %r26154;
	st.global.u32 	[%rd11037+6240], %r26155;
	st.global.u32 	[%rd11037+6244], %r26156;
	st.global.u32 	[%rd11037+6248], %r26157;
	st.global.u32 	[%rd11037+6252], %r26158;
	st.global.u32 	[%rd11037+6256], %r26159;
	st.global.u32 	[%rd11037+6260], %r26160;
	st.global.u32 	[%rd11037+6264], %r26161;
	st.global.u32 	[%rd11037+3996], %r25594;
	bra.uni 	$L__BB0_228;
$L__BB0_31:
	ld.local.u32 	%r26169, [%rd3+4036];
	setp.ge.u32 	%p164, %r26169, %r26172;
	@%p164 bra 	$L__BB0_34;
	mov.u32 	%r26174, %r26169;
$L__BB0_33:
	mul.wide.u32 	%rd11022, %r26174, 4;
	add.s64 	%rd11023, %rd3, %rd11022;
	ld.local.u32 	%rd11024, [%rd11023+4];
	add.s64 	%rd11025, %rd3, %rd11024;
	mov.b16 	%rs9809, 1;
	st.local.u8 	[%rd11025+4220], %rs9809;
	add.s32 	%r26174, %r26174, 1;
	setp.lt.u32 	%p165, %r26174, %r26172;
	@%p165 bra 	$L__BB0_33;
$L__BB0_34:
	ld.local.u32 	%rd11026, [%rd3+4108];
	mov.u64 	%rd11027, d_TARGET_LOOKUP;
	add.s64 	%rd11028, %rd11027, %rd11026;
	ld.global.u8 	%rs9810, [%rd11028];
	add.s16 	%rs9819, %rs9810, %rs9821;
	cvt.u32.u16 	%r24586, %rs9810;
	shl.b32 	%r24587, %r24586, 16;
	and.b32  	%r24588, %r24587, 16711680;
	ld.local.u32 	%r24589, [%rd3+4180];
	add.s32 	%r24590, %r24589, %r24588;
	add.s32 	%r26170, %r24590, 1;
	st.local.u32 	[%rd3+4180], %r26170;
	setp.lt.u32 	%p166, %r26170, %r26169;
	@%p166 bra 	$L__BB0_35;
	bra.uni 	$L__BB0_26;
$L__BB0_35:
	mul.wide.u32 	%rd248, %r26170, 4;
	add.s64 	%rd249, %rd3, %rd248;
	ld.local.u32 	%r2044, [%rd249+4];
	st.local.u32 	[%rd3+4108], %r2044;
	cvt.u64.u32 	%rd250, %r2044;
	mov.u64 	%rd251, d_TARGET_LOOKUP;
	add.s64 	%rd252, %rd251, %rd250;
	ld.global.u8 	%rs145, [%rd252];
	sub.s16 	%rs9821, %rs9819, %rs145;
	add.s32 	%r2045, %r26170, 1;
	st.local.u32 	[%rd3+4184], %r2045;
	st.local.u32 	[%rd3+4040], %r26169;
	not.b32 	%r2046, %r2044;
	ld.local.u32 	%r2047, [%rd3+4076];
	not.b32 	%r2048, %r2047;
	and.b32  	%r2049, %r2047, %r2044;
	mul.wide.u32 	%rd253, %r26169, 4;
	add.s64 	%rd254, %rd3, %rd253;
	st.local.u32 	[%rd254+4], %r2049;
	cvt.u64.u32 	%rd255, %r2049;
	add.s64 	%rd256, %rd3, %rd255;
	ld.local.u8 	%r2050, [%rd256+4220];
	ld.local.u32 	%r2051, [%rd3+4040];
	add.s32 	%r2052, %r2051, %r2050;
	st.local.u32 	[%rd3+4040], %r2052;
	mov.b16 	%rs146, 0;
	st.local.u8 	[%rd256+4220], %rs146;
	and.b32  	%r2053, %r2044, %r2048;
	mul.wide.u32 	%rd257, %r2052, 4;
	add.s64 	%rd258, %rd3, %rd257;
	st.local.u32 	[%rd258+4], %r2053;
	cvt.u64.u32 	%rd259, %r2053;
	add.s64 	%rd260, %rd3, %rd259;
	ld.local.u8 	%r2054, [%rd260+4220];
	ld.local.u32 	%r2055, [%rd3+4040];
	add.s32 	%r2056, %r2055, %r2054;
	st.local.u32 	[%rd3+4040], %r2056;
	st.local.u8 	[%rd260+4220], %rs146;
	and.b32  	%r2057, %r2047, %r2046;
	mul.wide.u32 	%rd261, %r2056, 4;
	add.s64 	%rd262, %rd3, %rd261;
	st.local.u32 	[%rd262+4], %r2057;
	cvt.u64.u32 	%rd263, %r2057;
	add.s64 	%rd264, %rd3, %rd263;
	ld.local.u8 	%r2058, [%rd264+4220];
	ld.local.u32 	%r2059, [%rd3+4040];
	add.s32 	%r2060, %r2059, %r2058;
	st.local.u32 	[%rd3+4040], %r2060;
	st.local.u8 	[%rd264+4220], %rs146;
	xor.b32  	%r2061, %r2047, %r2044;
	mul.wide.u32 	%rd265, %r2060, 4;
	add.s64 	%rd266, %rd3, %rd265;
	st.local.u32 	[%rd266+4], %r2061;
	cvt.u64.u32 	%rd267, %r2061;
	add.s64 	%rd268, %rd3, %rd267;
	ld.local.u8 	%r2062, [%rd268+4220];
	ld.local.u32 	%r2063, [%rd3+4040];
	add.s32 	%r2064, %r2063, %r2062;
	st.local.u32 	[%rd3+4040], %r2064;
	st.local.u8 	[%rd268+4220], %rs146;
	or.b32  	%r2065, %r2047, %r2044;
	mul.wide.u32 	%rd269, %r2064, 4;
	add.s64 	%rd270, %rd3, %rd269;
	st.local.u32 	[%rd270+4], %r2065;
	cvt.u64.u32 	%rd271, %r2065;
	add.s64 	%rd272, %rd3, %rd271;
	ld.local.u8 	%r2066, [%rd272+4220];
	ld.local.u32 	%r2067, [%rd3+4040];
	add.s32 	%r2068, %r2067, %r2066;
	st.local.u32 	[%rd3+4040], %r2068;
	st.local.u8 	[%rd272+4220], %rs146;
	ld.local.u32 	%r2069, [%rd3+4080];
	not.b32 	%r2070, %r2069;
	and.b32  	%r2071, %r2069, %r2044;
	mul.wide.u32 	%rd273, %r2068, 4;
	add.s64 	%rd274, %rd3, %rd273;
	st.local.u32 	[%rd274+4], %r2071;
	cvt.u64.u32 	%rd275, %r2071;
	add.s64 	%rd276, %rd3, %rd275;
	ld.local.u8 	%r2072, [%rd276+4220];
	ld.local.u32 	%r2073, [%rd3+4040];
	add.s32 	%r2074, %r2073, %r2072;
	st.local.u32 	[%rd3+4040], %r2074;
	st.local.u8 	[%rd276+4220], %rs146;
	and.b32  	%r2075, %r2044, %r2070;
	mul.wide.u32 	%rd277, %r2074, 4;
	add.s64 	%rd278, %rd3, %rd277;
	st.local.u32 	[%rd278+4], %r2075;
	cvt.u64.u32 	%rd279, %r2075;
	add.s64 	%rd280, %rd3, %rd279;
	ld.local.u8 	%r2076, [%rd280+4220];
	ld.local.u32 	%r2077, [%rd3+4040];
	add.s32 	%r2078, %r2077, %r2076;
	st.local.u32 	[%rd3+4040], %r2078;
	st.local.u8 	[%rd280+4220], %rs146;
	and.b32  	%r2079, %r2069, %r2046;
	mul.wide.u32 	%rd281, %r2078, 4;
	add.s64 	%rd282, %rd3, %rd281;
	st.local.u32 	[%rd282+4], %r2079;
	cvt.u64.u32 	%rd283, %r2079;
	add.s64 	%rd284, %rd3, %rd283;
	ld.local.u8 	%r2080, [%rd284+4220];
	ld.local.u32 	%r2081, [%rd3+4040];
	add.s32 	%r2082, %r2081, %r2080;
	st.local.u32 	[%rd3+4040], %r2082;
	st.local.u8 	[%rd284+4220], %rs146;
	xor.b32  	%r2083, %r2069, %r2044;
	mul.wide.u32 	%rd285, %r2082, 4;
	add.s64 	%rd286, %rd3, %rd285;
	st.local.u32 	[%rd286+4], %r2083;
	cvt.u64.u32 	%rd287, %r2083;
	add.s64 	%rd288, %rd3, %rd287;
	ld.local.u8 	%r2084, [%rd288+4220];
	ld.local.u32 	%r2085, [%rd3+4040];
	add.s32 	%r2086, %r2085, %r2084;
	st.local.u32 	[%rd3+4040], %r2086;
	st.local.u8 	[%rd288+4220], %rs146;
	or.b32  	%r2087, %r2069, %r2044;
	mul.wide.u32 	%rd289, %r2086, 4;
	add.s64 	%rd290, %rd3, %rd289;
	st.local.u32 	[%rd290+4], %r2087;
	cvt.u64.u32 	%rd291, %r2087;
	add.s64 	%rd292, %rd3, %rd291;
	ld.local.u8 	%r2088, [%rd292+4220];
	ld.local.u32 	%r2089, [%rd3+4040];
	add.s32 	%r2090, %r2089, %r2088;
	st.local.u32 	[%rd3+4040], %r2090;
	st.local.u8 	[%rd292+4220], %rs146;
	ld.local.u32 	%r2091, [%rd3+4084];
	not.b32 	%r2092, %r2091;
	and.b32  	%r2093, %r2091, %r2044;
	mul.wide.u32 	%rd293, %r2090, 4;
	add.s64 	%rd294, %rd3, %rd293;
	st.local.u32 	[%rd294+4], %r2093;
	cvt.u64.u32 	%rd295, %r2093;
	add.s64 	%rd296, %rd3, %rd295;
	ld.local.u8 	%r2094, [%rd296+4220];
	ld.local.u32 	%r2095, [%rd3+4040];
	add.s32 	%r2096, %r2095, %r2094;
	st.local.u32 	[%rd3+4040], %r2096;
	st.local.u8 	[%rd296+4220], %rs146;
	and.b32  	%r2097, %r2044, %r2092;
	mul.wide.u32 	%rd297, %r2096, 4;
	add.s64 	%rd298, %rd3, %rd297;
	st.local.u32 	[%rd298+4], %r2097;
	cvt.u64.u32 	%rd299, %r2097;
	add.s64 	%rd300, %rd3, %rd299;
	ld.local.u8 	%r2098, [%rd300+4220];
	ld.local.u32 	%r2099, [%rd3+4040];
	add.s32 	%r2100, %r2099, %r2098;
	st.local.u32 	[%rd3+4040], %r2100;
	st.local.u8 	[%rd300+4220], %rs146;
	and.b32  	%r2101, %r2091, %r2046;
	mul.wide.u32 	%rd301, %r2100, 4;
	add.s64 	%rd302, %rd3, %rd301;
	st.local.u32 	[%rd302+4], %r2101;
	cvt.u64.u32 	%rd303, %r2101;
	add.s64 	%rd304, %rd3, %rd303;
	ld.local.u8 	%r2102, [%rd304+4220];
	ld.local.u32 	%r2103, [%rd3+4040];
	add.s32 	%r2104, %r2103, %r2102;
	st.local.u32 	[%rd3+4040], %r2104;
	st.local.u8 	[%rd304+4220], %rs146;
	xor.b32  	%r2105, %r2091, %r2044;
	mul.wide.u32 	%rd305, %r2104, 4;
	add.s64 	%rd306, %rd3, %rd305;
	st.local.u32 	[%rd306+4], %r2105;
	cvt.u64.u32 	%rd307, %r2105;
	add.s64 	%rd308, %rd3, %rd307;
	ld.local.u8 	%r2106, [%rd308+4220];
	ld.local.u32 	%r2107, [%rd3+4040];
	add.s32 	%r2108, %r2107, %r2106;
	st.local.u32 	[%rd3+4040], %r2108;
	st.local.u8 	[%rd308+4220], %rs146;
	or.b32  	%r2109, %r2091, %r2044;
	mul.wide.u32 	%rd309, %r2108, 4;
	add.s64 	%rd310, %rd3, %rd309;
	st.local.u32 	[%rd310+4], %r2109;
	cvt.u64.u32 	%rd311, %r2109;
	add.s64 	%rd312, %rd3, %rd311;
	ld.local.u8 	%r2110, [%rd312+4220];
	ld.local.u32 	%r2111, [%rd3+4040];
	add.s32 	%r2112, %r2111, %r2110;
	st.local.u32 	[%rd3+4040], %r2112;
	st.local.u8 	[%rd312+4220], %rs146;
	ld.local.u32 	%r2113, [%rd3+4088];
	not.b32 	%r2114, %r2113;
	and.b32  	%r2115, %r2113, %r2044;
	mul.wide.u32 	%rd313, %r2112, 4;
	add.s64 	%rd314, %rd3, %rd313;
	st.local.u32 	[%rd314+4], %r2115;
	cvt.u64.u32 	%rd315, %r2115;
	add.s64 	%rd316, %rd3, %rd315;
	ld.local.u8 	%r2116, [%rd316+4220];
	ld.local.u32 	%r2117, [%rd3+4040];
	add.s32 	%r2118, %r2117, %r2116;
	st.local.u32 	[%rd3+4040], %r2118;
	st.local.u8 	[%rd316+4220], %rs146;
	and.b32  	%r2119, %r2044, %r2114;
	mul.wide.u32 	%rd317, %r2118, 4;
	add.s64 	%rd318, %rd3, %rd317;
	st.local.u32 	[%rd318+4], %r2119;
	cvt.u64.u32 	%rd319, %r2119;
	add.s64 	%rd320, %rd3, %rd319;
	ld.local.u8 	%r2120, [%rd320+4220];
	ld.local.u32 	%r2121, [%rd3+4040];
	add.s32 	%r2122, %r2121, %r2120;
	st.local.u32 	[%rd3+4040], %r2122;
	st.local.u8 	[%rd320+4220], %rs146;
	and.b32  	%r2123, %r2113, %r2046;
	mul.wide.u32 	%rd321, %r2122, 4;
	add.s64 	%rd322, %rd3, %rd321;
	st.local.u32 	[%rd322+4], %r2123;
	cvt.u64.u32 	%rd323, %r2123;
	add.s64 	%rd324, %rd3, %rd323;
	ld.local.u8 	%r2124, [%rd324+4220];
	ld.local.u32 	%r2125, [%rd3+4040];
	add.s32 	%r2126, %r2125, %r2124;
	st.local.u32 	[%rd3+4040], %r2126;
	st.local.u8 	[%rd324+4220], %rs146;
	xor.b32  	%r2127, %r2113, %r2044;
	mul.wide.u32 	%rd325, %r2126, 4;
	add.s64 	%rd326, %rd3, %rd325;
	st.local.u32 	[%rd326+4], %r2127;
	cvt.u64.u32 	%rd327, %r2127;
	add.s64 	%rd328, %rd3, %rd327;
	ld.local.u8 	%r2128, [%rd328+4220];
	ld.local.u32 	%r2129, [%rd3+4040];
	add.s32 	%r2130, %r2129, %r2128;
	st.local.u32 	[%rd3+4040], %r2130;
	st.local.u8 	[%rd328+4220], %rs146;
	or.b32  	%r2131, %r2113, %r2044;
	mul.wide.u32 	%rd329, %r2130, 4;
	add.s64 	%rd330, %rd3, %rd329;
	st.local.u32 	[%rd330+4], %r2131;
	cvt.u64.u32 	%rd331, %r2131;
	add.s64 	%rd332, %rd3, %rd331;
	ld.local.u8 	%r2132, [%rd332+4220];
	ld.local.u32 	%r2133, [%rd3+4040];
	add.s32 	%r2134, %r2133, %r2132;
	st.local.u32 	[%rd3+4040], %r2134;
	st.local.u8 	[%rd332+4220], %rs146;
	ld.local.u32 	%r2135, [%rd3+4092];
	not.b32 	%r2136, %r2135;
	and.b32  	%r2137, %r2135, %r2044;
	mul.wide.u32 	%rd333, %r2134, 4;
	add.s64 	%rd334, %rd3, %rd333;
	st.local.u32 	[%rd334+4], %r2137;
	cvt.u64.u32 	%rd335, %r2137;
	add.s64 	%rd336, %rd3, %rd335;
	ld.local.u8 	%r2138, [%rd336+4220];
	ld.local.u32 	%r2139, [%rd3+4040];
	add.s32 	%r2140, %r2139, %r2138;
	st.local.u32 	[%rd3+4040], %r2140;
	st.local.u8 	[%rd336+4220], %rs146;
	and.b32  	%r2141, %r2044, %r2136;
	mul.wide.u32 	%rd337, %r2140, 4;
	add.s64 	%rd338, %rd3, %rd337;
	st.local.u32 	[%rd338+4], %r2141;
	cvt.u64.u32 	%rd339, %r2141;
	add.s64 	%rd340, %rd3, %rd339;
	ld.local.u8 	%r2142, [%rd340+4220];
	ld.local.u32 	%r2143, [%rd3+4040];
	add.s32 	%r2144, %r2143, %r2142;
	st.local.u32 	[%rd3+4040], %r2144;
	st.local.u8 	[%rd340+4220], %rs146;
	and.b32  	%r2145, %r2135, %r2046;
	mul.wide.u32 	%rd341, %r2144, 4;
	add.s64 	%rd342, %rd3, %rd341;
	st.local.u32 	[%rd342+4], %r2145;
	cvt.u64.u32 	%rd343, %r2145;
	add.s64 	%rd344, %rd3, %rd343;
	ld.local.u8 	%r2146, [%rd344+4220];
	ld.local.u32 	%r2147, [%rd3+4040];
	add.s32 	%r2148, %r2147, %r2146;
	st.local.u32 	[%rd3+4040], %r2148;
	st.local.u8 	[%rd344+4220], %rs146;
	xor.b32  	%r2149, %r2135, %r2044;
	mul.wide.u32 	%rd345, %r2148, 4;
	add.s64 	%rd346, %rd3, %rd345;
	st.local.u32 	[%rd346+4], %r2149;
	cvt.u64.u32 	%rd347, %r2149;
	add.s64 	%rd348, %rd3, %rd347;
	ld.local.u8 	%r2150, [%rd348+4220];
	ld.local.u32 	%r2151, [%rd3+4040];
	add.s32 	%r2152, %r2151, %r2150;
	st.local.u32 	[%rd3+4040], %r2152;
	st.local.u8 	[%rd348+4220], %rs146;
	or.b32  	%r2153, %r2135, %r2044;
	mul.wide.u32 	%rd349, %r2152, 4;
	add.s64 	%rd350, %rd3, %rd349;
	st.local.u32 	[%rd350+4], %r2153;
	cvt.u64.u32 	%rd351, %r2153;
	add.s64 	%rd352, %rd3, %rd351;
	ld.local.u8 	%r2154, [%rd352+4220];
	ld.local.u32 	%r2155, [%rd3+4040];
	add.s32 	%r2156, %r2155, %r2154;
	st.local.u32 	[%rd3+4040], %r2156;
	st.local.u8 	[%rd352+4220], %rs146;
	ld.local.u32 	%r2157, [%rd3+4096];
	not.b32 	%r2158, %r2157;
	and.b32  	%r2159, %r2157, %r2044;
	mul.wide.u32 	%rd353, %r2156, 4;
	add.s64 	%rd354, %rd3, %rd353;
	st.local.u32 	[%rd354+4], %r2159;
	cvt.u64.u32 	%rd355, %r2159;
	add.s64 	%rd356, %rd3, %rd355;
	ld.local.u8 	%r2160, [%rd356+4220];
	ld.local.u32 	%r2161, [%rd3+4040];
	add.s32 	%r2162, %r2161, %r2160;
	st.local.u32 	[%rd3+4040], %r2162;
	st.local.u8 	[%rd356+4220], %rs146;
	and.b32  	%r2163, %r2044, %r2158;
	mul.wide.u32 	%rd357, %r2162, 4;
	add.s64 	%rd358, %rd3, %rd357;
	st.local.u32 	[%rd358+4], %r2163;
	cvt.u64.u32 	%rd359, %r2163;
	add.s64 	%rd360, %rd3, %rd359;
	ld.local.u8 	%r2164, [%rd360+4220];
	ld.local.u32 	%r2165, [%rd3+4040];
	add.s32 	%r2166, %r2165, %r2164;
	st.local.u32 	[%rd3+4040], %r2166;
	st.local.u8 	[%rd360+4220], %rs146;
	and.b32  	%r2167, %r2157, %r2046;
	mul.wide.u32 	%rd361, %r2166, 4;
	add.s64 	%rd362, %rd3, %rd361;
	st.local.u32 	[%rd362+4], %r2167;
	cvt.u64.u32 	%rd363, %r2167;
	add.s64 	%rd364, %rd3, %rd363;
	ld.local.u8 	%r2168, [%rd364+4220];
	ld.local.u32 	%r2169, [%rd3+4040];
	add.s32 	%r2170, %r2169, %r2168;
	st.local.u32 	[%rd3+4040], %r2170;
	st.local.u8 	[%rd364+4220], %rs146;
	xor.b32  	%r2171, %r2157, %r2044;
	mul.wide.u32 	%rd365, %r2170, 4;
	add.s64 	%rd366, %rd3, %rd365;
	st.local.u32 	[%rd366+4], %r2171;
	cvt.u64.u32 	%rd367, %r2171;
	add.s64 	%rd368, %rd3, %rd367;
	ld.local.u8 	%r2172, [%rd368+4220];
	ld.local.u32 	%r2173, [%rd3+4040];
	add.s32 	%r2174, %r2173, %r2172;
	st.local.u32 	[%rd3+4040], %r2174;
	st.local.u8 	[%rd368+4220], %rs146;
	or.b32  	%r2175, %r2157, %r2044;
	mul.wide.u32 	%rd369, %r2174, 4;
	add.s64 	%rd370, %rd3, %rd369;
	st.local.u32 	[%rd370+4], %r2175;
	cvt.u64.u32 	%rd371, %r2175;
	add.s64 	%rd372, %rd3, %rd371;
	ld.local.u8 	%r2176, [%rd372+4220];
	ld.local.u32 	%r2177, [%rd3+4040];
	add.s32 	%r2178, %r2177, %r2176;
	st.local.u32 	[%rd3+4040], %r2178;
	st.local.u8 	[%rd372+4220], %rs146;
	ld.local.u32 	%r2179, [%rd3+4100];
	not.b32 	%r2180, %r2179;
	and.b32  	%r2181, %r2179, %r2044;
	mul.wide.u32 	%rd373, %r2178, 4;
	add.s64 	%rd374, %rd3, %rd373;
	st.local.u32 	[%rd374+4], %r2181;
	cvt.u64.u32 	%rd375, %r2181;
	add.s64 	%rd376, %rd3, %rd375;
	ld.local.u8 	%r2182, [%rd376+4220];
	ld.local.u32 	%r2183, [%rd3+4040];
	add.s32 	%r2184, %r2183, %r2182;
	st.local.u32 	[%rd3+4040], %r2184;
	st.local.u8 	[%rd376+4220], %rs146;
	and.b32  	%r2185, %r2044, %r2180;
	mul.wide.u32 	%rd377, %r2184, 4;
	add.s64 	%rd378, %rd3, %rd377;
	st.local.u32 	[%rd378+4], %r2185;
	cvt.u64.u32 	%rd379, %r2185;
	add.s64 	%rd380, %rd3, %rd379;
	ld.local.u8 	%r2186, [%rd380+4220];
	ld.local.u32 	%r2187, [%rd3+4040];
	add.s32 	%r2188, %r2187, %r2186;
	st.local.u32 	[%rd3+4040], %r2188;
	st.local.u8 	[%rd380+4220], %rs146;
	and.b32  	%r2189, %r2179, %r2046;
	mul.wide.u32 	%rd381, %r2188, 4;
	add.s64 	%rd382, %rd3, %rd381;
	st.local.u32 	[%rd382+4], %r2189;
	cvt.u64.u32 	%rd383, %r2189;
	add.s64 	%rd384, %rd3, %rd383;
	ld.local.u8 	%r2190, [%rd384+4220];
	ld.local.u32 	%r2191, [%rd3+4040];
	add.s32 	%r2192, %r2191, %r2190;
	st.local.u32 	[%rd3+4040], %r2192;
	st.local.u8 	[%rd384+4220], %rs146;
	xor.b32  	%r2193, %r2179, %r2044;
	mul.wide.u32 	%rd385, %r2192, 4;
	add.s64 	%rd386, %rd3, %rd385;
	st.local.u32 	[%rd386+4], %r2193;
	cvt.u64.u32 	%rd387, %r2193;
	add.s64 	%rd388, %rd3, %rd387;
	ld.local.u8 	%r2194, [%rd388+4220];
	ld.local.u32 	%r2195, [%rd3+4040];
	add.s32 	%r2196, %r2195, %r2194;
	st.local.u32 	[%rd3+4040], %r2196;
	st.local.u8 	[%rd388+4220], %rs146;
	or.b32  	%r2197, %r2179, %r2044;
	mul.wide.u32 	%rd389, %r2196, 4;
	add.s64 	%rd390, %rd3, %rd389;
	st.local.u32 	[%rd390+4], %r2197;
	cvt.u64.u32 	%rd391, %r2197;
	add.s64 	%rd392, %rd3, %rd391;
	ld.local.u8 	%r2198, [%rd392+4220];
	ld.local.u32 	%r2199, [%rd3+4040];
	add.s32 	%r2200, %r2199, %r2198;
	st.local.u32 	[%rd3+4040], %r2200;
	st.local.u8 	[%rd392+4220], %rs146;
	ld.local.u32 	%r2201, [%rd3+4104];
	not.b32 	%r2202, %r2201;
	and.b32  	%r2203, %r2201, %r2044;
	mul.wide.u32 	%rd393, %r2200, 4;
	add.s64 	%rd394, %rd3, %rd393;
	st.local.u32 	[%rd394+4], %r2203;
	cvt.u64.u32 	%rd395, %r2203;
	add.s64 	%rd396, %rd3, %rd395;
	ld.local.u8 	%r2204, [%rd396+4220];
	ld.local.u32 	%r2205, [%rd3+4040];
	add.s32 	%r2206, %r2205, %r2204;
	st.local.u32 	[%rd3+4040], %r2206;
	st.local.u8 	[%rd396+4220], %rs146;
	and.b32  	%r2207, %r2044, %r2202;
	mul.wide.u32 	%rd397, %r2206, 4;
	add.s64 	%rd398, %rd3, %rd397;
	st.local.u32 	[%rd398+4], %r2207;
	cvt.u64.u32 	%rd399, %r2207;
	add.s64 	%rd400, %rd3, %rd399;
	ld.local.u8 	%r2208, [%rd400+4220];
	ld.local.u32 	%r2209, [%rd3+4040];
	add.s32 	%r2210, %r2209, %r2208;
	st.local.u32 	[%rd3+4040], %r2210;
	st.local.u8 	[%rd400+4220], %rs146;
	and.b32  	%r2211, %r2201, %r2046;
	mul.wide.u32 	%rd401, %r2210, 4;
	add.s64 	%rd402, %rd3, %rd401;
	st.local.u32 	[%rd402+4], %r2211;
	cvt.u64.u32 	%rd403, %r2211;
	add.s64 	%rd404, %rd3, %rd403;
	ld.local.u8 	%r2212, [%rd404+4220];
	ld.local.u32 	%r2213, [%rd3+4040];
	add.s32 	%r2214, %r2213, %r2212;
	st.local.u32 	[%rd3+4040], %r2214;
	st.local.u8 	[%rd404+4220], %rs146;
	xor.b32  	%r2215, %r2201, %r2044;
	mul.wide.u32 	%rd405, %r2214, 4;
	add.s64 	%rd406, %rd3, %rd405;
	st.local.u32 	[%rd406+4], %r2215;
	cvt.u64.u32 	%rd407, %r2215;
	add.s64 	%rd408, %rd3, %rd407;
	ld.local.u8 	%r2216, [%rd408+4220];
	ld.local.u32 	%r2217, [%rd3+4040];
	add.s32 	%r2218, %r2217, %r2216;
	st.local.u32 	[%rd3+4040], %r2218;
	st.local.u8 	[%rd408+4220], %rs146;
	or.b32  	%r2219, %r2201, %r2044;
	mul.wide.u32 	%rd409, %r2218, 4;
	add.s64 	%rd410, %rd3, %rd409;
	st.local.u32 	[%rd410+4], %r2219;
	cvt.u64.u32 	%rd411, %r2219;
	add.s64 	%rd412, %rd3, %rd411;
	ld.local.u8 	%r2220, [%rd412+4220];
	ld.local.u32 	%r2221, [%rd3+4040];
	add.s32 	%r26172, %r2221, %r2220;
	st.local.u32 	[%rd3+4040], %r26172;
	st.local.u8 	[%rd412+4220], %rs146;
	ld.local.u32 	%r26173, [%rd3+4184];
	setp.ge.u32 	%p20, %r26173, %r26172;
	@%p20 bra 	$L__BB0_31;
	bra.uni 	$L__BB0_63;
$L__BB0_36:
	mul.wide.u32 	%rd598, %r26178, 4;
	add.s64 	%rd599, %rd3, %rd598;
	ld.local.u32 	%r48, [%rd599+4];
	st.local.u32 	[%rd3+4116], %r48;
	cvt.u64.u32 	%rd600, %r48;
	mov.u64 	%rd601, d_TARGET_LOOKUP;
	add.s64 	%rd602, %rd601, %rd600;
	ld.global.u8 	%rs21, [%rd602];
	cvt.u32.u16 	%r2422, %rs21;
	and.b32  	%r2423, %r2422, 255;
	cvt.u32.u16 	%r2424, %rs9825;
	and.b32  	%r2425, %r2424, 255;
	sub.s32 	%r2426, %r2425, %r2423;
	setp.ne.s32 	%p22, %r2426, 7;
	@%p22 bra 	$L__BB0_95;
	sub.s16 	%rs9822, %rs9825, %rs21;
	mov.b16 	%rs9824, 11;
	mov.b32 	%r26177, 10;
$L__BB0_38:
	cvt.u32.u16 	%r22460, %rs9824;
	and.b32  	%r22461, %r22460, 255;
	mul.wide.u32 	%rd10555, %r22461, 4;
	add.s64 	%rd11, %rd3, %rd10555;
	ld.local.u32 	%r22462, [%rd11+4000];
	add.s64 	%rd12, %rd11, 4004;
	st.local.u32 	[%rd11+4004], %r22462;
	ld.local.u32 	%r53, [%rd11+4072];
	not.b32 	%r54, %r53;
	and.b32  	%r55, %r26177, 2147483646;
	ld.local.u32 	%r22463, [%rd3+4076];
	not.b32 	%r22464, %r22463;
	and.b32  	%r22465, %r22463, %r53;
	cvt.u64.u32 	%rd10556, %r22465;
	add.s64 	%rd10557, %rd3, %rd10556;
	ld.local.u8 	%rs9292, [%rd10557+4220];
	add.s64 	%rd10559, %rd601, %rd10556;
	ld.global.u8 	%rs9293, [%rd10559];
	and.b16  	%rs9294, %rs9293, %rs9292;
	cvt.u32.u16 	%r22466, %rs9294;
	and.b32  	%r22467, %r22466, 255;
	mul.wide.u32 	%rd10560, %r22462, 4;
	add.s64 	%rd10561, %rd3, %rd10560;
	st.local.u32 	[%rd10561+4], %r22465;
	ld.local.u32 	%r22468, [%rd11+4004];
	add.s32 	%r22469, %r22468, %r22467;
	st.local.u32 	[%rd11+4004], %r22469;
	ld.local.u8 	%rs9295, [%rd10557+4220];
	not.b16 	%rs9296, %rs9294;
	and.b16  	%rs9297, %rs9295, %rs9296;
	st.local.u8 	[%rd10557+4220], %rs9297;
	and.b32  	%r22470, %r53, %r22464;
	cvt.u64.u32 	%rd10562, %r22470;
	add.s64 	%rd10563, %rd3, %rd10562;
	ld.local.u8 	%rs9298, [%rd10563+4220];
	add.s64 	%rd10564, %rd601, %rd10562;
	ld.global.u8 	%rs9299, [%rd10564];
	and.b16  	%rs9300, %rs9299, %rs9298;
	cvt.u32.u16 	%r22471, %rs9300;
	and.b32  	%r22472, %r22471, 255;
	ld.local.u32 	%r22473, [%rd11+4004];
	mul.wide.u32 	%rd10565, %r22473, 4;
	add.s64 	%rd10566, %rd3, %rd10565;
	st.local.u32 	[%rd10566+4], %r22470;
	ld.local.u32 	%r22474, [%rd11+4004];
	add.s32 	%r22475, %r22474, %r22472;
	st.local.u32 	[%rd11+4004], %r22475;
	ld.local.u8 	%rs9301, [%rd10563+4220];
	not.b16 	%rs9302, %rs9300;
	and.b16  	%rs9303, %rs9301, %rs9302;
	st.local.u8 	[%rd10563+4220], %rs9303;
	and.b32  	%r22476, %r22463, %r54;
	cvt.u64.u32 	%rd10567, %r22476;
	add.s64 	%rd10568, %rd3, %rd10567;
	ld.local.u8 	%rs9304, [%rd10568+4220];
	add.s64 	%rd10569, %rd601, %rd10567;
	ld.global.u8 	%rs9305, [%rd10569];
	and.b16  	%rs9306, %rs9305, %rs9304;
	cvt.u32.u16 	%r22477, %rs9306;
	and.b32  	%r22478, %r22477, 255;
	ld.local.u32 	%r22479, [%rd11+4004];
	mul.wide.u32 	%rd10570, %r22479, 4;
	add.s64 	%rd10571, %rd3, %rd10570;
	st.local.u32 	[%rd10571+4], %r22476;
	ld.local.u32 	%r22480, [%rd11+4004];
	add.s32 	%r22481, %r22480, %r22478;
	st.local.u32 	[%rd11+4004], %r22481;
	ld.local.u8 	%rs9307, [%rd10568+4220];
	not.b16 	%rs9308, %rs9306;
	and.b16  	%rs9309, %rs9307, %rs9308;
	st.local.u8 	[%rd10568+4220], %rs9309;
	xor.b32  	%r22482, %r22463, %r53;
	cvt.u64.u32 	%rd10572, %r22482;
	add.s64 	%rd10573, %rd3, %rd10572;
	ld.local.u8 	%rs9310, [%rd10573+4220];
	add.s64 	%rd10574, %rd601, %rd10572;
	ld.global.u8 	%rs9311, [%rd10574];
	and.b16  	%rs9312, %rs9311, %rs9310;
	cvt.u32.u16 	%r22483, %rs9312;
	and.b32  	%r22484, %r22483, 255;
	ld.local.u32 	%r22485, [%rd11+4004];
	mul.wide.u32 	%rd10575, %r22485, 4;
	add.s64 	%rd10576, %rd3, %rd10575;
	st.local.u32 	[%rd10576+4], %r22482;
	ld.local.u32 	%r22486, [%rd11+4004];
	add.s32 	%r22487, %r22486, %r22484;
	st.local.u32 	[%rd11+4004], %r22487;
	ld.local.u8 	%rs9313, [%rd10573+4220];
	not.b16 	%rs9314, %rs9312;
	and.b16  	%rs9315, %rs9313, %rs9314;
	st.local.u8 	[%rd10573+4220], %rs9315;
	or.b32  	%r22488, %r22463, %r53;
	cvt.u64.u32 	%rd10577, %r22488;
	add.s64 	%rd10578, %rd3, %rd10577;
	ld.local.u8 	%rs9316, [%rd10578+4220];
	add.s64 	%rd10579, %rd601, %rd10577;
	ld.global.u8 	%rs9317, [%rd10579];
	and.b16  	%rs9318, %rs9317, %rs9316;
	cvt.u32.u16 	%r22489, %rs9318;
	and.b32  	%r22490, %r22489, 255;
	ld.local.u32 	%r22491, [%rd11+4004];
	mul.wide.u32 	%rd10580, %r22491, 4;
	add.s64 	%rd10581, %rd3, %rd10580;
	st.local.u32 	[%rd10581+4], %r22488;
	ld.local.u32 	%r22492, [%rd11+4004];
	add.s32 	%r22493, %r22492, %r22490;
	st.local.u32 	[%rd11+4004], %r22493;
	ld.local.u8 	%rs9319, [%rd10578+4220];
	not.b16 	%rs9320, %rs9318;
	and.b16  	%rs9321, %rs9319, %rs9320;
	st.local.u8 	[%rd10578+4220], %rs9321;
	ld.local.u32 	%r22494, [%rd3+4080];
	not.b32 	%r22495, %r22494;
	and.b32  	%r22496, %r22494, %r53;
	cvt.u64.u32 	%rd10582, %r22496;
	add.s64 	%rd10583, %rd3, %rd10582;
	ld.local.u8 	%rs9322, [%rd10583+4220];
	add.s64 	%rd10584, %rd601, %rd10582;
	ld.global.u8 	%rs9323, [%rd10584];
	and.b16  	%rs9324, %rs9323, %rs9322;
	cvt.u32.u16 	%r22497, %rs9324;
	and.b32  	%r22498, %r22497, 255;
	ld.local.u32 	%r22499, [%rd11+4004];
	mul.wide.u32 	%rd10585, %r22499, 4;
	add.s64 	%rd10586, %rd3, %rd10585;
	st.local.u32 	[%rd10586+4], %r22496;
	ld.local.u32 	%r22500, [%rd11+4004];
	add.s32 	%r22501, %r22500, %r22498;
	st.local.u32 	[%rd11+4004], %r22501;
	ld.local.u8 	%rs9325, [%rd10583+4220];
	not.b16 	%rs9326, %rs9324;
	and.b16  	%rs9327, %rs9325, %rs9326;
	st.local.u8 	[%rd10583+4220], %rs9327;
	and.b32  	%r22502, %r53, %r22495;
	cvt.u64.u32 	%rd10587, %r22502;
	add.s64 	%rd10588, %rd3, %rd10587;
	ld.local.u8 	%rs9328, [%rd10588+4220];
	add.s64 	%rd10589, %rd601, %rd10587;
	ld.global.u8 	%rs9329, [%rd10589];
	and.b16  	%rs9330, %rs9329, %rs9328;
	cvt.u32.u16 	%r22503, %rs9330;
	and.b32  	%r22504, %r22503, 255;
	ld.local.u32 	%r22505, [%rd11+4004];
	mul.wide.u32 	%rd10590, %r22505, 4;
	add.s64 	%rd10591, %rd3, %rd10590;
	st.local.u32 	[%rd10591+4], %r22502;
	ld.local.u32 	%r22506, [%rd11+4004];
	add.s32 	%r22507, %r22506, %r22504;
	st.local.u32 	[%rd11+4004], %r22507;
	ld.local.u8 	%rs9331, [%rd10588+4220];
	not.b16 	%rs9332, %rs9330;
	and.b16  	%rs9333, %rs9331, %rs9332;
	st.local.u8 	[%rd10588+4220], %rs9333;
	and.b32  	%r22508, %r22494, %r54;
	cvt.u64.u32 	%rd10592, %r22508;
	add.s64 	%rd10593, %rd3, %rd10592;
	ld.local.u8 	%rs9334, [%rd10593+4220];
	add.s64 	%rd10594, %rd601, %rd10592;
	ld.global.u8 	%rs9335, [%rd10594];
	and.b16  	%rs9336, %rs9335, %rs9334;
	cvt.u32.u16 	%r22509, %rs9336;
	and.b32  	%r22510, %r22509, 255;
	ld.local.u32 	%r22511, [%rd11+4004];
	mul.wide.u32 	%rd10595, %r22511, 4;
	add.s64 	%rd10596, %rd3, %rd10595;
	st.local.u32 	[%rd10596+4], %r22508;
	ld.local.u32 	%r22512, [%rd11+4004];
	add.s32 	%r22513, %r22512, %r22510;
	st.local.u32 	[%rd11+4004], %r22513;
	ld.local.u8 	%rs9337, [%rd10593+4220];
	not.b16 	%rs9338, %rs9336;
	and.b16  	%rs9339, %rs9337, %rs9338;
	st.local.u8 	[%rd10593+4220], %rs9339;
	xor.b32  	%r22514, %r22494, %r53;
	cvt.u64.u32 	%rd10597, %r22514;
	add.s64 	%rd10598, %rd3, %rd10597;
	ld.local.u8 	%rs9340, [%rd10598+4220];
	add.s64 	%rd10599, %rd601, %rd10597;
	ld.global.u8 	%rs9341, [%rd10599];
	and.b16  	%rs9342, %rs9341, %rs9340;
	cvt.u32.u16 	%r22515, %rs9342;
	and.b32  	%r22516, %r22515, 255;
	ld.local.u32 	%r22517, [%rd11+4004];
	mul.wide.u32 	%rd10600, %r22517, 4;
	add.s64 	%rd10601, %rd3, %rd10600;
	st.local.u32 	[%rd10601+4], %r22514;
	ld.local.u32 	%r22518, [%rd11+4004];
	add.s32 	%r22519, %r22518, %r22516;
	st.local.u32 	[%rd11+4004], %r22519;
	ld.local.u8 	%rs9343, [%rd10598+4220];
	not.b16 	%rs9344, %rs9342;
	and.b16  	%rs9345, %rs9343, %rs9344;
	st.local.u8 	[%rd10598+4220], %rs9345;
	or.b32  	%r22520, %r22494, %r53;
	cvt.u64.u32 	%rd10602, %r22520;
	add.s64 	%rd10603, %rd3, %rd10602;
	ld.local.u8 	%rs9346, [%rd10603+4220];
	add.s64 	%rd10604, %rd601, %rd10602;
	ld.global.u8 	%rs9347, [%rd10604];
	and.b16  	%rs9348, %rs9347, %rs9346;
	cvt.u32.u16 	%r22521, %rs9348;
	and.b32  	%r22522, %r22521, 255;
	ld.local.u32 	%r22523, [%rd11+4004];
	mul.wide.u32 	%rd10605, %r22523, 4;
	add.s64 	%rd10606, %rd3, %rd10605;
	st.local.u32 	[%rd10606+4], %r22520;
	ld.local.u32 	%r22524, [%rd11+4004];
	add.s32 	%r22525, %r22524, %r22522;
	st.local.u32 	[%rd11+4004], %r22525;
	ld.local.u8 	%rs9349, [%rd10603+4220];
	not.b16 	%rs9350, %rs9348;
	and.b16  	%rs9351, %rs9349, %rs9350;
	st.local.u8 	[%rd10603+4220], %rs9351;
	setp.ne.s32 	%p144, %r55, 2;
	mov.b64 	%rd11040, 2;
	@%p144 bra 	$L__BB0_46;
$L__BB0_39:
	ld.local.u32 	%r26181, [%rd12];
	and.b32  	%r22974, %r26177, 1;
	setp.eq.b32 	%p151, %r22974, 1;
	not.pred 	%p152, %p151;
	@%p152 bra 	$L__BB0_41;
	shl.b64 	%rd10971, %rd11040, 2;
	add.s64 	%rd10972, %rd3, %rd10971;
	ld.local.u32 	%r22975, [%rd10972+4076];
	not.b32 	%r22976, %r22975;
	and.b32  	%r22977, %r22975, %r53;
	cvt.u64.u32 	%rd10973, %r22977;
	add.s64 	%rd10974, %rd3, %rd10973;
	ld.local.u8 	%rs9772, [%rd10974+4220];
	add.s64 	%rd10976, %rd601, %rd10973;
	ld.global.u8 	%rs9773, [%rd10976];
	and.b16  	%rs9774, %rs9773, %rs9772;
	cvt.u32.u16 	%r22978, %rs9774;
	and.b32  	%r22979, %r22978, 255;
	mul.wide.u32 	%rd10977, %r26181, 4;
	add.s64 	%rd10978, %rd3, %rd10977;
	st.local.u32 	[%rd10978+4], %r22977;
	ld.local.u32 	%r22980, [%rd12];
	add.s32 	%r22981, %r22980, %r22979;
	st.local.u32 	[%rd12], %r22981;
	ld.local.u8 	%rs9775, [%rd10974+4220];
	not.b16 	%rs9776, %rs9774;
	and.b16  	%rs9777, %rs9775, %rs9776;
	st.local.u8 	[%rd10974+4220], %rs9777;
	and.b32  	%r22982, %r53, %r22976;
	cvt.u64.u32 	%rd10979, %r22982;
	add.s64 	%rd10980, %rd3, %rd10979;
	ld.local.u8 	%rs9778, [%rd10980+4220];
	add.s64 	%rd10981, %rd601, %rd10979;
	ld.global.u8 	%rs9779, [%rd10981];
	and.b16  	%rs9780, %rs9779, %rs9778;
	cvt.u32.u16 	%r22983, %rs9780;
	and.b32  	%r22984, %r22983, 255;
	ld.local.u32 	%r22985, [%rd12];
	mul.wide.u32 	%rd10982, %r22985, 4;
	add.s64 	%rd10983, %rd3, %rd10982;
	st.local.u32 	[%rd10983+4], %r22982;
	ld.local.u32 	%r22986, [%rd12];
	add.s32 	%r22987, %r22986, %r22984;
	st.local.u32 	[%rd12], %r22987;
	ld.local.u8 	%rs9781, [%rd10980+4220];
	not.b16 	%rs9782, %rs9780;
	and.b16  	%rs9783, %rs9781, %rs9782;
	st.local.u8 	[%rd10980+4220], %rs9783;
	and.b32  	%r22988, %r22975, %r54;
	cvt.u64.u32 	%rd10984, %r22988;
	add.s64 	%rd10985, %rd3, %rd10984;
	ld.local.u8 	%rs9784, [%rd10985+4220];
	add.s64 	%rd10986, %rd601, %rd10984;
	ld.global.u8 	%rs9785, [%rd10986];
	and.b16  	%rs9786, %rs9785, %rs9784;
	cvt.u32.u16 	%r22989, %rs9786;
	and.b32  	%r22990, %r22989, 255;
	ld.local.u32 	%r22991, [%rd12];
	mul.wide.u32 	%rd10987, %r22991, 4;
	add.s64 	%rd10988, %rd3, %rd10987;
	st.local.u32 	[%rd10988+4], %r22988;
	ld.local.u32 	%r22992, [%rd12];
	add.s32 	%r22993, %r22992, %r22990;
	st.local.u32 	[%rd12], %r22993;
	ld.local.u8 	%rs9787, [%rd10985+4220];
	not.b16 	%rs9788, %rs9786;
	and.b16  	%rs9789, %rs9787, %rs9788;
	st.local.u8 	[%rd10985+4220], %rs9789;
	xor.b32  	%r22994, %r22975, %r53;
	cvt.u64.u32 	%rd10989, %r22994;
	add.s64 	%rd10990, %rd3, %rd10989;
	ld.local.u8 	%rs9790, [%rd10990+4220];
	add.s64 	%rd10991, %rd601, %rd10989;
	ld.global.u8 	%rs9791, [%rd10991];
	and.b16  	%rs9792, %rs9791, %rs9790;
	cvt.u32.u16 	%r22995, %rs9792;
	and.b32  	%r22996, %r22995, 255;
	ld.local.u32 	%r22997, [%rd12];
	mul.wide.u32 	%rd10992, %r22997, 4;
	add.s64 	%rd10993, %rd3, %rd10992;
	st.local.u32 	[%rd10993+4], %r22994;
	ld.local.u32 	%r22998, [%rd12];
	add.s32 	%r22999, %r22998, %r22996;
	st.local.u32 	[%rd12], %r22999;
	ld.local.u8 	%rs9793, [%rd10990+4220];
	not.b16 	%rs9794, %rs9792;
	and.b16  	%rs9795, %rs9793, %rs9794;
	st.local.u8 	[%rd10990+4220], %rs9795;
	or.b32  	%r23000, %r22975, %r53;
	cvt.u64.u32 	%rd10994, %r23000;
	add.s64 	%rd10995, %rd3, %rd10994;
	ld.local.u8 	%rs9796, [%rd10995+4220];
	add.s64 	%rd10996, %rd601, %rd10994;
	ld.global.u8 	%rs9797, [%rd10996];
	and.b16  	%rs9798, %rs9797, %rs9796;
	cvt.u32.u16 	%r23001, %rs9798;
	and.b32  	%r23002, %r23001, 255;
	ld.local.u32 	%r23003, [%rd12];
	mul.wide.u32 	%rd10997, %r23003, 4;
	add.s64 	%rd10998, %rd3, %rd10997;
	st.local.u32 	[%rd10998+4], %r23000;
	ld.local.u32 	%r23004, [%rd12];
	add.s32 	%r23005, %r23004, %r23002;
	st.local.u32 	[%rd12], %r23005;
	ld.local.u8 	%rs9799, [%rd10995+4220];
	not.b16 	%rs9800, %rs9798;
	and.b16  	%rs9801, %rs9799, %rs9800;
	st.local.u8 	[%rd10995+4220], %rs9801;
	ld.local.u32 	%r26181, [%rd12];
$L__BB0_41:
	add.s32 	%r26178, %r26178, 1;
	setp.ge.u32 	%p153, %r26178, %r26181;
	@%p153 bra 	$L__BB0_55;
	mul.wide.u32 	%rd10999, %r26178, 4;
	add.s64 	%rd11000, %rd3, %rd10999;
	ld.local.u32 	%r61, [%rd11000+4];
	cvt.u64.u32 	%rd11001, %r61;
	add.s64 	%rd11003, %rd601, %rd11001;
	ld.global.u8 	%rs9802, [%rd11003];
	setp.eq.s16 	%p154, %rs9802, 0;
	@%p154 bra 	$L__BB0_41;
	st.local.u32 	[%rd11+4076], %r61;
	add.s16 	%rs9822, %rs9822, -1;
	and.b16  	%rs9803, %rs9822, 255;
	add.s16 	%rs26, %rs9824, 1;
	setp.ne.s16 	%p155, %rs9803, 0;
	@%p155 bra 	$L__BB0_44;
	bra.uni 	$L__BB0_53;
$L__BB0_44:
	add.s32 	%r26177, %r26177, 1;
	setp.ne.s32 	%p156, %r26177, 17;
	mov.u16 	%rs9824, %rs26;
	@%p156 bra 	$L__BB0_38;
	ld.local.u32 	%r26181, [%rd3+4072];
	mov.b16 	%rs9824, 17;
	bra.uni 	$L__BB0_55;
$L__BB0_46:
	ld.local.u32 	%r22526, [%rd3+4084];
	not.b32 	%r22527, %r22526;
	and.b32  	%r22528, %r22526, %r53;
	cvt.u64.u32 	%rd10608, %r22528;
	add.s64 	%rd10609, %rd3, %rd10608;
	ld.local.u8 	%rs9352, [%rd10609+4220];
	add.s64 	%rd10611, %rd601, %rd10608;
	ld.global.u8 	%rs9353, [%rd10611];
	and.b16  	%rs9354, %rs9353, %rs9352;
	cvt.u32.u16 	%r22529, %rs9354;
	and.b32  	%r22530, %r22529, 255;
	ld.local.u32 	%r22531, [%rd12];
	mul.wide.u32 	%rd10612, %r22531, 4;
	add.s64 	%rd10613, %rd3, %rd10612;
	st.local.u32 	[%rd10613+4], %r22528;
	ld.local.u32 	%r22532, [%rd12];
	add.s32 	%r22533, %r22532, %r22530;
	st.local.u32 	[%rd12], %r22533;
	ld.local.u8 	%rs9355, [%rd10609+4220];
	not.b16 	%rs9356, %rs9354;
	and.b16  	%rs9357, %rs9355, %rs9356;
	st.local.u8 	[%rd10609+4220], %rs9357;
	and.b32  	%r22534, %r53, %r22527;
	cvt.u64.u32 	%rd10614, %r22534;
	add.s64 	%rd10615, %rd3, %rd10614;
	ld.local.u8 	%rs9358, [%rd10615+4220];
	add.s64 	%rd10616, %rd601, %rd10614;
	ld.global.u8 	%rs9359, [%rd10616];
	and.b16  	%rs9360, %rs9359, %rs9358;
	cvt.u32.u16 	%r22535, %rs9360;
	and.b32  	%r22536, %r22535, 255;
	ld.local.u32 	%r22537, [%rd12];
	mul.wide.u32 	%rd10617, %r22537, 4;
	add.s64 	%rd10618, %rd3, %rd10617;
	st.local.u32 	[%rd10618+4], %r22534;
	ld.local.u32 	%r22538, [%rd12];
	add.s32 	%r22539, %r22538, %r22536;
	st.local.u32 	[%rd12], %r22539;
	ld.local.u8 	%rs9361, [%rd10615+4220];
	not.b16 	%rs9362, %rs9360;
	and.b16  	%rs9363, %rs9361, %rs9362;
	st.local.u8 	[%rd10615+4220], %rs9363;
	and.b32  	%r22540, %r22526, %r54;
	cvt.u64.u32 	%rd10619, %r22540;
	add.s64 	%rd10620, %rd3, %rd10619;
	ld.local.u8 	%rs9364, [%rd10620+4220];
	add.s64 	%rd10621, %rd601, %rd10619;
	ld.global.u8 	%rs9365, [%rd10621];
	and.b16  	%rs9366, %rs9365, %rs9364;
	cvt.u32.u16 	%r22541, %rs9366;
	and.b32  	%r22542, %r22541, 255;
	ld.local.u32 	%r22543, [%rd12];
	mul.wide.u32 	%rd10622, %r22543, 4;
	add.s64 	%rd10623, %rd3, %rd10622;
	st.local.u32 	[%rd10623+4], %r22540;
	ld.local.u32 	%r22544, [%rd12];
	add.s32 	%r22545, %r22544, %r22542;
	st.local.u32 	[%rd12], %r22545;
	ld.local.u8 	%rs9367, [%rd10620+4220];
	not.b16 	%rs9368, %rs9366;
	and.b16  	%rs9369, %rs9367, %rs9368;
	st.local.u8 	[%rd10620+4220], %rs9369;
	xor.b32  	%r22546, %r22526, %r53;
	cvt.u64.u32 	%rd10624, %r22546;
	add.s64 	%rd10625, %rd3, %rd10624;
	ld.local.u8 	%rs9370, [%rd10625+4220];
	add.s64 	%rd10626, %rd601, %rd10624;
	ld.global.u8 	%rs9371, [%rd10626];
	and.b16  	%rs9372, %rs9371, %rs9370;
	cvt.u32.u16 	%r22547, %rs9372;
	and.b32  	%r22548, %r22547, 255;
	ld.local.u32 	%r22549, [%rd12];
	mul.wide.u32 	%rd10627, %r22549, 4;
	add.s64 	%rd10628, %rd3, %rd10627;
	st.local.u32 	[%rd10628+4], %r22546;
	ld.local.u32 	%r22550, [%rd12];
	add.s32 	%r22551, %r22550, %r22548;
	st.local.u32 	[%rd12], %r22551;
	ld.local.u8 	%rs9373, [%rd10625+4220];
	not.b16 	%rs9374, %rs9372;
	and.b16  	%rs9375, %rs9373, %rs9374;
	st.local.u8 	[%rd10625+4220], %rs9375;
	or.b32  	%r22552, %r22526, %r53;
	cvt.u64.u32 	%rd10629, %r22552;
	add.s64 	%rd10630, %rd3, %rd10629;
	ld.local.u8 	%rs9376, [%rd10630+4220];
	add.s64 	%rd10631, %rd601, %rd10629;
	ld.global.u8 	%rs9377, [%rd10631];
	and.b16  	%rs9378, %rs9377, %rs9376;
	cvt.u32.u16 	%r22553, %rs9378;
	and.b32  	%r22554, %r22553, 255;
	ld.local.u32 	%r22555, [%rd12];
	mul.wide.u32 	%rd10632, %r22555, 4;
	add.s64 	%rd10633, %rd3, %rd10632;
	st.local.u32 	[%rd10633+4], %r22552;
	ld.local.u32 	%r22556, [%rd12];
	add.s32 	%r22557, %r22556, %r22554;
	st.local.u32 	[%rd12], %r22557;
	ld.local.u8 	%rs9379, [%rd10630+4220];
	not.b16 	%rs9380, %rs9378;
	and.b16  	%rs9381, %rs9379, %rs9380;
	st.local.u8 	[%rd10630+4220], %rs9381;
	ld.local.u32 	%r22558, [%rd3+4088];
	not.b32 	%r22559, %r22558;
	and.b32  	%r22560, %r22558, %r53;
	cvt.u64.u32 	%rd10634, %r22560;
	add.s64 	%rd10635, %rd3, %rd10634;
	ld.local.u8 	%rs9382, [%rd10635+4220];
	add.s64 	%rd10636, %rd601, %rd10634;
	ld.global.u8 	%rs9383, [%rd10636];
	and.b16  	%rs9384, %rs9383, %rs9382;
	cvt.u32.u16 	%r22561, %rs9384;
	and.b32  	%r22562, %r22561, 255;
	ld.local.u32 	%r22563, [%rd12];
	mul.wide.u32 	%rd10637, %r22563, 4;
	add.s64 	%rd10638, %rd3, %rd10637;
	st.local.u32 	[%rd10638+4], %r22560;
	ld.local.u32 	%r22564, [%rd12];
	add.s32 	%r22565, %r22564, %r22562;
	st.local.u32 	[%rd12], %r22565;
	ld.local.u8 	%rs9385, [%rd10635+4220];
	not.b16 	%rs9386, %rs9384;
	and.b16  	%rs9387, %rs9385, %rs9386;
	st.local.u8 	[%rd10635+4220], %rs9387;
	and.b32  	%r22566, %r53, %r22559;
	cvt.u64.u32 	%rd10639, %r22566;
	add.s64 	%rd10640, %rd3, %rd10639;
	ld.local.u8 	%rs9388, [%rd10640+4220];
	add.s64 	%rd10641, %rd601, %rd10639;
	ld.global.u8 	%rs9389, [%rd10641];
	and.b16  	%rs9390, %rs9389, %rs9388;
	cvt.u32.u16 	%r22567, %rs9390;
	and.b32  	%r22568, %r22567, 255;
	ld.local.u32 	%r22569, [%rd12];
	mul.wide.u32 	%rd10642, %r22569, 4;
	add.s64 	%rd10643, %rd3, %rd10642;
	st.local.u32 	[%rd10643+4], %r22566;
	ld.local.u32 	%r22570, [%rd12];
	add.s32 	%r22571, %r22570, %r22568;
	st.local.u32 	[%rd12], %r22571;
	ld.local.u8 	%rs9391, [%rd10640+4220];
	not.b16 	%rs9392, %rs9390;
	and.b16  	%rs9393, %rs9391, %rs9392;
	st.local.u8 	[%rd10640+4220], %rs9393;
	and.b32  	%r22572, %r22558, %r54;
	cvt.u64.u32 	%rd10644, %r22572;
	add.s64 	%rd10645, %rd3, %rd10644;
	ld.local.u8 	%rs9394, [%rd10645+4220];
	add.s64 	%rd10646, %rd601, %rd10644;
	ld.global.u8 	%rs9395, [%rd10646];
	and.b16  	%rs9396, %rs9395, %rs9394;
	cvt.u32.u16 	%r22573, %rs9396;
	and.b32  	%r22574, %r22573, 255;
	ld.local.u32 	%r22575, [%rd12];
	mul.wide.u32 	%rd10647, %r22575, 4;
	add.s64 	%rd10648, %rd3, %rd10647;
	st.local.u32 	[%rd10648+4], %r22572;
	ld.local.u32 	%r22576, [%rd12];
	add.s32 	%r22577, %r22576, %r22574;
	st.local.u32 	[%rd12], %r22577;
	ld.local.u8 	%rs9397, [%rd10645+4220];
	not.b16 	%rs9398, %rs9396;
	and.b16  	%rs9399, %rs9397, %rs9398;
	st.local.u8 	[%rd10645+4220], %rs9399;
	xor.b32  	%r22578, %r22558, %r53;
	cvt.u64.u32 	%rd10649, %r22578;
	add.s64 	%rd10650, %rd3, %rd10649;
	ld.local.u8 	%rs9400, [%rd10650+4220];
	add.s64 	%rd10651, %rd601, %rd10649;
	ld.global.u8 	%rs9401, [%rd10651];
	and.b16  	%rs9402, %rs9401, %rs9400;
	cvt.u32.u16 	%r22579, %rs9402;
	and.b32  	%r22580, %r22579, 255;
	ld.local.u32 	%r22581, [%rd12];
	mul.wide.u32 	%rd10652, %r22581, 4;
	add.s64 	%rd10653, %rd3, %rd10652;
	st.local.u32 	[%rd10653+4], %r22578;
	ld.local.u32 	%r22582, [%rd12];
	add.s32 	%r22583, %r22582, %r22580;
	st.local.u32 	[%rd12], %r22583;
	ld.local.u8 	%rs9403, [%rd10650+4220];
	not.b16 	%rs9404, %rs9402;
	and.b16  	%rs9405, %rs9403, %rs9404;
	st.local.u8 	[%rd10650+4220], %rs9405;
	or.b32  	%r22584, %r22558, %r53;
	cvt.u64.u32 	%rd10654, %r22584;
	add.s64 	%rd10655, %rd3, %rd10654;
	ld.local.u8 	%rs9406, [%rd10655+4220];
	add.s64 	%rd10656, %rd601, %rd10654;
	ld.global.u8 	%rs9407, [%rd10656];
	and.b16  	%rs9408, %rs9407, %rs9406;
	cvt.u32.u16 	%r22585, %rs9408;
	and.b32  	%r22586, %r22585, 255;
	ld.local.u32 	%r22587, [%rd12];
	mul.wide.u32 	%rd10657, %r22587, 4;
	add.s64 	%rd10658, %rd3, %rd10657;
	st.local.u32 	[%rd10658+4], %r22584;
	ld.local.u32 	%r22588, [%rd12];
	add.s32 	%r22589, %r22588, %r22586;
	st.local.u32 	[%rd12], %r22589;
	ld.local.u8 	%rs9409, [%rd10655+4220];
	not.b16 	%rs9410, %rs9408;
	and.b16  	%rs9411, %rs9409, %rs9410;
	st.local.u8 	[%rd10655+4220], %rs9411;
	setp.eq.s32 	%p145, %r55, 4;
	mov.b64 	%rd11040, 4;
	@%p145 bra 	$L__BB0_39;
	ld.local.u32 	%r22590, [%rd3+4092];
	not.b32 	%r22591, %r22590;
	and.b32  	%r22592, %r22590, %r53;
	cvt.u64.u32 	%rd10660, %r22592;
	add.s64 	%rd10661, %rd3, %rd10660;
	ld.local.u8 	%rs9412, [%rd10661+4220];
	add.s64 	%rd10663, %rd601, %rd10660;
	ld.global.u8 	%rs9413, [%rd10663];
	and.b16  	%rs9414, %rs9413, %rs9412;
	cvt.u32.u16 	%r22593, %rs9414;
	and.b32  	%r22594, %r22593, 255;
	ld.local.u32 	%r22595, [%rd12];
	mul.wide.u32 	%rd10664, %r22595, 4;
	add.s64 	%rd10665, %rd3, %rd10664;
	st.local.u32 	[%rd10665+4], %r22592;
	ld.local.u32 	%r22596, [%rd12];
	add.s32 	%r22597, %r22596, %r22594;
	st.local.u32 	[%rd12], %r22597;
	ld.local.u8 	%rs9415, [%rd10661+4220];
	not.b16 	%rs9416, %rs9414;
	and.b16  	%rs9417, %rs9415, %rs9416;
	st.local.u8 	[%rd10661+4220], %rs9417;
	and.b32  	%r22598, %r53, %r22591;
	cvt.u64.u32 	%rd10666, %r22598;
	add.s64 	%rd10667, %rd3, %rd10666;
	ld.local.u8 	%rs9418, [%rd10667+4220];
	add.s64 	%rd10668, %rd601, %rd10666;
	ld.global.u8 	%rs9419, [%rd10668];
	and.b16  	%rs9420, %rs9419, %rs9418;
	cvt.u32.u16 	%r22599, %rs9420;
	and.b32  	%r22600, %r22599, 255;
	ld.local.u32 	%r22601, [%rd12];
	mul.wide.u32 	%rd10669, %r22601, 4;
	add.s64 	%rd10670, %rd3, %rd10669;
	st.local.u32 	[%rd10670+4], %r22598;
	ld.local.u32 	%r22602, [%rd12];
	add.s32 	%r22603, %r22602, %r22600;
	st.local.u32 	[%rd12], %r22603;
	ld.local.u8 	%rs9421, [%rd10667+4220];
	not.b16 	%rs9422, %rs9420;
	and.b16  	%rs9423, %rs9421, %rs9422;
	st.local.u8 	[%rd10667+4220], %rs9423;
	and.b32  	%r22604, %r22590, %r54;
	cvt.u64.u32 	%rd10671, %r22604;
	add.s64 	%rd10672, %rd3, %rd10671;
	ld.local.u8 	%rs9424, [%rd10672+4220];
	add.s64 	%rd10673, %rd601, %rd10671;
	ld.global.u8 	%rs9425, [%rd10673];
	and.b16  	%rs9426, %rs9425, %rs9424;
	cvt.u32.u16 	%r22605, %rs9426;
	and.b32  	%r22606, %r22605, 255;
	ld.local.u32 	%r22607, [%rd12];
	mul.wide.u32 	%rd10674, %r22607, 4;
	add.s64 	%rd10675, %rd3, %rd10674;
	st.local.u32 	[%rd10675+4], %r22604;
	ld.local.u32 	%r22608, [%rd12];
	add.s32 	%r22609, %r22608, %r22606;
	st.local.u32 	[%rd12], %r22609;
	ld.local.u8 	%rs9427, [%rd10672+4220];
	not.b16 	%rs9428, %rs9426;
	and.b16  	%rs9429, %rs9427, %rs9428;
	st.local.u8 	[%rd10672+4220], %rs9429;
	xor.b32  	%r22610, %r22590, %r53;
	cvt.u64.u32 	%rd10676, %r22610;
	add.s64 	%rd10677, %rd3, %rd10676;
	ld.local.u8 	%rs9430, [%rd10677+4220];
	add.s64 	%rd10678, %rd601, %rd10676;
	ld.global.u8 	%rs9431, [%rd10678];
	and.b16  	%rs9432, %rs9431, %rs9430;
	cvt.u32.u16 	%r22611, %rs9432;
	and.b32  	%r22612, %r22611, 255;
	ld.local.u32 	%r22613, [%rd12];
	mul.wide.u32 	%rd10679, %r22613, 4;
	add.s64 	%rd10680, %rd3, %rd10679;
	st.local.u32 	[%rd10680+4], %r22610;
	ld.local.u32 	%r22614, [%rd12];
	add.s32 	%r22615, %r22614, %r22612;
	st.local.u32 	[%rd12], %r22615;
	ld.local.u8 	%rs9433, [%rd10677+4220];
	not.b16 	%rs9434, %rs9432;
	and.b16  	%rs9435, %rs9433, %rs9434;
	st.local.u8 	[%rd10677+4220], %rs9435;
	or.b32  	%r22616, %r22590, %r53;
	cvt.u64.u32 	%rd10681, %r22616;
	add.s64 	%rd10682, %rd3, %rd10681;
	ld.local.u8 	%rs9436, [%rd10682+4220];
	add.s64 	%rd10683, %rd601, %rd10681;
	ld.global.u8 	%rs9437, [%rd10683];
	and.b16  	%rs9438, %rs9437, %rs9436;
	cvt.u32.u16 	%r22617, %rs9438;
	and.b32  	%r22618, %r22617, 255;
	ld.local.u32 	%r22619, [%rd12];
	mul.wide.u32 	%rd10684, %r22619, 4;
	add.s64 	%rd10685, %rd3, %rd10684;
	st.local.u32 	[%rd10685+4], %r22616;
	ld.local.u32 	%r22620, [%rd12];
	add.s32 	%r22621, %r22620, %r22618;
	st.local.u32 	[%rd12], %r22621;
	ld.local.u8 	%rs9439, [%rd10682+4220];
	not.b16 	%rs9440, %rs9438;
	and.b16  	%rs9441, %rs9439, %rs9440;
	st.local.u8 	[%rd10682+4220], %rs9441;
	ld.local.u32 	%r22622, [%rd3+4096];
	not.b32 	%r22623, %r22622;
	and.b32  	%r22624, %r22622, %r53;
	cvt.u64.u32 	%rd10686, %r22624;
	add.s64 	%rd10687, %rd3, %rd10686;
	ld.local.u8 	%rs9442, [%rd10687+4220];
	add.s64 	%rd10688, %rd601, %rd10686;
	ld.global.u8 	%rs9443, [%rd10688];
	and.b16  	%rs9444, %rs9443, %rs9442;
	cvt.u32.u16 	%r22625, %rs9444;
	and.b32  	%r22626, %r22625, 255;
	ld.local.u32 	%r22627, [%rd12];
	mul.wide.u32 	%rd10689, %r22627, 4;
	add.s64 	%rd10690, %rd3, %rd10689;
	st.local.u32 	[%rd10690+4], %r22624;
	ld.local.u32 	%r22628, [%rd12];
	add.s32 	%r22629, %r22628, %r22626;
	st.local.u32 	[%rd12], %r22629;
	ld.local.u8 	%rs9445, [%rd10687+4220];
	not.b16 	%rs9446, %rs9444;
	and.b16  	%rs9447, %rs9445, %rs9446;
	st.local.u8 	[%rd10687+4220], %rs9447;
	and.b32  	%r22630, %r53, %r22623;
	cvt.u64.u32 	%rd10691, %r22630;
	add.s64 	%rd10692, %rd3, %rd10691;
	ld.local.u8 	%rs9448, [%rd10692+4220];
	add.s64 	%rd10693, %rd601, %rd10691;
	ld.global.u8 	%rs9449, [%rd10693];
	and.b16  	%rs9450, %rs9449, %rs9448;
	cvt.u32.u16 	%r22631, %rs9450;
	and.b32  	%r22632, %r22631, 255;
	ld.local.u32 	%r22633, [%rd12];
	mul.wide.u32 	%rd10694, %r22633, 4;
	add.s64 	%rd10695, %rd3, %rd10694;
	st.local.u32 	[%rd10695+4], %r22630;
	ld.local.u32 	%r22634, [%rd12];
	add.s32 	%r22635, %r22634, %r22632;
	st.local.u32 	[%rd12], %r22635;
	ld.local.u8 	%rs9451, [%rd10692+4220];
	not.b16 	%rs9452, %rs9450;
	and.b16  	%rs9453, %rs9451, %rs9452;
	st.local.u8 	[%rd10692+4220], %rs9453;
	and.b32  	%r22636, %r22622, %r54;
	cvt.u64.u32 	%rd10696, %r22636;
	add.s64 	%rd10697, %rd3, %rd10696;
	ld.local.u8 	%rs9454, [%rd10697+4220];
	add.s64 	%rd10698, %rd601, %rd10696;
	ld.global.u8 	%rs9455, [%rd10698];
	and.b16  	%rs9456, %rs9455, %rs9454;
	cvt.u32.u16 	%r22637, %rs9456;
	and.b32  	%r22638, %r22637, 255;
	ld.local.u32 	%r22639, [%rd12];
	mul.wide.u32 	%rd10699, %r22639, 4;
	add.s64 	%rd10700, %rd3, %rd10699;
	st.local.u32 	[%rd10700+4], %r22636;
	ld.local.u32 	%r22640, [%rd12];
	add.s32 	%r22641, %r22640, %r22638;
	st.local.u32 	[%rd12], %r22641;
	ld.local.u8 	%rs9457, [%rd10697+4220];
	not.b16 	%rs9458, %rs9456;
	and.b16  	%rs9459, %rs9457, %rs9458;
	st.local.u8 	[%rd10697+4220], %rs9459;
	xor.b32  	%r22642, %r22622, %r53;
	cvt.u64.u32 	%rd10701, %r22642;
	add.s64 	%rd10702, %rd3, %rd10701;
	ld.local.u8 	%rs9460, [%rd10702+4220];
	add.s64 	%rd10703, %rd601, %rd10701;
	ld.global.u8 	%rs9461, [%rd10703];
	and.b16  	%rs9462, %rs9461, %rs9460;
	cvt.u32.u16 	%r22643, %rs9462;
	and.b32  	%r22644, %r22643, 255;
	ld.local.u32 	%r22645, [%rd12];
	mul.wide.u32 	%rd10704, %r22645, 4;
	add.s64 	%rd10705, %rd3, %rd10704;
	st.local.u32 	[%rd10705+4], %r22642;
	ld.local.u32 	%r22646, [%rd12];
	add.s32 	%r22647, %r22646, %r22644;
	st.local.u32 	[%rd12], %r22647;
	ld.local.u8 	%rs9463, [%rd10702+4220];
	not.b16 	%rs9464, %rs9462;
	and.b16  	%rs9465, %rs9463, %rs9464;
	st.local.u8 	[%rd10702+4220], %rs9465;
	or.b32  	%r22648, %r22622, %r53;
	cvt.u64.u32 	%rd10706, %r22648;
	add.s64 	%rd10707, %rd3, %rd10706;
	ld.local.u8 	%rs9466, [%rd10707+4220];
	add.s64 	%rd10708, %rd601, %rd10706;
	ld.global.u8 	%rs9467, [%rd10708];
	and.b16  	%rs9468, %rs9467, %rs9466;
	cvt.u32.u16 	%r22649, %rs9468;
	and.b32  	%r22650, %r22649, 255;
	ld.local.u32 	%r22651, [%rd12];
	mul.wide.u32 	%rd10709, %r22651, 4;
	add.s64 	%rd10710, %rd3, %rd10709;
	st.local.u32 	[%rd10710+4], %r22648;
	ld.local.u32 	%r22652, [%rd12];
	add.s32 	%r22653, %r22652, %r22650;
	st.local.u32 	[%rd12], %r22653;
	ld.local.u8 	%rs9469, [%rd10707+4220];
	not.b16 	%rs9470, %rs9468;
	and.b16  	%rs9471, %rs9469, %rs9470;
	st.local.u8 	[%rd10707+4220], %rs9471;
	setp.eq.s32 	%p146, %r55, 6;
	mov.b64 	%rd11040, 6;
	@%p146 bra 	$L__BB0_39;
	ld.local.u32 	%r22654, [%rd3+4100];
	not.b32 	%r22655, %r22654;
	and.b32  	%r22656, %r22654, %r53;
	cvt.u64.u32 	%rd10712, %r22656;
	add.s64 	%rd10713, %rd3, %rd10712;
	ld.local.u8 	%rs9472, [%rd10713+4220];
	add.s64 	%rd10715, %rd601, %rd10712;
	ld.global.u8 	%rs9473, [%rd10715];
	and.b16  	%rs9474, %rs9473, %rs9472;
	cvt.u32.u16 	%r22657, %rs9474;
	and.b32  	%r22658, %r22657, 255;
	ld.local.u32 	%r22659, [%rd12];
	mul.wide.u32 	%rd10716, %r22659, 4;
	add.s64 	%rd10717, %rd3, %rd10716;
	st.local.u32 	[%rd10717+4], %r22656;
	ld.local.u32 	%r22660, [%rd12];
	add.s32 	%r22661, %r22660, %r22658;
	st.local.u32 	[%rd12], %r22661;
	ld.local.u8 	%rs9475, [%rd10713+4220];
	not.b16 	%rs9476, %rs9474;
	and.b16  	%rs9477, %rs9475, %rs9476;
	st.local.u8 	[%rd10713+4220], %rs9477;
	and.b32  	%r22662, %r53, %r22655;
	cvt.u64.u32 	%rd10718, %r22662;
	add.s64 	%rd10719, %rd3, %rd10718;
	ld.local.u8 	%rs9478, [%rd10719+4220];
	add.s64 	%rd10720, %rd601, %rd10718;
	ld.global.u8 	%rs9479, [%rd10720];
	and.b16  	%rs9480, %rs9479, %rs9478;
	cvt.u32.u16 	%r22663, %rs9480;
	and.b32  	%r22664, %r22663, 255;
	ld.local.u32 	%r22665, [%rd12];
	mul.wide.u32 	%rd10721, %r22665, 4;
	add.s64 	%rd10722, %rd3, %rd10721;
	st.local.u32 	[%rd10722+4], %r22662;
	ld.local.u32 	%r22666, [%rd12];
	add.s32 	%r22667, %r22666, %r22664;
	st.local.u32 	[%rd12], %r22667;
	ld.local.u8 	%rs9481, [%rd10719+4220];
	not.b16 	%rs9482, %rs9480;
	and.b16  	%rs9483, %rs9481, %rs9482;
	st.local.u8 	[%rd10719+4220], %rs9483;
	and.b32  	%r22668, %r22654, %r54;
	cvt.u64.u32 	%rd10723, %r22668;
	add.s64 	%rd10724, %rd3, %rd10723;
	ld.local.u8 	%rs9484, [%rd10724+4220];
	add.s64 	%rd10725, %rd601, %rd10723;
	ld.global.u8 	%rs9485, [%rd10725];
	and.b16  	%rs9486, %rs9485, %rs9484;
	cvt.u32.u16 	%r22669, %rs9486;
	and.b32  	%r22670, %r22669, 255;
	ld.local.u32 	%r22671, [%rd12];
	mul.wide.u32 	%rd10726, %r22671, 4;
	add.s64 	%rd10727, %rd3, %rd10726;
	st.local.u32 	[%rd10727+4], %r22668;
	ld.local.u32 	%r22672, [%rd12];
	add.s32 	%r22673, %r22672, %r22670;
	st.local.u32 	[%rd12], %r22673;
	ld.local.u8 	%rs9487, [%rd10724+4220];
	not.b16 	%rs9488, %rs9486;
	and.b16  	%rs9489, %rs9487, %rs9488;
	st.local.u8 	[%rd10724+4220], %rs9489;
	xor.b32  	%r22674, %r22654, %r53;
	cvt.u64.u32 	%rd10728, %r22674;
	add.s64 	%rd10729, %rd3, %rd10728;
	ld.local.u8 	%rs9490, [%rd10729+4220];
	add.s64 	%rd10730, %rd601, %rd10728;
	ld.global.u8 	%rs9491, [%rd10730];
	and.b16  	%rs9492, %rs9491, %rs9490;
	cvt.u32.u16 	%r22675, %rs9492;
	and.b32  	%r22676, %r22675, 255;
	ld.local.u32 	%r22677, [%rd12];
	mul.wide.u32 	%rd10731, %r22677, 4;
	add.s64 	%rd10732, %rd3, %rd10731;
	st.local.u32 	[%rd10732+4], %r22674;
	ld.local.u32 	%r22678, [%rd12];
	add.s32 	%r22679, %r22678, %r22676;
	st.local.u32 	[%rd12], %r22679;
	ld.local.u8 	%rs9493, [%rd10729+4220];
	not.b16 	%rs9494, %rs9492;
	and.b16  	%rs9495, %rs9493, %rs9494;
	st.local.u8 	[%rd10729+4220], %rs9495;
	or.b32  	%r22680, %r22654, %r53;
	cvt.u64.u32 	%rd10733, %r22680;
	add.s64 	%rd10734, %rd3, %rd10733;
	ld.local.u8 	%rs9496, [%rd10734+4220];
	add.s64 	%rd10735, %rd601, %rd10733;
	ld.global.u8 	%rs9497, [%rd10735];
	and.b16  	%rs9498, %rs9497, %rs9496;
	cvt.u32.u16 	%r22681, %rs9498;
	and.b32  	%r22682, %r22681, 255;
	ld.local.u32 	%r22683, [%rd12];
	mul.wide.u32 	%rd10736, %r22683, 4;
	add.s64 	%rd10737, %rd3, %rd10736;
	st.local.u32 	[%rd10737+4], %r22680;
	ld.local.u32 	%r22684, [%rd12];
	add.s32 	%r22685, %r22684, %r22682;
	st.local.u32 	[%rd12], %r22685;
	ld.local.u8 	%rs9499, [%rd10734+4220];
	not.b16 	%rs9500, %rs9498;
	and.b16  	%rs9501, %rs9499, %rs9500;
	st.local.u8 	[%rd10734+4220], %rs9501;
	ld.local.u32 	%r22686, [%rd3+4104];
	not.b32 	%r22687, %r22686;
	and.b32  	%r22688, %r22686, %r53;
	cvt.u64.u32 	%rd10738, %r22688;
	add.s64 	%rd10739, %rd3, %rd10738;
	ld.local.u8 	%rs9502, [%rd10739+4220];
	add.s64 	%rd10740, %rd601, %rd10738;
	ld.global.u8 	%rs9503, [%rd10740];
	and.b16  	%rs9504, %rs9503, %rs9502;
	cvt.u32.u16 	%r22689, %rs9504;
	and.b32  	%r22690, %r22689, 255;
	ld.local.u32 	%r22691, [%rd12];
	mul.wide.u32 	%rd10741, %r22691, 4;
	add.s64 	%rd10742, %rd3, %rd10741;
	st.local.u32 	[%rd10742+4], %r22688;
	ld.local.u32 	%r22692, [%rd12];
	add.s32 	%r22693, %r22692, %r22690;
	st.local.u32 	[%rd12], %r22693;
	ld.local.u8 	%rs9505, [%rd10739+4220];
	not.b16 	%rs9506, %rs9504;
	and.b16  	%rs9507, %rs9505, %rs9506;
	st.local.u8 	[%rd10739+4220], %rs9507;
	and.b32  	%r22694, %r53, %r22687;
	cvt.u64.u32 	%rd10743, %r22694;
	add.s64 	%rd10744, %rd3, %rd10743;
	ld.local.u8 	%rs9508, [%rd10744+4220];
	add.s64 	%rd10745, %rd601, %rd10743;
	ld.global.u8 	%rs9509, [%rd10745];
	and.b16  	%rs9510, %rs9509, %rs9508;
	cvt.u32.u16 	%r22695, %rs9510;
	and.b32  	%r22696, %r22695, 255;
	ld.local.u32 	%r22697, [%rd12];
	mul.wide.u32 	%rd10746, %r22697, 4;
	add.s64 	%rd10747, %rd3, %rd10746;
	st.local.u32 	[%rd10747+4], %r22694;
	ld.local.u32 	%r22698, [%rd12];
	add.s32 	%r22699, %r22698, %r22696;
	st.local.u32 	[%rd12], %r22699;
	ld.local.u8 	%rs9511, [%rd10744+4220];
	not.b16 	%rs9512, %rs9510;
	and.b16  	%rs9513, %rs9511, %rs9512;
	st.local.u8 	[%rd10744+4220], %rs9513;
	and.b32  	%r22700, %r22686, %r54;
	cvt.u64.u32 	%rd10748, %r22700;
	add.s64 	%rd10749, %rd3, %rd10748;
	ld.local.u8 	%rs9514, [%rd10749+4220];
	add.s64 	%rd10750, %rd601, %rd10748;
	ld.global.u8 	%rs9515, [%rd10750];
	and.b16  	%rs9516, %rs9515, %rs9514;
	cvt.u32.u16 	%r22701, %rs9516;
	and.b32  	%r22702, %r22701, 255;
	ld.local.u32 	%r22703, [%rd12];
	mul.wide.u32 	%rd10751, %r22703, 4;
	add.s64 	%rd10752, %rd3, %rd10751;
	st.local.u32 	[%rd10752+4], %r22700;
	ld.local.u32 	%r22704, [%rd12];
	add.s32 	%r22705, %r22704, %r22702;
	st.local.u32 	[%rd12], %r22705;
	ld.local.u8 	%rs9517, [%rd10749+4220];
	not.b16 	%rs9518, %rs9516;
	and.b16  	%rs9519, %rs9517, %rs9518;
	st.local.u8 	[%rd10749+4220], %rs9519;
	xor.b32  	%r22706, %r22686, %r53;
	cvt.u64.u32 	%rd10753, %r22706;
	add.s64 	%rd10754, %rd3, %rd10753;
	ld.local.u8 	%rs9520, [%rd10754+4220];
	add.s64 	%rd10755, %rd601, %rd10753;
	ld.global.u8 	%rs9521, [%rd10755];
	and.b16  	%rs9522, %rs9521, %rs9520;
	cvt.u32.u16 	%r22707, %rs9522;
	and.b32  	%r22708, %r22707, 255;
	ld.local.u32 	%r22709, [%rd12];
	mul.wide.u32 	%rd10756, %r22709, 4;
	add.s64 	%rd10757, %rd3, %rd10756;
	st.local.u32 	[%rd10757+4], %r22706;
	ld.local.u32 	%r22710, [%rd12];
	add.s32 	%r22711, %r22710, %r22708;
	st.local.u32 	[%rd12], %r22711;
	ld.local.u8 	%rs9523, [%rd10754+4220];
	not.b16 	%rs9524, %rs9522;
	and.b16  	%rs9525, %rs9523, %rs9524;
	st.local.u8 	[%rd10754+4220], %rs9525;
	or.b32  	%r22712, %r22686, %r53;
	cvt.u64.u32 	%rd10758, %r22712;
	add.s64 	%rd10759, %rd3, %rd10758;
	ld.local.u8 	%rs9526, [%rd10759+4220];
	add.s64 	%rd10760, %rd601, %rd10758;
	ld.global.u8 	%rs9527, [%rd10760];
	and.b16  	%rs9528, %rs9527, %rs9526;
	cvt.u32.u16 	%r22713, %rs9528;
	and.b32  	%r22714, %r22713, 255;
	ld.local.u32 	%r22715, [%rd12];
	mul.wide.u32 	%rd10761, %r22715, 4;
	add.s64 	%rd10762, %rd3, %rd10761;
	st.local.u32 	[%rd10762+4], %r22712;
	ld.local.u32 	%r22716, [%rd12];
	add.s32 	%r22717, %r22716, %r22714;
	st.local.u32 	[%rd12], %r22717;
	ld.local.u8 	%rs9529, [%rd10759+4220];
	not.b16 	%rs9530, %rs9528;
	and.b16  	%rs9531, %rs9529, %rs9530;
	st.local.u8 	[%rd10759+4220], %rs9531;
	setp.eq.s32 	%p147, %r55, 8;
	mov.b64 	%rd11040, 8;
	@%p147 bra 	$L__BB0_39;
	ld.local.u32 	%r22718, [%rd3+4108];
	not.b32 	%r22719, %r22718;
	and.b32  	%r22720, %r22718, %r53;
	cvt.u64.u32 	%rd10764, %r22720;
	add.s64 	%rd10765, %rd3, %rd10764;
	ld.local.u8 	%rs9532, [%rd10765+4220];
	add.s64 	%rd10767, %rd601, %rd10764;
	ld.global.u8 	%rs9533, [%rd10767];
	and.b16  	%rs9534, %rs9533, %rs9532;
	cvt.u32.u16 	%r22721, %rs9534;
	and.b32  	%r22722, %r22721, 255;
	ld.local.u32 	%r22723, [%rd12];
	mul.wide.u32 	%rd10768, %r22723, 4;
	add.s64 	%rd10769, %rd3, %rd10768;
	st.local.u32 	[%rd10769+4], %r22720;
	ld.local.u32 	%r22724, [%rd12];
	add.s32 	%r22725, %r22724, %r22722;
	st.local.u32 	[%rd12], %r22725;
	ld.local.u8 	%rs9535, [%rd10765+4220];
	not.b16 	%rs9536, %rs9534;
	and.b16  	%rs9537, %rs9535, %rs9536;
	st.local.u8 	[%rd10765+4220], %rs9537;
	and.b32  	%r22726, %r53, %r22719;
	cvt.u64.u32 	%rd10770, %r22726;
	add.s64 	%rd10771, %rd3, %rd10770;
	ld.local.u8 	%rs9538, [%rd10771+4220];
	add.s64 	%rd10772, %rd601, %rd10770;
	ld.global.u8 	%rs9539, [%rd10772];
	and.b16  	%rs9540, %rs9539, %rs9538;
	cvt.u32.u16 	%r22727, %rs9540;
	and.b32  	%r22728, %r22727, 255;
	ld.local.u32 	%r22729, [%rd12];
	mul.wide.u32 	%rd10773, %r22729, 4;
	add.s64 	%rd10774, %rd3, %rd10773;
	st.local.u32 	[%rd10774+4], %r22726;
	ld.local.u32 	%r22730, [%rd12];
	add.s32 	%r22731, %r22730, %r22728;
	st.local.u32 	[%rd12], %r22731;
	ld.local.u8 	%rs9541, [%rd10771+4220];
	not.b16 	%rs9542, %rs9540;
	and.b16  	%rs9543, %rs9541, %rs9542;
	st.local.u8 	[%rd10771+4220], %rs9543;
	and.b32  	%r22732, %r22718, %r54;
	cvt.u64.u32 	%rd10775, %r22732;
	add.s64 	%rd10776, %rd3, %rd10775;
	ld.local.u8 	%rs9544, [%rd10776+4220];
	add.s64 	%rd10777, %rd601, %rd10775;
	ld.global.u8 	%rs9545, [%rd10777];
	and.b16  	%rs9546, %rs9545, %rs9544;
	cvt.u32.u16 	%r22733, %rs9546;
	and.b32  	%r22734, %r22733, 255;
	ld.local.u32 	%r22735, [%rd12];
	mul.wide.u32 	%rd10778, %r22735, 4;
	add.s64 	%rd10779, %rd3, %rd10778;
	st.local.u32 	[%rd10779+4], %r22732;
	ld.local.u32 	%r22736, [%rd12];
	add.s32 	%r22737, %r22736, %r22734;
	st.local.u32 	[%rd12], %r22737;
	ld.local.u8 	%rs9547, [%rd10776+4220];
	not.b16 	%rs9548, %rs9546;
	and.b16  	%rs9549, %rs9547, %rs9548;
	st.local.u8 	[%rd10776+4220], %rs9549;
	xor.b32  	%r22738, %r22718, %r53;
	cvt.u64.u32 	%rd10780, %r22738;
	add.s64 	%rd10781, %rd3, %rd10780;
	ld.local.u8 	%rs9550, [%rd10781+4220];
	add.s64 	%rd10782, %rd601, %rd10780;
	ld.global.u8 	%rs9551, [%rd10782];
	and.b16  	%rs9552, %rs9551, %rs9550;
	cvt.u32.u16 	%r22739, %rs9552;
	and.b32  	%r22740, %r22739, 255;
	ld.local.u32 	%r22741, [%rd12];
	mul.wide.u32 	%rd10783, %r22741, 4;
	add.s64 	%rd10784, %rd3, %rd10783;
	st.local.u32 	[%rd10784+4], %r22738;
	ld.local.u32 	%r22742, [%rd12];
	add.s32 	%r22743, %r22742, %r22740;
	st.local.u32 	[%rd12], %r22743;
	ld.local.u8 	%rs9553, [%rd10781+4220];
	not.b16 	%rs9554, %rs9552;
	and.b16  	%rs9555, %rs9553, %rs9554;
	st.local.u8 	[%rd10781+4220], %rs9555;
	or.b32  	%r22744, %r22718, %r53;
	cvt.u64.u32 	%rd10785, %r22744;
	add.s64 	%rd10786, %rd3, %rd10785;
	ld.local.u8 	%rs9556, [%rd10786+4220];
	add.s64 	%rd10787, %rd601, %rd10785;
	ld.global.u8 	%rs9557, [%rd10787];
	and.b16  	%rs9558, %rs9557, %rs9556;
	cvt.u32.u16 	%r22745, %rs9558;
	and.b32  	%r22746, %r22745, 255;
	ld.local.u32 	%r22747, [%rd12];
	mul.wide.u32 	%rd10788, %r22747, 4;
	add.s64 	%rd10789, %rd3, %rd10788;
	st.local.u32 	[%rd10789+4], %r22744;
	ld.local.u32 	%r22748, [%rd12];
	add.s32 	%r22749, %r22748, %r22746;
	st.local.u32 	[%rd12], %r22749;
	ld.local.u8 	%rs9559, [%rd10786+4220];
	not.b16 	%rs9560, %rs9558;
	and.b16  	%rs9561, %rs9559, %rs9560;
	st.local.u8 	[%rd10786+4220], %rs9561;
	ld.local.u32 	%r22750, [%rd3+4112];
	not.b32 	%r22751, %r22750;
	and.b32  	%r22752, %r22750, %r53;
	cvt.u64.u32 	%rd10790, %r22752;
	add.s64 	%rd10791, %rd3, %rd10790;
	ld.local.u8 	%rs9562, [%rd10791+4220];
	add.s64 	%rd10792, %rd601, %rd10790;
	ld.global.u8 	%rs9563, [%rd10792];
	and.b16  	%rs9564, %rs9563, %rs9562;
	cvt.u32.u16 	%r22753, %rs9564;
	and.b32  	%r22754, %r22753, 255;
	ld.local.u32 	%r22755, [%rd12];
	mul.wide.u32 	%rd10793, %r22755, 4;
	add.s64 	%rd10794, %rd3, %rd10793;
	st.local.u32 	[%rd10794+4], %r22752;
	ld.local.u32 	%r22756, [%rd12];
	add.s32 	%r22757, %r22756, %r22754;
	st.local.u32 	[%rd12], %r22757;
	ld.local.u8 	%rs9565, [%rd10791+4220];
	not.b16 	%rs9566, %rs9564;
	and.b16  	%rs9567, %rs9565, %rs9566;
	st.local.u8 	[%rd10791+4220], %rs9567;
	and.b32  	%r22758, %r53, %r22751;
	cvt.u64.u32 	%rd10795, %r22758;
	add.s64 	%rd10796, %rd3, %rd10795;
	ld.local.u8 	%rs9568, [%rd10796+4220];
	add.s64 	%rd10797, %rd601, %rd10795;
	ld.global.u8 	%rs9569, [%rd10797];
	and.b16  	%rs9570, %rs9569, %rs9568;
	cvt.u32.u16 	%r22759, %rs9570;
	and.b32  	%r22760, %r22759, 255;
	ld.local.u32 	%r22761, [%rd12];
	mul.wide.u32 	%rd10798, %r22761, 4;
	add.s64 	%rd10799, %rd3, %rd10798;
	st.local.u32 	[%rd10799+4], %r22758;
	ld.local.u32 	%r22762, [%rd12];
	add.s32 	%r22763, %r22762, %r22760;
	st.local.u32 	[%rd12], %r22763;
	ld.local.u8 	%rs9571, [%rd10796+4220];
	not.b16 	%rs9572, %rs9570;
	and.b16  	%rs9573, %rs9571, %rs9572;
	st.local.u8 	[%rd10796+4220], %rs9573;
	and.b32  	%r22764, %r22750, %r54;
	cvt.u64.u32 	%rd10800, %r22764;
	add.s64 	%rd10801, %rd3, %rd10800;
	ld.local.u8 	%rs9574, [%rd10801+4220];
	add.s64 	%rd10802, %rd601, %rd10800;
	ld.global.u8 	%rs9575, [%rd10802];
	and.b16  	%rs9576, %rs9575, %rs9574;
	cvt.u32.u16 	%r22765, %rs9576;
	and.b32  	%r22766, %r22765, 255;
	ld.local.u32 	%r22767, [%rd12];
	mul.wide.u32 	%rd10803, %r22767, 4;
	add.s64 	%rd10804, %rd3, %rd10803;
	st.local.u32 	[%rd10804+4], %r22764;
	ld.local.u32 	%r22768, [%rd12];
	add.s32 	%r22769, %r22768, %r22766;
	st.local.u32 	[%rd12], %r22769;
	ld.local.u8 	%rs9577, [%rd10801+4220];
	not.b16 	%rs9578, %rs9576;
	and.b16  	%rs9579, %rs9577, %rs9578;
	st.local.u8 	[%rd10801+4220], %rs9579;
	xor.b32  	%r22770, %r22750, %r53;
	cvt.u64.u32 	%rd10805, %r22770;
	add.s64 	%rd10806, %rd3, %rd10805;
	ld.local.u8 	%rs9580, [%rd10806+4220];
	add.s64 	%rd10807, %rd601, %rd10805;
	ld.global.u8 	%rs9581, [%rd10807];
	and.b16  	%rs9582, %rs9581, %rs9580;
	cvt.u32.u16 	%r22771, %rs9582;
	and.b32  	%r22772, %r22771, 255;
	ld.local.u32 	%r22773, [%rd12];
	mul.wide.u32 	%rd10808, %r22773, 4;
	add.s64 	%rd10809, %rd3, %rd10808;
	st.local.u32 	[%rd10809+4], %r22770;
	ld.local.u32 	%r22774, [%rd12];
	add.s32 	%r22775, %r22774, %r22772;
	st.local.u32 	[%rd12], %r22775;
	ld.local.u8 	%rs9583, [%rd10806+4220];
	not.b16 	%rs9584, %rs9582;
	and.b16  	%rs9585, %rs9583, %rs9584;
	st.local.u8 	[%rd10806+4220], %rs9585;
	or.b32  	%r22776, %r22750, %r53;
	cvt.u64.u32 	%rd10810, %r22776;
	add.s64 	%rd10811, %rd3, %rd10810;
	ld.local.u8 	%rs9586, [%rd10811+4220];
	add.s64 	%rd10812, %rd601, %rd10810;
	ld.global.u8 	%rs9587, [%rd10812];
	and.b16  	%rs9588, %rs9587, %rs9586;
	cvt.u32.u16 	%r22777, %rs9588;
	and.b32  	%r22778, %r22777, 255;
	ld.local.u32 	%r22779, [%rd12];
	mul.wide.u32 	%rd10813, %r22779, 4;
	add.s64 	%rd10814, %rd3, %rd10813;
	st.local.u32 	[%rd10814+4], %r22776;
	ld.local.u32 	%r22780, [%rd12];
	add.s32 	%r22781, %r22780, %r22778;
	st.local.u32 	[%rd12], %r22781;
	ld.local.u8 	%rs9589, [%rd10811+4220];
	not.b16 	%rs9590, %rs9588;
	and.b16  	%rs9591, %rs9589, %rs9590;
	st.local.u8 	[%rd10811+4220], %rs9591;
	setp.eq.s32 	%p148, %r55, 10;
	mov.b64 	%rd11040, 10;
	@%p148 bra 	$L__BB0_39;
	ld.local.u32 	%r22782, [%rd3+4116];
	not.b32 	%r22783, %r22782;
	and.b32  	%r22784, %r22782, %r53;
	cvt.u64.u32 	%rd10816, %r22784;
	add.s64 	%rd10817, %rd3, %rd10816;
	ld.local.u8 	%rs9592, [%rd10817+4220];
	add.s64 	%rd10819, %rd601, %rd10816;
	ld.global.u8 	%rs9593, [%rd10819];
	and.b16  	%rs9594, %rs9593, %rs9592;
	cvt.u32.u16 	%r22785, %rs9594;
	and.b32  	%r22786, %r22785, 255;
	ld.local.u32 	%r22787, [%rd12];
	mul.wide.u32 	%rd10820, %r22787, 4;
	add.s64 	%rd10821, %rd3, %rd10820;
	st.local.u32 	[%rd10821+4], %r22784;
	ld.local.u32 	%r22788, [%rd12];
	add.s32 	%r22789, %r22788, %r22786;
	st.local.u32 	[%rd12], %r22789;
	ld.local.u8 	%rs9595, [%rd10817+4220];
	not.b16 	%rs9596, %rs9594;
	and.b16  	%rs9597, %rs9595, %rs9596;
	st.local.u8 	[%rd10817+4220], %rs9597;
	and.b32  	%r22790, %r53, %r22783;
	cvt.u64.u32 	%rd10822, %r22790;
	add.s64 	%rd10823, %rd3, %rd10822;
	ld.local.u8 	%rs9598, [%rd10823+4220];
	add.s64 	%rd10824, %rd601, %rd10822;
	ld.global.u8 	%rs9599, [%rd10824];
	and.b16  	%rs9600, %rs9599, %rs9598;
	cvt.u32.u16 	%r22791, %rs9600;
	and.b32  	%r22792, %r22791, 255;
	ld.local.u32 	%r22793, [%rd12];
	mul.wide.u32 	%rd10825, %r22793, 4;
	add.s64 	%rd10826, %rd3, %rd10825;
	st.local.u32 	[%rd10826+4], %r22790;
	ld.local.u32 	%r22794, [%rd12];
	add.s32 	%r22795, %r22794, %r22792;
	st.local.u32 	[%rd12], %r22795;
	ld.local.u8 	%rs9601, [%rd10823+4220];
	not.b16 	%rs9602, %rs9600;
	and.b16  	%rs9603, %rs9601, %rs9602;
	st.local.u8 	[%rd10823+4220], %rs9603;
	and.b32  	%r22796, %r22782, %r54;
	cvt.u64.u32 	%rd10827, %r22796;
	add.s64 	%rd10828, %rd3, %rd10827;
	ld.local.u8 	%rs9604, [%rd10828+4220];
	add.s64 	%rd10829, %rd601, %rd10827;
	ld.global.u8 	%rs9605, [%rd10829];
	and.b16  	%rs9606, %rs9605, %rs9604;
	cvt.u32.u16 	%r22797, %rs9606;
	and.b32  	%r22798, %r22797, 255;
	ld.local.u32 	%r22799, [%rd12];
	mul.wide.u32 	%rd10830, %r22799, 4;
	add.s64 	%rd10831, %rd3, %rd10830;
	st.local.u32 	[%rd10831+4], %r22796;
	ld.local.u32 	%r22800, [%rd12];
	add.s32 	%r22801, %r22800, %r22798;
	st.local.u32 	[%rd12], %r22801;
	ld.local.u8 	%rs9607, [%rd10828+4220];
	not.b16 	%rs9608, %rs9606;
	and.b16  	%rs9609, %rs9607, %rs9608;
	st.local.u8 	[%rd10828+4220], %rs9609;
	xor.b32  	%r22802, %r22782, %r53;
	cvt.u64.u32 	%rd10832, %r22802;
	add.s64 	%rd10833, %rd3, %rd10832;
	ld.local.u8 	%rs9610, [%rd10833+4220];
	add.s64 	%rd10834, %rd601, %rd10832;
	ld.global.u8 	%rs9611, [%rd10834];
	and.b16  	%rs9612, %rs9611, %rs9610;
	cvt.u32.u16 	%r22803, %rs9612;
	and.b32  	%r22804, %r22803, 255;
	ld.local.u32 	%r22805, [%rd12];
	mul.wide.u32 	%rd10835, %r22805, 4;
	add.s64 	%rd10836, %rd3, %rd10835;
	st.local.u32 	[%rd10836+4], %r22802;
	ld.local.u32 	%r22806, [%rd12];
	add.s32 	%r22807, %r22806, %r22804;
	st.local.u32 	[%rd12], %r22807;
	ld.local.u8 	%rs9613, [%rd10833+4220];
	not.b16 	%rs9614, %rs9612;
	and.b16  	%rs9615, %rs9613, %rs9614;
	st.local.u8 	[%rd10833+4220], %rs9615;
	or.b32  	%r22808, %r22782, %r53;
	cvt.u64.u32 	%rd10837, %r22808;
	add.s64 	%rd10838, %rd3, %rd10837;
	ld.local.u8 	%rs9616, [%rd10838+4220];
	add.s64 	%rd10839, %rd601, %rd10837;
	ld.global.u8 	%rs9617, [%rd10839];
	and.b16  	%rs9618, %rs9617, %rs9616;
	cvt.u32.u16 	%r22809, %rs9618;
	and.b32  	%r22810, %r22809, 255;
	ld.local.u32 	%r22811, [%rd12];
	mul.wide.u32 	%rd10840, %r22811, 4;
	add.s64 	%rd10841, %rd3, %rd10840;
	st.local.u32 	[%rd10841+4], %r22808;
	ld.local.u32 	%r22812, [%rd12];
	add.s32 	%r22813, %r22812, %r22810;
	st.local.u32 	[%rd12], %r22813;
	ld.local.u8 	%rs9619, [%rd10838+4220];
	not.b16 	%rs9620, %rs9618;
	and.b16  	%rs9621, %rs9619, %rs9620;
	st.local.u8 	[%rd10838+4220], %rs9621;
	ld.local.u32 	%r22814, [%rd3+4120];
	not.b32 	%r22815, %r22814;
	and.b32  	%r22816, %r22814, %r53;
	cvt.u64.u32 	%rd10842, %r22816;
	add.s64 	%rd10843, %rd3, %rd10842;
	ld.local.u8 	%rs9622, [%rd10843+4220];
	add.s64 	%rd10844, %rd601, %rd10842;
	ld.global.u8 	%rs9623, [%rd10844];
	and.b16  	%rs9624, %rs9623, %rs9622;
	cvt.u32.u16 	%r22817, %rs9624;
	and.b32  	%r22818, %r22817, 255;
	ld.local.u32 	%r22819, [%rd12];
	mul.wide.u32 	%rd10845, %r22819, 4;
	add.s64 	%rd10846, %rd3, %rd10845;
	st.local.u32 	[%rd10846+4], %r22816;
	ld.local.u32 	%r22820, [%rd12];
	add.s32 	%r22821, %r22820, %r22818;
	st.local.u32 	[%rd12], %r22821;
	ld.local.u8 	%rs9625, [%rd10843+4220];
	not.b16 	%rs9626, %rs9624;
	and.b16  	%rs9627, %rs9625, %rs9626;
	st.local.u8 	[%rd10843+4220], %rs9627;
	and.b32  	%r22822, %r53, %r22815;
	cvt.u64.u32 	%rd10847, %r22822;
	add.s64 	%rd10848, %rd3, %rd10847;
	ld.local.u8 	%rs9628, [%rd10848+4220];
	add.s64 	%rd10849, %rd601, %rd10847;
	ld.global.u8 	%rs9629, [%rd10849];
	and.b16  	%rs9630, %rs9629, %rs9628;
	cvt.u32.u16 	%r22823, %rs9630;
	and.b32  	%r22824, %r22823, 255;
	ld.local.u32 	%r22825, [%rd12];
	mul.wide.u32 	%rd10850, %r22825, 4;
	add.s64 	%rd10851, %rd3, %rd10850;
	st.local.u32 	[%rd10851+4], %r22822;
	ld.local.u32 	%r22826, [%rd12];
	add.s32 	%r22827, %r22826, %r22824;
	st.local.u32 	[%rd12], %r22827;
	ld.local.u8 	%rs9631, [%rd10848+4220];
	not.b16 	%rs9632, %rs9630;
	and.b16  	%rs9633, %rs9631, %rs9632;
	st.local.u8 	[%rd10848+4220], %rs9633;
	and.b32  	%r22828, %r22814, %r54;
	cvt.u64.u32 	%rd10852, %r22828;
	add.s64 	%rd10853, %rd3, %rd10852;
	ld.local.u8 	%rs9634, [%rd10853+4220];
	add.s64 	%rd10854, %rd601, %rd10852;
	ld.global.u8 	%rs9635, [%rd10854];
	and.b16  	%rs9636, %rs9635, %rs9634;
	cvt.u32.u16 	%r22829, %rs9636;
	and.b32  	%r22830, %r22829, 255;
	ld.local.u32 	%r22831, [%rd12];
	mul.wide.u32 	%rd10855, %r22831, 4;
	add.s64 	%rd10856, %rd3, %rd10855;
	st.local.u32 	[%rd10856+4], %r22828;
	ld.local.u32 	%r22832, [%rd12];
	add.s32 	%r22833, %r22832, %r22830;
	st.local.u32 	[%rd12], %r22833;
	ld.local.u8 	%rs9637, [%rd10853+4220];
	not.b16 	%rs9638, %rs9636;
	and.b16  	%rs9639, %rs9637, %rs9638;
	st.local.u8 	[%rd10853+4220], %rs9639;
	xor.b32  	%r22834, %r22814, %r53;
	cvt.u64.u32 	%rd10857, %r22834;
	add.s64 	%rd10858, %rd3, %rd10857;
	ld.local.u8 	%rs9640, [%rd10858+4220];
	add.s64 	%rd10859, %rd601, %rd10857;
	ld.global.u8 	%rs9641, [%rd10859];
	and.b16  	%rs9642, %rs9641, %rs9640;
	cvt.u32.u16 	%r22835, %rs9642;
	and.b32  	%r22836, %r22835, 255;
	ld.local.u32 	%r22837, [%rd12];
	mul.wide.u32 	%rd10860, %r22837, 4;
	add.s64 	%rd10861, %rd3, %rd10860;
	st.local.u32 	[%rd10861+4], %r22834;
	ld.local.u32 	%r22838, [%rd12];
	add.s32 	%r22839, %r22838, %r22836;
	st.local.u32 	[%rd12], %r22839;
	ld.local.u8 	%rs9643, [%rd10858+4220];
	not.b16 	%rs9644, %rs9642;
	and.b16  	%rs9645, %rs9643, %rs9644;
	st.local.u8 	[%rd10858+4220], %rs9645;
	or.b32  	%r22840, %r22814, %r53;
	cvt.u64.u32 	%rd10862, %r22840;
	add.s64 	%rd10863, %rd3, %rd10862;
	ld.local.u8 	%rs9646, [%rd10863+4220];
	add.s64 	%rd10864, %rd601, %rd10862;
	ld.global.u8 	%rs9647, [%rd10864];
	and.b16  	%rs9648, %rs9647, %rs9646;
	cvt.u32.u16 	%r22841, %rs9648;
	and.b32  	%r22842, %r22841, 255;
	ld.local.u32 	%r22843, [%rd12];
	mul.wide.u32 	%rd10865, %r22843, 4;
	add.s64 	%rd10866, %rd3, %rd10865;
	st.local.u32 	[%rd10866+4], %r22840;
	ld.local.u32 	%r22844, [%rd12];
	add.s32 	%r22845, %r22844, %r22842;
	st.local.u32 	[%rd12], %r22845;
	ld.local.u8 	%rs9649, [%rd10863+4220];
	not.b16 	%rs9650, %rs9648;
	and.b16  	%rs9651, %rs9649, %rs9650;
	st.local.u8 	[%rd10863+4220], %rs9651;
	setp.eq.s32 	%p149, %r55, 12;
	mov.b64 	%rd11040, 12;
	@%p149 bra 	$L__BB0_39;
	ld.local.u32 	%r22846, [%rd3+4124];
	not.b32 	%r22847, %r22846;
	and.b32  	%r22848, %r22846, %r53;
	cvt.u64.u32 	%rd10868, %r22848;
	add.s64 	%rd10869, %rd3, %rd10868;
	ld.local.u8 	%rs9652, [%rd10869+4220];
	add.s64 	%rd10871, %rd601, %rd10868;
	ld.global.u8 	%rs9653, [%rd10871];
	and.b16  	%rs9654, %rs9653, %rs9652;
	cvt.u32.u16 	%r22849, %rs9654;
	and.b32  	%r22850, %r22849, 255;
	ld.local.u32 	%r22851, [%rd12];
	mul.wide.u32 	%rd10872, %r22851, 4;
	add.s64 	%rd10873, %rd3, %rd10872;
	st.local.u32 	[%rd10873+4], %r22848;
	ld.local.u32 	%r22852, [%rd12];
	add.s32 	%r22853, %r22852, %r22850;
	st.local.u32 	[%rd12], %r22853;
	ld.local.u8 	%rs9655, [%rd10869+4220];
	not.b16 	%rs9656, %rs9654;
	and.b16  	%rs9657, %rs9655, %rs9656;
	st.local.u8 	[%rd10869+4220], %rs9657;
	and.b32  	%r22854, %r53, %r22847;
	cvt.u64.u32 	%rd10874, %r22854;
	add.s64 	%rd10875, %rd3, %rd10874;
	ld.local.u8 	%rs9658, [%rd10875+4220];
	add.s64 	%rd10876, %rd601, %rd10874;
	ld.global.u8 	%rs9659, [%rd10876];
	and.b16  	%rs9660, %rs9659, %rs9658;
	cvt.u32.u16 	%r22855, %rs9660;
	and.b32  	%r22856, %r22855, 255;
	ld.local.u32 	%r22857, [%rd12];
	mul.wide.u32 	%rd10877, %r22857, 4;
	add.s64 	%rd10878, %rd3, %rd10877;
	st.local.u32 	[%rd10878+4], %r22854;
	ld.local.u32 	%r22858, [%rd12];
	add.s32 	%r22859, %r22858, %r22856;
	st.local.u32 	[%rd12], %r22859;
	ld.local.u8 	%rs9661, [%rd10875+4220];
	not.b16 	%rs9662, %rs9660;
	and.b16  	%rs9663, %rs9661, %rs9662;
	st.local.u8 	[%rd10875+4220], %rs9663;
	and.b32  	%r22860, %r22846, %r54;
	cvt.u64.u32 	%rd10879, %r22860;
	add.s64 	%rd10880, %rd3, %rd10879;
	ld.local.u8 	%rs9664, [%rd10880+4220];
	add.s64 	%rd10881, %rd601, %rd10879;
	ld.global.u8 	%rs9665, [%rd10881];
	and.b16  	%rs9666, %rs9665, %rs9664;
	cvt.u32.u16 	%r22861, %rs9666;
	and.b32  	%r22862, %r22861, 255;
	ld.local.u32 	%r22863, [%rd12];
	mul.wide.u32 	%rd10882, %r22863, 4;
	add.s64 	%rd10883, %rd3, %rd10882;
	st.local.u32 	[%rd10883+4], %r22860;
	ld.local.u32 	%r22864, [%rd12];
	add.s32 	%r22865, %r22864, %r22862;
	st.local.u32 	[%rd12], %r22865;
	ld.local.u8 	%rs9667, [%rd10880+4220];
	not.b16 	%rs9668, %rs9666;
	and.b16  	%rs9669, %rs9667, %rs9668;
	st.local.u8 	[%rd10880+4220], %rs9669;
	xor.b32  	%r22866, %r22846, %r53;
	cvt.u64.u32 	%rd10884, %r22866;
	add.s64 	%rd10885, %rd3, %rd10884;
	ld.local.u8 	%rs9670, [%rd10885+4220];
	add.s64 	%rd10886, %rd601, %rd10884;
	ld.global.u8 	%rs9671, [%rd10886];
	and.b16  	%rs9672, %rs9671, %rs9670;
	cvt.u32.u16 	%r22867, %rs9672;
	and.b32  	%r22868, %r22867, 255;
	ld.local.u32 	%r22869, [%rd12];
	mul.wide.u32 	%rd10887, %r22869, 4;
	add.s64 	%rd10888, %rd3, %rd10887;
	st.local.u32 	[%rd10888+4], %r22866;
	ld.local.u32 	%r22870, [%rd12];
	add.s32 	%r22871, %r22870, %r22868;
	st.local.u32 	[%rd12], %r22871;
	ld.local.u8 	%rs9673, [%rd10885+4220];
	not.b16 	%rs9674, %rs9672;
	and.b16  	%rs9675, %rs9673, %rs9674;
	st.local.u8 	[%rd10885+4220], %rs9675;
	or.b32  	%r22872, %r22846, %r53;
	cvt.u64.u32 	%rd10889, %r22872;
	add.s64 	%rd10890, %rd3, %rd10889;
	ld.local.u8 	%rs9676, [%rd10890+4220];
	add.s64 	%rd10891, %rd601, %rd10889;
	ld.global.u8 	%rs9677, [%rd10891];
	and.b16  	%rs9678, %rs9677, %rs9676;
	cvt.u32.u16 	%r22873, %rs9678;
	and.b32  	%r22874, %r22873, 255;
	ld.local.u32 	%r22875, [%rd12];
	mul.wide.u32 	%rd10892, %r22875, 4;
	add.s64 	%rd10893, %rd3, %rd10892;
	st.local.u32 	[%rd10893+4], %r22872;
	ld.local.u32 	%r22876, [%rd12];
	add.s32 	%r22877, %r22876, %r22874;
	st.local.u32 	[%rd12], %r22877;
	ld.local.u8 	%rs9679, [%rd10890+4220];
	not.b16 	%rs9680, %rs9678;
	and.b16  	%rs9681, %rs9679, %rs9680;
	st.local.u8 	[%rd10890+4220], %rs9681;
	ld.local.u32 	%r22878, [%rd3+4128];
	not.b32 	%r22879, %r22878;
	and.b32  	%r22880, %r22878, %r53;
	cvt.u64.u32 	%rd10894, %r22880;
	add.s64 	%rd10895, %rd3, %rd10894;
	ld.local.u8 	%rs9682, [%rd10895+4220];
	add.s64 	%rd10896, %rd601, %rd10894;
	ld.global.u8 	%rs9683, [%rd10896];
	and.b16  	%rs9684, %rs9683, %rs9682;
	cvt.u32.u16 	%r22881, %rs9684;
	and.b32  	%r22882, %r22881, 255;
	ld.local.u32 	%r22883, [%rd12];
	mul.wide.u32 	%rd10897, %r22883, 4;
	add.s64 	%rd10898, %rd3, %rd10897;
	st.local.u32 	[%rd10898+4], %r22880;
	ld.local.u32 	%r22884, [%rd12];
	add.s32 	%r22885, %r22884, %r22882;
	st.local.u32 	[%rd12], %r22885;
	ld.local.u8 	%rs9685, [%rd10895+4220];
	not.b16 	%rs9686, %rs9684;
	and.b16  	%rs9687, %rs9685, %rs9686;
	st.local.u8 	[%rd10895+4220], %rs9687;
	and.b32  	%r22886, %r53, %r22879;
	cvt.u64.u32 	%rd10899, %r22886;
	add.s64 	%rd10900, %rd3, %rd10899;
	ld.local.u8 	%rs9688, [%rd10900+4220];
	add.s64 	%rd10901, %rd601, %rd10899;
	ld.global.u8 	%rs9689, [%rd10901];
	and.b16  	%rs9690, %rs9689, %rs9688;
	cvt.u32.u16 	%r22887, %rs9690;
	and.b32  	%r22888, %r22887, 255;
	ld.local.u32 	%r22889, [%rd12];
	mul.wide.u32 	%rd10902, %r22889, 4;
	add.s64 	%rd10903, %rd3, %rd10902;
	st.local.u32 	[%rd10903+4], %r22886;
	ld.local.u32 	%r22890, [%rd12];
	add.s32 	%r22891, %r22890, %r22888;
	st.local.u32 	[%rd12], %r22891;
	ld.local.u8 	%rs9691, [%rd10900+4220];
	not.b16 	%rs9692, %rs9690;
	and.b16  	%rs9693, %rs9691, %rs9692;
	st.local.u8 	[%rd10900+4220], %rs9693;
	and.b32  	%r22892, %r22878, %r54;
	cvt.u64.u32 	%rd10904, %r22892;
	add.s64 	%rd10905, %rd3, %rd10904;
	ld.local.u8 	%rs9694, [%rd10905+4220];
	add.s64 	%rd10906, %rd601, %rd10904;
	ld.global.u8 	%rs9695, [%rd10906];
	and.b16  	%rs9696, %rs9695, %rs9694;
	cvt.u32.u16 	%r22893, %rs9696;
	and.b32  	%r22894, %r22893, 255;
	ld.local.u32 	%r22895, [%rd12];
	mul.wide.u32 	%rd10907, %r22895, 4;
	add.s64 	%rd10908, %rd3, %rd10907;
	st.local.u32 	[%rd10908+4], %r22892;
	ld.local.u32 	%r22896, [%rd12];
	add.s32 	%r22897, %r22896, %r22894;
	st.local.u32 	[%rd12], %r22897;
	ld.local.u8 	%rs9697, [%rd10905+4220];
	not.b16 	%rs9698, %rs9696;
	and.b16  	%rs9699, %rs9697, %rs9698;
	st.local.u8 	[%rd10905+4220], %rs9699;
	xor.b32  	%r22898, %r22878, %r53;
	cvt.u64.u32 	%rd10909, %r22898;
	add.s64 	%rd10910, %rd3, %rd10909;
	ld.local.u8 	%rs9700, [%rd10910+4220];
	add.s64 	%rd10911, %rd601, %rd10909;
	ld.global.u8 	%rs9701, [%rd10911];
	and.b16  	%rs9702, %rs9701, %rs9700;
	cvt.u32.u16 	%r22899, %rs9702;
	and.b32  	%r22900, %r22899, 255;
	ld.local.u32 	%r22901, [%rd12];
	mul.wide.u32 	%rd10912, %r22901, 4;
	add.s64 	%rd10913, %rd3, %rd10912;
	st.local.u32 	[%rd10913+4], %r22898;
	ld.local.u32 	%r22902, [%rd12];
	add.s32 	%r22903, %r22902, %r22900;
	st.local.u32 	[%rd12], %r22903;
	ld.local.u8 	%rs9703, [%rd10910+4220];
	not.b16 	%rs9704, %rs9702;
	and.b16  	%rs9705, %rs9703, %rs9704;
	st.local.u8 	[%rd10910+4220], %rs9705;
	or.b32  	%r22904, %r22878, %r53;
	cvt.u64.u32 	%rd10914, %r22904;
	add.s64 	%rd10915, %rd3, %rd10914;
	ld.local.u8 	%rs9706, [%rd10915+4220];
	add.s64 	%rd10916, %rd601, %rd10914;
	ld.global.u8 	%rs9707, [%rd10916];
	and.b16  	%rs9708, %rs9707, %rs9706;
	cvt.u32.u16 	%r22905, %rs9708;
	and.b32  	%r22906, %r22905, 255;
	ld.local.u32 	%r22907, [%rd12];
	mul.wide.u32 	%rd10917, %r22907, 4;
	add.s64 	%rd10918, %rd3, %rd10917;
	st.local.u32 	[%rd10918+4], %r22904;
	ld.local.u32 	%r22908, [%rd12];
	add.s32 	%r22909, %r22908, %r22906;
	st.local.u32 	[%rd12], %r22909;
	ld.local.u8 	%rs9709, [%rd10915+4220];
	not.b16 	%rs9710, %rs9708;
	and.b16  	%rs9711, %rs9709, %rs9710;
	st.local.u8 	[%rd10915+4220], %rs9711;
	setp.eq.s32 	%p150, %r55, 14;
	mov.b64 	%rd11040, 14;
	@%p150 bra 	$L__BB0_39;
	ld.local.u32 	%r22910, [%rd3+4132];
	not.b32 	%r22911, %r22910;
	and.b32  	%r22912, %r22910, %r53;
	cvt.u64.u32 	%rd10920, %r22912;
	add.s64 	%rd10921, %rd3, %rd10920;
	ld.local.u8 	%rs9712, [%rd10921+4220];
	add.s64 	%rd10923, %rd601, %rd10920;
	ld.global.u8 	%rs9713, [%rd10923];
	and.b16  	%rs9714, %rs9713, %rs9712;
	cvt.u32.u16 	%r22913, %rs9714;
	and.b32  	%r22914, %r22913, 255;
	ld.local.u32 	%r22915, [%rd12];
	mul.wide.u32 	%rd10924, %r22915, 4;
	add.s64 	%rd10925, %rd3, %rd10924;
	st.local.u32 	[%rd10925+4], %r22912;
	ld.local.u32 	%r22916, [%rd12];
	add.s32 	%r22917, %r22916, %r22914;
	st.local.u32 	[%rd12], %r22917;
	ld.local.u8 	%rs9715, [%rd10921+4220];
	not.b16 	%rs9716, %rs9714;
	and.b16  	%rs9717, %rs9715, %rs9716;
	st.local.u8 	[%rd10921+4220], %rs9717;
	and.b32  	%r22918, %r53, %r22911;
	cvt.u64.u32 	%rd10926, %r22918;
	add.s64 	%rd10927, %rd3, %rd10926;
	ld.local.u8 	%rs9718, [%rd10927+4220];
	add.s64 	%rd10928, %rd601, %rd10926;
	ld.global.u8 	%rs9719, [%rd10928];
	and.b16  	%rs9720, %rs9719, %rs9718;
	cvt.u32.u16 	%r22919, %rs9720;
	and.b32  	%r22920, %r22919, 255;
	ld.local.u32 	%r22921, [%rd12];
	mul.wide.u32 	%rd10929, %r22921, 4;
	add.s64 	%rd10930, %rd3, %rd10929;
	st.local.u32 	[%rd10930+4], %r22918;
	ld.local.u32 	%r22922, [%rd12];
	add.s32 	%r22923, %r22922, %r22920;
	st.local.u32 	[%rd12], %r22923;
	ld.local.u8 	%rs9721, [%rd10927+4220];
	not.b16 	%rs9722, %rs9720;
	and.b16  	%rs9723, %rs9721, %rs9722;
	st.local.u8 	[%rd10927+4220], %rs9723;
	and.b32  	%r22924, %r22910, %r54;
	cvt.u64.u32 	%rd10931, %r22924;
	add.s64 	%rd10932, %rd3, %rd10931;
	ld.local.u8 	%rs9724, [%rd10932+4220];
	add.s64 	%rd10933, %rd601, %rd10931;
	ld.global.u8 	%rs9725, [%rd10933];
	and.b16  	%rs9726, %rs9725, %rs9724;
	cvt.u32.u16 	%r22925, %rs9726;
	and.b32  	%r22926, %r22925, 255;
	ld.local.u32 	%r22927, [%rd12];
	mul.wide.u32 	%rd10934, %r22927, 4;
	add.s64 	%rd10935, %rd3, %rd10934;
	st.local.u32 	[%rd10935+4], %r22924;
	ld.local.u32 	%r22928, [%rd12];
	add.s32 	%r22929, %r22928, %r22926;
	st.local.u32 	[%rd12], %r22929;
	ld.local.u8 	%rs9727, [%rd10932+4220];
	not.b16 	%rs9728, %rs9726;
	and.b16  	%rs9729, %rs9727, %rs9728;
	st.local.u8 	[%rd10932+4220], %rs9729;
	xor.b32  	%r22930, %r22910, %r53;
	cvt.u64.u32 	%rd10936, %r22930;
	add.s64 	%rd10937, %rd3, %rd10936;
	ld.local.u8 	%rs9730, [%rd10937+4220];
	add.s64 	%rd10938, %rd601, %rd10936;
	ld.global.u8 	%rs9731, [%rd10938];
	and.b16  	%rs9732, %rs9731, %rs9730;
	cvt.u32.u16 	%r22931, %rs9732;
	and.b32  	%r22932, %r22931, 255;
	ld.local.u32 	%r22933, [%rd12];
	mul.wide.u32 	%rd10939, %r22933, 4;
	add.s64 	%rd10940, %rd3, %rd10939;
	st.local.u32 	[%rd10940+4], %r22930;
	ld.local.u32 	%r22934, [%rd12];
	add.s32 	%r22935, %r22934, %r22932;
	st.local.u32 	[%rd12], %r22935;
	ld.local.u8 	%rs9733, [%rd10937+4220];
	not.b16 	%rs9734, %rs9732;
	and.b16  	%rs9735, %rs9733, %rs9734;
	st.local.u8 	[%rd10937+4220], %rs9735;
	or.b32  	%r22936, %r22910, %r53;
	cvt.u64.u32 	%rd10941, %r22936;
	add.s64 	%rd10942, %rd3, %rd10941;
	ld.local.u8 	%rs9736, [%rd10942+4220];
	add.s64 	%rd10943, %rd601, %rd10941;
	ld.global.u8 	%rs9737, [%rd10943];
	and.b16  	%rs9738, %rs9737, %rs9736;
	cvt.u32.u16 	%r22937, %rs9738;
	and.b32  	%r22938, %r22937, 255;
	ld.local.u32 	%r22939, [%rd12];
	mul.wide.u32 	%rd10944, %r22939, 4;
	add.s64 	%rd10945, %rd3, %rd10944;
	st.local.u32 	[%rd10945+4], %r22936;
	ld.local.u32 	%r22940, [%rd12];
	add.s32 	%r22941, %r22940, %r22938;
	st.local.u32 	[%rd12], %r22941;
	ld.local.u8 	%rs9739, [%rd10942+4220];
	not.b16 	%rs9740, %rs9738;
	and.b16  	%rs9741, %rs9739, %rs9740;
	st.local.u8 	[%rd10942+4220], %rs9741;
	ld.local.u32 	%r22942, [%rd3+4136];
	not.b32 	%r22943, %r22942;
	and.b32  	%r22944, %r22942, %r53;
	cvt.u64.u32 	%rd10946, %r22944;
	add.s64 	%rd10947, %rd3, %rd10946;
	ld.local.u8 	%rs9742, [%rd10947+4220];
	add.s64 	%rd10948, %rd601, %rd10946;
	ld.global.u8 	%rs9743, [%rd10948];
	and.b16  	%rs9744, %rs9743, %rs9742;
	cvt.u32.u16 	%r22945, %rs9744;
	and.b32  	%r22946, %r22945, 255;
	ld.local.u32 	%r22947, [%rd12];
	mul.wide.u32 	%rd10949, %r22947, 4;
	add.s64 	%rd10950, %rd3, %rd10949;
	st.local.u32 	[%rd10950+4], %r22944;
	ld.local.u32 	%r22948, [%rd12];
	add.s32 	%r22949, %r22948, %r22946;
	st.local.u32 	[%rd12], %r22949;
	ld.local.u8 	%rs9745, [%rd10947+4220];
	not.b16 	%rs9746, %rs9744;
	and.b16  	%rs9747, %rs9745, %rs9746;
	st.local.u8 	[%rd10947+4220], %rs9747;
	and.b32  	%r22950, %r53, %r22943;
	cvt.u64.u32 	%rd10951, %r22950;
	add.s64 	%rd10952, %rd3, %rd10951;
	ld.local.u8 	%rs9748, [%rd10952+4220];
	add.s64 	%rd10953, %rd601, %rd10951;
	ld.global.u8 	%rs9749, [%rd10953];
	and.b16  	%rs9750, %rs9749, %rs9748;
	cvt.u32.u16 	%r22951, %rs9750;
	and.b32  	%r22952, %r22951, 255;
	ld.local.u32 	%r22953, [%rd12];
	mul.wide.u32 	%rd10954, %r22953, 4;
	add.s64 	%rd10955, %rd3, %rd10954;
	st.local.u32 	[%rd10955+4], %r22950;
	ld.local.u32 	%r22954, [%rd12];
	add.s32 	%r22955, %r22954, %r22952;
	st.local.u32 	[%rd12], %r22955;
	ld.local.u8 	%rs9751, [%rd10952+4220];
	not.b16 	%rs9752, %rs9750;
	and.b16  	%rs9753, %rs9751, %rs9752;
	st.local.u8 	[%rd10952+4220], %rs9753;
	and.b32  	%r22956, %r22942, %r54;
	cvt.u64.u32 	%rd10956, %r22956;
	add.s64 	%rd10957, %rd3, %rd10956;
	ld.local.u8 	%rs9754, [%rd10957+4220];
	add.s64 	%rd10958, %rd601, %rd10956;
	ld.global.u8 	%rs9755, [%rd10958];
	and.b16  	%rs9756, %rs9755, %rs9754;
	cvt.u32.u16 	%r22957, %rs9756;
	and.b32  	%r22958, %r22957, 255;
	ld.local.u32 	%r22959, [%rd12];
	mul.wide.u32 	%rd10959, %r22959, 4;
	add.s64 	%rd10960, %rd3, %rd10959;
	st.local.u32 	[%rd10960+4], %r22956;
	ld.local.u32 	%r22960, [%rd12];
	add.s32 	%r22961, %r22960, %r22958;
	st.local.u32 	[%rd12], %r22961;
	ld.local.u8 	%rs9757, [%rd10957+4220];
	not.b16 	%rs9758, %rs9756;
	and.b16  	%rs9759, %rs9757, %rs9758;
	st.local.u8 	[%rd10957+4220], %rs9759;
	xor.b32  	%r22962, %r22942, %r53;
	cvt.u64.u32 	%rd10961, %r22962;
	add.s64 	%rd10962, %rd3, %rd10961;
	ld.local.u8 	%rs9760, [%rd10962+4220];
	add.s64 	%rd10963, %rd601, %rd10961;
	ld.global.u8 	%rs9761, [%rd10963];
	and.b16  	%rs9762, %rs9761, %rs9760;
	cvt.u32.u16 	%r22963, %rs9762;
	and.b32  	%r22964, %r22963, 255;
	ld.local.u32 	%r22965, [%rd12];
	mul.wide.u32 	%rd10964, %r22965, 4;
	add.s64 	%rd10965, %rd3, %rd10964;
	st.local.u32 	[%rd10965+4], %r22962;
	ld.local.u32 	%r22966, [%rd12];
	add.s32 	%r22967, %r22966, %r22964;
	st.local.u32 	[%rd12], %r22967;
	ld.local.u8 	%rs9763, [%rd10962+4220];
	not.b16 	%rs9764, %rs9762;
	and.b16  	%rs9765, %rs9763, %rs9764;
	st.local.u8 	[%rd10962+4220], %rs9765;
	or.b32  	%r22968, %r22942, %r53;
	cvt.u64.u32 	%rd10966, %r22968;
	add.s64 	%rd10967, %rd3, %rd10966;
	ld.local.u8 	%rs9766, [%rd10967+4220];
	add.s64 	%rd10968, %rd601, %rd10966;
	ld.global.u8 	%rs9767, [%rd10968];
	and.b16  	%rs9768, %rs9767, %rs9766;
	cvt.u32.u16 	%r22969, %rs9768;
	and.b32  	%r22970, %r22969, 255;
	ld.local.u32 	%r22971, [%rd12];
	mul.wide.u32 	%rd10969, %r22971, 4;
	add.s64 	%rd10970, %rd3, %rd10969;
	st.local.u32 	[%rd10970+4], %r22968;
	ld.local.u32 	%r22972, [%rd12];
	add.s32 	%r22973, %r22972, %r22970;
	st.local.u32 	[%rd12], %r22973;
	ld.local.u8 	%rs9769, [%rd10967+4220];
	not.b16 	%rs9770, %rs9768;
	and.b16  	%rs9771, %rs9769, %rs9770;
	st.local.u8 	[%rd10967+4220], %rs9771;
	mov.b64 	%rd11040, 16;
	bra.uni 	$L__BB0_39;
$L__BB0_53:
	cvt.u32.u16 	%r23006, %rs26;
	and.b32  	%r23007, %r23006, 255;
	st.local.u32 	[%rd3], %r23007;
	atom.global.add.u32 	%r62, [%rd2], 1;
	setp.gt.u32 	%p157, %r62, 999;
	@%p157 bra 	$L__BB0_55;
	mul.wide.u32 	%rd11004, %r62, 6268;
	add.s64 	%rd11005, %rd1, %rd11004;
	ld.local.u32 	%r23008, [%rd3+4];
	ld.local.u32 	%r23009, [%rd3+8];
	ld.local.u32 	%r23010, [%rd3+12];
	ld.local.u32 	%r23011, [%rd3+16];
	ld.local.u32 	%r23012, [%rd3+20];
	ld.local.u32 	%r23013, [%rd3+24];
	ld.local.u32 	%r23014, [%rd3+28];
	ld.local.u32 	%r23015, [%rd3+32];
	ld.local.u32 	%r23016, [%rd3+36];
	ld.local.u32 	%r23017, [%rd3+40];
	ld.local.u32 	%r23018, [%rd3+44];
	ld.local.u32 	%r23019, [%rd3+48];
	ld.local.u32 	%r23020, [%rd3+52];
	ld.local.u32 	%r23021, [%rd3+56];
	ld.local.u32 	%r23022, [%rd3+60];
	ld.local.u32 	%r23023, [%rd3+64];
	ld.local.u32 	%r23024, [%rd3+68];
	ld.local.u32 	%r23025, [%rd3+72];
	ld.local.u32 	%r23026, [%rd3+76];
	ld.local.u32 	%r23027, [%rd3+80];
	ld.local.u32 	%r23028, [%rd3+84];
	ld.local.u32 	%r23029, [%rd3+88];
	ld.local.u32 	%r23030, [%rd3+92];
	ld.local.u32 	%r23031, [%rd3+96];
	ld.local.u32 	%r23032, [%rd3+100];
	ld.local.u32 	%r23033, [%rd3+104];
	ld.local.u32 	%r23034, [%rd3+108];
	ld.local.u32 	%r23035, [%rd3+112];
	ld.local.u32 	%r23036, [%rd3+116];
	ld.local.u32 	%r23037, [%rd3+120];
	ld.local.u32 	%r23038, [%rd3+124];
	ld.local.u32 	%r23039, [%rd3+128];
	ld.local.u32 	%r23040, [%rd3+132];
	ld.local.u32 	%r23041, [%rd3+136];
	ld.local.u32 	%r23042, [%rd3+140];
	ld.local.u32 	%r23043, [%rd3+144];
	ld.local.u32 	%r23044, [%rd3+148];
	ld.local.u32 	%r23045, [%rd3+152];
	ld.local.u32 	%r23046, [%rd3+156];
	ld.local.u32 	%r23047, [%rd3+160];
	ld.local.u32 	%r23048, [%rd3+164];
	ld.local.u32 	%r23049, [%rd3+168];
	ld.local.u32 	%r23050, [%rd3+172];
	ld.local.u32 	%r23051, [%rd3+176];
	ld.local.u32 	%r23052, [%rd3+180];
	ld.local.u32 	%r23053, [%rd3+184];
	ld.local.u32 	%r23054, [%rd3+188];
	ld.local.u32 	%r23055, [%rd3+192];
	ld.local.u32 	%r23056, [%rd3+196];
	ld.local.u32 	%r23057, [%rd3+200];
	ld.local.u32 	%r23058, [%rd3+204];
	ld.local.u32 	%r23059, [%rd3+208];
	ld.local.u32 	%r23060, [%rd3+212];
	ld.local.u32 	%r23061, [%rd3+216];
	ld.local.u32 	%r23062, [%rd3+220];
	ld.local.u32 	%r23063, [%rd3+224];
	ld.local.u32 	%r23064, [%rd3+228];
	ld.local.u32 	%r23065, [%rd3+232];
	ld.local.u32 	%r23066, [%rd3+236];
	ld.local.u32 	%r23067, [%rd3+240];
	ld.local.u32 	%r23068, [%rd3+244];
	ld.local.u32 	%r23069, [%rd3+248];
	ld.local.u32 	%r23070, [%rd3+252];
	ld.local.u32 	%r23071, [%rd3+256];
	ld.local.u32 	%r23072, [%rd3+260];
	ld.local.u32 	%r23073, [%rd3+264];
	ld.local.u32 	%r23074, [%rd3+268];
	ld.local.u32 	%r23075, [%rd3+272];
	ld.local.u32 	%r23076, [%rd3+276];
	ld.local.u32 	%r23077, [%rd3+280];
	ld.local.u32 	%r23078, [%rd3+284];
	ld.local.u32 	%r23079, [%rd3+288];
	ld.local.u32 	%r23080, [%rd3+292];
	ld.local.u32 	%r23081, [%rd3+296];
	ld.local.u32 	%r23082, [%rd3+300];
	ld.local.u32 	%r23083, [%rd3+304];
	ld.local.u32 	%r23084, [%rd3+308];
	ld.local.u32 	%r23085, [%rd3+312];
	ld.local.u32 	%r23086, [%rd3+316];
	ld.local.u32 	%r23087, [%rd3+320];
	ld.local.u32 	%r23088, [%rd3+324];
	ld.local.u32 	%r23089, [%rd3+328];
	ld.local.u32 	%r23090, [%rd3+332];
	ld.local.u32 	%r23091, [%rd3+336];
	ld.local.u32 	%r23092, [%rd3+340];
	ld.local.u32 	%r23093, [%rd3+344];
	ld.local.u32 	%r23094, [%rd3+348];
	ld.local.u32 	%r23095, [%rd3+352];
	ld.local.u32 	%r23096, [%rd3+356];
	ld.local.u32 	%r23097, [%rd3+360];
	ld.local.u32 	%r23098, [%rd3+364];
	ld.local.u32 	%r23099, [%rd3+368];
	ld.local.u32 	%r23100, [%rd3+372];
	ld.local.u32 	%r23101, [%rd3+376];
	ld.local.u32 	%r23102, [%rd3+380];
	ld.local.u32 	%r23103, [%rd3+384];
	ld.local.u32 	%r23104, [%rd3+388];
	ld.local.u32 	%r23105, [%rd3+392];
	ld.local.u32 	%r23106, [%rd3+396];
	ld.local.u32 	%r23107, [%rd3+400];
	ld.local.u32 	%r23108, [%rd3+404];
	ld.local.u32 	%r23109, [%rd3+408];
	ld.local.u32 	%r23110, [%rd3+412];
	ld.local.u32 	%r23111, [%rd3+416];
	ld.local.u32 	%r23112, [%rd3+420];
	ld.local.u32 	%r23113, [%rd3+424];
	ld.local.u32 	%r23114, [%rd3+428];
	ld.local.u32 	%r23115, [%rd3+432];
	ld.local.u32 	%r23116, [%rd3+436];
	ld.local.u32 	%r23117, [%rd3+440];
	ld.local.u32 	%r23118, [%rd3+444];
	ld.local.u32 	%r23119, [%rd3+448];
	ld.local.u32 	%r23120, [%rd3+452];
	ld.local.u32 	%r23121, [%rd3+456];
	ld.local.u32 	%r23122, [%rd3+460];
	ld.local.u32 	%r23123, [%rd3+464];
	ld.local.u32 	%r23124, [%rd3+468];
	ld.local.u32 	%r23125, [%rd3+472];
	ld.local.u32 	%r23126, [%rd3+476];
	ld.local.u32 	%r23127, [%rd3+480];
	ld.local.u32 	%r23128, [%rd3+484];
	ld.local.u32 	%r23129, [%rd3+488];
	ld.local.u32 	%r23130, [%rd3+492];
	ld.local.u32 	%r23131, [%rd3+496];
	ld.local.u32 	%r23132, [%rd3+500];
	ld.local.u32 	%r23133, [%rd3+504];
	ld.local.u32 	%r23134, [%rd3+508];
	ld.local.u32 	%r23135, [%rd3+512];
	ld.local.u32 	%r23136, [%rd3+516];
	ld.local.u32 	%r23137, [%rd3+520];
	ld.local.u32 	%r23138, [%rd3+524];
	ld.local.u32 	%r23139, [%rd3+528];
	ld.local.u32 	%r23140, [%rd3+532];
	ld.local.u32 	%r23141, [%rd3+536];
	ld.local.u32 	%r23142, [%rd3+540];
	ld.local.u32 	%r23143, [%rd3+544];
	ld.local.u32 	%r23144, [%rd3+548];
	ld.local.u32 	%r23145, [%rd3+552];
	ld.local.u32 	%r23146, [%rd3+556];
	ld.local.u32 	%r23147, [%rd3+560];
	ld.local.u32 	%r23148, [%rd3+564];
	ld.local.u32 	%r23149, [%rd3+568];
	ld.local.u32 	%r23150, [%rd3+572];
	ld.local.u32 	%r23151, [%rd3+576];
	ld.local.u32 	%r23152, [%rd3+580];
	ld.local.u32 	%r23153, [%rd3+584];
	ld.local.u32 	%r23154, [%rd3+588];
	ld.local.u32 	%r23155, [%rd3+592];
	ld.local.u32 	%r23156, [%rd3+596];
	ld.local.u32 	%r23157, [%rd3+600];
	ld.local.u32 	%r23158, [%rd3+604];
	ld.local.u32 	%r23159, [%rd3+608];
	ld.local.u32 	%r23160, [%rd3+612];
	ld.local.u32 	%r23161, [%rd3+616];
	ld.local.u32 	%r23162, [%rd3+620];
	ld.local.u32 	%r23163, [%rd3+624];
	ld.local.u32 	%r23164, [%rd3+628];
	ld.local.u32 	%r23165, [%rd3+632];
	ld.local.u32 	%r23166, [%rd3+636];
	ld.local.u32 	%r23167, [%rd3+640];
	ld.local.u32 	%r23168, [%rd3+644];
	ld.local.u32 	%r23169, [%rd3+648];
	ld.local.u32 	%r23170, [%rd3+652];
	ld.local.u32 	%r23171, [%rd3+656];
	ld.local.u32 	%r23172, [%rd3+660];
	ld.local.u32 	%r23173, [%rd3+664];
	ld.local.u32 	%r23174, [%rd3+668];
	ld.local.u32 	%r23175, [%rd3+672];
	ld.local.u32 	%r23176, [%rd3+676];
	ld.local.u32 	%r23177, [%rd3+680];
	ld.local.u32 	%r23178, [%rd3+684];
	ld.local.u32 	%r23179, [%rd3+688];
	ld.local.u32 	%r23180, [%rd3+692];
	ld.local.u32 	%r23181, [%rd3+696];
	ld.local.u32 	%r23182, [%rd3+700];
	ld.local.u32 	%r23183, [%rd3+704];
	ld.local.u32 	%r23184, [%rd3+708];
	ld.local.u32 	%r23185, [%rd3+712];
	ld.local.u32 	%r23186, [%rd3+716];
	ld.local.u32 	%r23187, [%rd3+720];
	ld.local.u32 	%r23188, [%rd3+724];
	ld.local.u32 	%r23189, [%rd3+728];
	ld.local.u32 	%r23190, [%rd3+732];
	ld.local.u32 	%r23191, [%rd3+736];
	ld.local.u32 	%r23192, [%rd3+740];
	ld.local.u32 	%r23193, [%rd3+744];
	ld.local.u32 	%r23194, [%rd3+748];
	ld.local.u32 	%r23195, [%rd3+752];
	ld.local.u32 	%r23196, [%rd3+756];
	ld.local.u32 	%r23197, [%rd3+760];
	ld.local.u32 	%r23198, [%rd3+764];
	ld.local.u32 	%r23199, [%rd3+768];
	ld.local.u32 	%r23200, [%rd3+772];
	ld.local.u32 	%r23201, [%rd3+776];
	ld.local.u32 	%r23202, [%rd3+780];
	ld.local.u32 	%r23203, [%rd3+784];
	ld.local.u32 	%r23204, [%rd3+788];
	ld.local.u32 	%r23205, [%rd3+792];
	ld.local.u32 	%r23206, [%rd3+796];
	ld.local.u32 	%r23207, [%rd3+800];
	ld.local.u32 	%r23208, [%rd3+804];
	ld.local.u32 	%r23209, [%rd3+808];
	ld.local.u32 	%r23210, [%rd3+812];
	ld.local.u32 	%r23211, [%rd3+816];
	ld.local.u32 	%r23212, [%rd3+820];
	ld.local.u32 	%r23213, [%rd3+824];
	ld.local.u32 	%r23214, [%rd3+828];
	ld.local.u32 	%r23215, [%rd3+832];
	ld.local.u32 	%r23216, [%rd3+836];
	ld.local.u32 	%r23217, [%rd3+840];
	ld.local.u32 	%r23218, [%rd3+844];
	ld.local.u32 	%r23219, [%rd3+848];
	ld.local.u32 	%r23220, [%rd3+852];
	ld.local.u32 	%r23221, [%rd3+856];
	ld.local.u32 	%r23222, [%rd3+860];
	ld.local.u32 	%r23223, [%rd3+864];
	ld.local.u32 	%r23224, [%rd3+868];
	ld.local.u32 	%r23225, [%rd3+872];
	ld.local.u32 	%r23226, [%rd3+876];
	ld.local.u32 	%r23227, [%rd3+880];
	ld.local.u32 	%r23228, [%rd3+884];
	ld.local.u32 	%r23229, [%rd3+888];
	ld.local.u32 	%r23230, [%rd3+892];
	ld.local.u32 	%r23231, [%rd3+896];
	ld.local.u32 	%r23232, [%rd3+900];
	ld.local.u32 	%r23233, [%rd3+904];
	ld.local.u32 	%r23234, [%rd3+908];
	ld.local.u32 	%r23235, [%rd3+912];
	ld.local.u32 	%r23236, [%rd3+916];
	ld.local.u32 	%r23237, [%rd3+920];
	ld.local.u32 	%r23238, [%rd3+924];
	ld.local.u32 	%r23239, [%rd3+928];
	ld.local.u32 	%r23240, [%rd3+932];
	ld.local.u32 	%r23241, [%rd3+936];
	ld.local.u32 	%r23242, [%rd3+940];
	ld.local.u32 	%r23243, [%rd3+944];
	ld.local.u32 	%r23244, [%rd3+948];
	ld.local.u32 	%r23245, [%rd3+952];
	ld.local.u32 	%r23246, [%rd3+956];
	ld.local.u32 	%r23247, [%rd3+960];
	ld.local.u32 	%r23248, [%rd3+964];
	ld.local.u32 	%r23249, [%rd3+968];
	ld.local.u32 	%r23250, [%rd3+972];
	ld.local.u32 	%r23251, [%rd3+976];
	ld.local.u32 	%r23252, [%rd3+980];
	ld.local.u32 	%r23253, [%rd3+984];
	ld.local.u32 	%r23254, [%rd3+988];
	ld.local.u32 	%r23255, [%rd3+992];
	ld.local.u32 	%r23256, [%rd3+996];
	ld.local.u32 	%r23257, [%rd3+1000];
	ld.local.u32 	%r23258, [%rd3+1004];
	ld.local.u32 	%r23259, [%rd3+1008];
	ld.local.u32 	%r23260, [%rd3+1012];
	ld.local.u32 	%r23261, [%rd3+1016];
	ld.local.u32 	%r23262, [%rd3+1020];
	ld.local.u32 	%r23263, [%rd3+1024];
	ld.local.u32 	%r23264, [%rd3+1028];
	ld.local.u32 	%r23265, [%rd3+1032];
	ld.local.u32 	%r23266, [%rd3+1036];
	ld.local.u32 	%r23267, [%rd3+1040];
	ld.local.u32 	%r23268, [%rd3+1044];
	ld.local.u32 	%r23269, [%rd3+1048];
	ld.local.u32 	%r23270, [%rd3+1052];
	ld.local.u32 	%r23271, [%rd3+1056];
	ld.local.u32 	%r23272, [%rd3+1060];
	ld.local.u32 	%r23273, [%rd3+1064];
	ld.local.u32 	%r23274, [%rd3+1068];
	ld.local.u32 	%r23275, [%rd3+1072];
	ld.local.u32 	%r23276, [%rd3+1076];
	ld.local.u32 	%r23277, [%rd3+1080];
	ld.local.u32 	%r23278, [%rd3+1084];
	ld.local.u32 	%r23279, [%rd3+1088];
	ld.local.u32 	%r23280, [%rd3+1092];
	ld.local.u32 	%r23281, [%rd3+1096];
	ld.local.u32 	%r23282, [%rd3+1100];
	ld.local.u32 	%r23283, [%rd3+1104];
	ld.local.u32 	%r23284, [%rd3+1108];
	ld.local.u32 	%r23285, [%rd3+1112];
	ld.local.u32 	%r23286, [%rd3+1116];
	ld.local.u32 	%r23287, [%rd3+1120];
	ld.local.u32 	%r23288, [%rd3+1124];
	ld.local.u32 	%r23289, [%rd3+1128];
	ld.local.u32 	%r23290, [%rd3+1132];
	ld.local.u32 	%r23291, [%rd3+1136];
	ld.local.u32 	%r23292, [%rd3+1140];
	ld.local.u32 	%r23293, [%rd3+1144];
	ld.local.u32 	%r23294, [%rd3+1148];
	ld.local.u32 	%r23295, [%rd3+1152];
	ld.local.u32 	%r23296, [%rd3+1156];
	ld.local.u32 	%r23297, [%rd3+1160];
	ld.local.u32 	%r23298, [%rd3+1164];
	ld.local.u32 	%r23299, [%rd3+1168];
	ld.local.u32 	%r23300, [%rd3+1172];
	ld.local.u32 	%r23301, [%rd3+1176];
	ld.local.u32 	%r23302, [%rd3+1180];
	ld.local.u32 	%r23303, [%rd3+1184];
	ld.local.u32 	%r23304, [%rd3+1188];
	ld.local.u32 	%r23305, [%rd3+1192];
	ld.local.u32 	%r23306, [%rd3+1196];
	ld.local.u32 	%r23307, [%rd3+1200];
	ld.local.u32 	%r23308, [%rd3+1204];
	ld.local.u32 	%r23309, [%rd3+1208];
	ld.local.u32 	%r23310, [%rd3+1212];
	ld.local.u32 	%r23311, [%rd3+1216];
	ld.local.u32 	%r23312, [%rd3+1220];
	ld.local.u32 	%r23313, [%rd3+1224];
	ld.local.u32 	%r23314, [%rd3+1228];
	ld.local.u32 	%r23315, [%rd3+1232];
	ld.local.u32 	%r23316, [%rd3+1236];
	ld.local.u32 	%r23317, [%rd3+1240];
	ld.local.u32 	%r23318, [%rd3+1244];
	ld.local.u32 	%r23319, [%rd3+1248];
	ld.local.u32 	%r23320, [%rd3+1252];
	ld.local.u32 	%r23321, [%rd3+1256];
	ld.local.u32 	%r23322, [%rd3+1260];
	ld.local.u32 	%r23323, [%rd3+1264];
	ld.local.u32 	%r23324, [%rd3+1268];
	ld.local.u32 	%r23325, [%rd3+1272];
	ld.local.u32 	%r23326, [%rd3+1276];
	ld.local.u32 	%r23327, [%rd3+1280];
	ld.local.u32 	%r23328, [%rd3+1284];
	ld.local.u32 	%r23329, [%rd3+1288];
	ld.local.u32 	%r23330, [%rd3+1292];
	ld.local.u32 	%r23331, [%rd3+1296];
	ld.local.u32 	%r23332, [%rd3+1300];
	ld.local.u32 	%r23333, [%rd3+1304];
	ld.local.u32 	%r23334, [%rd3+1308];
	ld.local.u32 	%r23335, [%rd3+1312];
	ld.local.u32 	%r23336, [%rd3+1316];
	ld.local.u32 	%r23337, [%rd3+1320];
	ld.local.u32 	%r23338, [%rd3+1324];
	ld.local.u32 	%r23339, [%rd3+1328];
	ld.local.u32 	%r23340, [%rd3+1332];
	ld.local.u32 	%r23341, [%rd3+1336];
	ld.local.u32 	%r23342, [%rd3+1340];
	ld.local.u32 	%r23343, [%rd3+1344];
	ld.local.u32 	%r23344, [%rd3+1348];
	ld.local.u32 	%r23345, [%rd3+1352];
	ld.local.u32 	%r23346, [%rd3+1356];
	ld.local.u32 	%r23347, [%rd3+1360];
	ld.local.u32 	%r23348, [%rd3+1364];
	ld.local.u32 	%r23349, [%rd3+1368];
	ld.local.u32 	%r23350, [%rd3+1372];
	ld.local.u32 	%r23351, [%rd3+1376];
	ld.local.u32 	%r23352, [%rd3+1380];
	ld.local.u32 	%r23353, [%rd3+1384];
	ld.local.u32 	%r23354, [%rd3+1388];
	ld.local.u32 	%r23355, [%rd3+1392];
	ld.local.u32 	%r23356, [%rd3+1396];
	ld.local.u32 	%r23357, [%rd3+1400];
	ld.local.u32 	%r23358, [%rd3+1404];
	ld.local.u32 	%r23359, [%rd3+1408];
	ld.local.u32 	%r23360, [%rd3+1412];
	ld.local.u32 	%r23361, [%rd3+1416];
	ld.local.u32 	%r23362, [%rd3+1420];
	ld.local.u32 	%r23363, [%rd3+1424];
	ld.local.u32 	%r23364, [%rd3+1428];
	ld.local.u32 	%r23365, [%rd3+1432];
	ld.local.u32 	%r23366, [%rd3+1436];
	ld.local.u32 	%r23367, [%rd3+1440];
	ld.local.u32 	%r23368, [%rd3+1444];
	ld.local.u32 	%r23369, [%rd3+1448];
	ld.local.u32 	%r23370, [%rd3+1452];
	ld.local.u32 	%r23371, [%rd3+1456];
	ld.local.u32 	%r23372, [%rd3+1460];
	ld.local.u32 	%r23373, [%rd3+1464];
	ld.local.u32 	%r23374, [%rd3+1468];
	ld.local.u32 	%r23375, [%rd3+1472];
	ld.local.u32 	%r23376, [%rd3+1476];
	ld.local.u32 	%r23377, [%rd3+1480];
	ld.local.u32 	%r23378, [%rd3+1484];
	ld.local.u32 	%r23379, [%rd3+1488];
	ld.local.u32 	%r23380, [%rd3+1492];
	ld.local.u32 	%r23381, [%rd3+1496];
	ld.local.u32 	%r23382, [%rd3+1500];
	ld.local.u32 	%r23383, [%rd3+1504];
	ld.local.u32 	%r23384, [%rd3+1508];
	ld.local.u32 	%r23385, [%rd3+1512];
	ld.local.u32 	%r23386, [%rd3+1516];
	ld.local.u32 	%r23387, [%rd3+1520];
	ld.local.u32 	%r23388, [%rd3+1524];
	ld.local.u32 	%r23389, [%rd3+1528];
	ld.local.u32 	%r23390, [%rd3+1532];
	ld.local.u32 	%r23391, [%rd3+1536];
	ld.local.u32 	%r23392, [%rd3+1540];
	ld.local.u32 	%r23393, [%rd3+1544];
	ld.local.u32 	%r23394, [%rd3+1548];
	ld.local.u32 	%r23395, [%rd3+1552];
	ld.local.u32 	%r23396, [%rd3+1556];
	ld.local.u32 	%r23397, [%rd3+1560];
	ld.local.u32 	%r23398, [%rd3+1564];
	ld.local.u32 	%r23399, [%rd3+1568];
	ld.local.u32 	%r23400, [%rd3+1572];
	ld.local.u32 	%r23401, [%rd3+1576];
	ld.local.u32 	%r23402, [%rd3+1580];
	ld.local.u32 	%r23403, [%rd3+1584];
	ld.local.u32 	%r23404, [%rd3+1588];
	ld.local.u32 	%r23405, [%rd3+1592];
	ld.local.u32 	%r23406, [%rd3+1596];
	ld.local.u32 	%r23407, [%rd3+1600];
	ld.local.u32 	%r23408, [%rd3+1604];
	ld.local.u32 	%r23409, [%rd3+1608];
	ld.local.u32 	%r23410, [%rd3+1612];
	ld.local.u32 	%r23411, [%rd3+1616];
	ld.local.u32 	%r23412, [%rd3+1620];
	ld.local.u32 	%r23413, [%rd3+1624];
	ld.local.u32 	%r23414, [%rd3+1628];
	ld.local.u32 	%r23415, [%rd3+1632];
	ld.local.u32 	%r23416, [%rd3+1636];
	ld.local.u32 	%r23417, [%rd3+1640];
	ld.local.u32 	%r23418, [%rd3+1644];
	ld.local.u32 	%r23419, [%rd3+1648];
	ld.local.u32 	%r23420, [%rd3+1652];
	ld.local.u32 	%r23421, [%rd3+1656];
	ld.local.u32 	%r23422, [%rd3+1660];
	ld.local.u32 	%r23423, [%rd3+1664];
	ld.local.u32 	%r23424, [%rd3+1668];
	ld.local.u32 	%r23425, [%rd3+1672];
	ld.local.u32 	%r23426, [%rd3+1676];
	ld.local.u32 	%r23427, [%rd3+1680];
	ld.local.u32 	%r23428, [%rd3+1684];
	ld.local.u32 	%r23429, [%rd3+1688];
	ld.local.u32 	%r23430, [%rd3+1692];
	ld.local.u32 	%r23431, [%rd3+1696];
	ld.local.u32 	%r23432, [%rd3+1700];
	ld.local.u32 	%r23433, [%rd3+1704];
	ld.local.u32 	%r23434, [%rd3+1708];
	ld.local.u32 	%r23435, [%rd3+1712];
	ld.local.u32 	%r23436, [%rd3+1716];
	ld.local.u32 	%r23437, [%rd3+1720];
	ld.local.u32 	%r23438, [%rd3+1724];
	ld.local.u32 	%r23439, [%rd3+1728];
	ld.local.u32 	%r23440, [%rd3+1732];
	ld.local.u32 	%r23441, [%rd3+1736];
	ld.local.u32 	%r23442, [%rd3+1740];
	ld.local.u32 	%r23443, [%rd3+1744];
	ld.local.u32 	%r23444, [%rd3+1748];
	ld.local.u32 	%r23445, [%rd3+1752];
	ld.local.u32 	%r23446, [%rd3+1756];
	ld.local.u32 	%r23447, [%rd3+1760];
	ld.local.u32 	%r23448, [%rd3+1764];
	ld.local.u32 	%r23449, [%rd3+1768];
	ld.local.u32 	%r23450, [%rd3+1772];
	ld.local.u32 	%r23451, [%rd3+1776];
	ld.local.u32 	%r23452, [%rd3+1780];
	ld.local.u32 	%r23453, [%rd3+1784];
	ld.local.u32 	%r23454, [%rd3+1788];
	ld.local.u32 	%r23455, [%rd3+1792];
	ld.local.u32 	%r23456, [%rd3+1796];
	ld.local.u32 	%r23457, [%rd3+1800];
	ld.local.u32 	%r23458, [%rd3+1804];
	ld.local.u32 	%r23459, [%rd3+1808];
	ld.local.u32 	%r23460, [%rd3+1812];
	ld.local.u32 	%r23461, [%rd3+1816];
	ld.local.u32 	%r23462, [%rd3+1820];
	ld.local.u32 	%r23463, [%rd3+1824];
	ld.local.u32 	%r23464, [%rd3+1828];
	ld.local.u32 	%r23465, [%rd3+1832];
	ld.local.u32 	%r23466, [%rd3+1836];
	ld.local.u32 	%r23467, [%rd3+1840];
	ld.local.u32 	%r23468, [%rd3+1844];
	ld.local.u32 	%r23469, [%rd3+1848];
	ld.local.u32 	%r23470, [%rd3+1852];
	ld.local.u32 	%r23471, [%rd3+1856];
	ld.local.u32 	%r23472, [%rd3+1860];
	ld.local.u32 	%r23473, [%rd3+1864];
	ld.local.u32 	%r23474, [%rd3+1868];
	ld.local.u32 	%r23475, [%rd3+1872];
	ld.local.u32 	%r23476, [%rd3+1876];
	ld.local.u32 	%r23477, [%rd3+1880];
	ld.local.u32 	%r23478, [%rd3+1884];
	ld.local.u32 	%r23479, [%rd3+1888];
	ld.local.u32 	%r23480, [%rd3+1892];
	ld.local.u32 	%r23481, [%rd3+1896];
	ld.local.u32 	%r23482, [%rd3+1900];
	ld.local.u32 	%r23483, [%rd3+1904];
	ld.local.u32 	%r23484, [%rd3+1908];
	ld.local.u32 	%r23485, [%rd3+1912];
	ld.local.u32 	%r23486, [%rd3+1916];
	ld.local.u32 	%r23487, [%rd3+1920];
	ld.local.u32 	%r23488, [%rd3+1924];
	ld.local.u32 	%r23489, [%rd3+1928];
	ld.local.u32 	%r23490, [%rd3+1932];
	ld.local.u32 	%r23491, [%rd3+1936];
	ld.local.u32 	%r23492, [%rd3+1940];
	ld.local.u32 	%r23493, [%rd3+1944];
	ld.local.u32 	%r23494, [%rd3+1948];
	ld.local.u32 	%r23495, [%rd3+1952];
	ld.local.u32 	%r23496, [%rd3+1956];
	ld.local.u32 	%r23497, [%rd3+1960];
	ld.local.u32 	%r23498, [%rd3+1964];
	ld.local.u32 	%r23499, [%rd3+1968];
	ld.local.u32 	%r23500, [%rd3+1972];
	ld.local.u32 	%r23501, [%rd3+1976];
	ld.local.u32 	%r23502, [%rd3+1980];
	ld.local.u32 	%r23503, [%rd3+1984];
	ld.local.u32 	%r23504, [%rd3+1988];
	ld.local.u32 	%r23505, [%rd3+1992];
	ld.local.u32 	%r23506, [%rd3+1996];
	ld.local.u32 	%r23507, [%rd3+2000];
	ld.local.u32 	%r23508, [%rd3+2004];
	ld.local.u32 	%r23509, [%rd3+2008];
	ld.local.u32 	%r23510, [%rd3+2012];
	ld.local.u32 	%r23511, [%rd3+2016];
	ld.local.u32 	%r23512, [%rd3+2020];
	ld.local.u32 	%r23513, [%rd3+2024];
	ld.local.u32 	%r23514, [%rd3+2028];
	ld.local.u32 	%r23515, [%rd3+2032];
	ld.local.u32 	%r23516, [%rd3+2036];
	ld.local.u32 	%r23517, [%rd3+2040];
	ld.local.u32 	%r23518, [%rd3+2044];
	ld.local.u32 	%r23519, [%rd3+2048];
	ld.local.u32 	%r23520, [%rd3+2052];
	ld.local.u32 	%r23521, [%rd3+2056];
	ld.local.u32 	%r23522, [%rd3+2060];
	ld.local.u32 	%r23523, [%rd3+2064];
	ld.local.u32 	%r23524, [%rd3+2068];
	ld.local.u32 	%r23525, [%rd3+2072];
	ld.local.u32 	%r23526, [%rd3+2076];
	ld.local.u32 	%r23527, [%rd3+2080];
	ld.local.u32 	%r23528, [%rd3+2084];
	ld.local.u32 	%r23529, [%rd3+2088];
	ld.local.u32 	%r23530, [%rd3+2092];
	ld.local.u32 	%r23531, [%rd3+2096];
	ld.local.u32 	%r23532, [%rd3+2100];
	ld.local.u32 	%r23533, [%rd3+2104];
	ld.local.u32 	%r23534, [%rd3+2108];
	ld.local.u32 	%r23535, [%rd3+2112];
	ld.local.u32 	%r23536, [%rd3+2116];
	ld.local.u32 	%r23537, [%rd3+2120];
	ld.local.u32 	%r23538, [%rd3+2124];
	ld.local.u32 	%r23539, [%rd3+2128];
	ld.local.u32 	%r23540, [%rd3+2132];
	ld.local.u32 	%r23541, [%rd3+2136];
	ld.local.u32 	%r23542, [%rd3+2140];
	ld.local.u32 	%r23543, [%rd3+2144];
	ld.local.u32 	%r23544, [%rd3+2148];
	ld.local.u32 	%r23545, [%rd3+2152];
	ld.local.u32 	%r23546, [%rd3+2156];
	ld.local.u32 	%r23547, [%rd3+2160];
	ld.local.u32 	%r23548, [%rd3+2164];
	ld.local.u32 	%r23549, [%rd3+2168];
	ld.local.u32 	%r23550, [%rd3+2172];
	ld.local.u32 	%r23551, [%rd3+2176];
	ld.local.u32 	%r23552, [%rd3+2180];
	ld.local.u32 	%r23553, [%rd3+2184];
	ld.local.u32 	%r23554, [%rd3+2188];
	ld.local.u32 	%r23555, [%rd3+2192];
	ld.local.u32 	%r23556, [%rd3+2196];
	ld.local.u32 	%r23557, [%rd3+2200];
	ld.local.u32 	%r23558, [%rd3+2204];
	ld.local.u32 	%r23559, [%rd3+2208];
	ld.local.u32 	%r23560, [%rd3+2212];
	ld.local.u32 	%r23561, [%rd3+2216];
	ld.local.u32 	%r23562, [%rd3+2220];
	ld.local.u32 	%r23563, [%rd3+2224];
	ld.local.u32 	%r23564, [%rd3+2228];
	ld.local.u32 	%r23565, [%rd3+2232];
	ld.local.u32 	%r23566, [%rd3+2236];
	ld.local.u32 	%r23567, [%rd3+2240];
	ld.local.u32 	%r23568, [%rd3+2244];
	ld.local.u32 	%r23569, [%rd3+2248];
	ld.local.u32 	%r23570, [%rd3+2252];
	ld.local.u32 	%r23571, [%rd3+2256];
	ld.local.u32 	%r23572, [%rd3+2260];
	ld.local.u32 	%r23573, [%rd3+2264];
	ld.local.u32 	%r23574, [%rd3+2268];
	ld.local.u32 	%r23575, [%rd3+2272];
	ld.local.u32 	%r23576, [%rd3+2276];
	ld.local.u32 	%r23577, [%rd3+2280];
	ld.local.u32 	%r23578, [%rd3+2284];
	ld.local.u32 	%r23579, [%rd3+2288];
	ld.local.u32 	%r23580, [%rd3+2292];
	ld.local.u32 	%r23581, [%rd3+2296];
	ld.local.u32 	%r23582, [%rd3+2300];
	ld.local.u32 	%r23583, [%rd3+2304];
	ld.local.u32 	%r23584, [%rd3+2308];
	ld.local.u32 	%r23585, [%rd3+2312];
	ld.local.u32 	%r23586, [%rd3+2316];
	ld.local.u32 	%r23587, [%rd3+2320];
	ld.local.u32 	%r23588, [%rd3+2324];
	ld.local.u32 	%r23589, [%rd3+2328];
	ld.local.u32 	%r23590, [%rd3+2332];
	ld.local.u32 	%r23591, [%rd3+2336];
	ld.local.u32 	%r23592, [%rd3+2340];
	ld.local.u32 	%r23593, [%rd3+2344];
	ld.local.u32 	%r23594, [%rd3+2348];
	ld.local.u32 	%r23595, [%rd3+2352];
	ld.local.u32 	%r23596, [%rd3+2356];
	ld.local.u32 	%r23597, [%rd3+2360];
	ld.local.u32 	%r23598, [%rd3+2364];
	ld.local.u32 	%r23599, [%rd3+2368];
	ld.local.u32 	%r23600, [%rd3+2372];
	ld.local.u32 	%r23601, [%rd3+2376];
	ld.local.u32 	%r23602, [%rd3+2380];
	ld.local.u32 	%r23603, [%rd3+2384];
	ld.local.u32 	%r23604, [%rd3+2388];
	ld.local.u32 	%r23605, [%rd3+2392];
	ld.local.u32 	%r23606, [%rd3+2396];
	ld.local.u32 	%r23607, [%rd3+2400];
	ld.local.u32 	%r23608, [%rd3+2404];
	ld.local.u32 	%r23609, [%rd3+2408];
	ld.local.u32 	%r23610, [%rd3+2412];
	ld.local.u32 	%r23611, [%rd3+2416];
	ld.local.u32 	%r23612, [%rd3+2420];
	ld.local.u32 	%r23613, [%rd3+2424];
	ld.local.u32 	%r23614, [%rd3+2428];
	ld.local.u32 	%r23615, [%rd3+2432];
	ld.local.u32 	%r23616, [%rd3+2436];
	ld.local.u32 	%r23617, [%rd3+2440];
	ld.local.u32 	%r23618, [%rd3+2444];
	ld.local.u32 	%r23619, [%rd3+2448];
	ld.local.u32 	%r23620, [%rd3+2452];
	ld.local.u32 	%r23621, [%rd3+2456];
	ld.local.u32 	%r23622, [%rd3+2460];
	ld.local.u32 	%r23623, [%rd3+2464];
	ld.local.u32 	%r23624, [%rd3+2468];
	ld.local.u32 	%r23625, [%rd3+2472];
	ld.local.u32 	%r23626, [%rd3+2476];
	ld.local.u32 	%r23627, [%rd3+2480];
	ld.local.u32 	%r23628, [%rd3+2484];
	ld.local.u32 	%r23629, [%rd3+2488];
	ld.local.u32 	%r23630, [%rd3+2492];
	ld.local.u32 	%r23631, [%rd3+2496];
	ld.local.u32 	%r23632, [%rd3+2500];
	ld.local.u32 	%r23633, [%rd3+2504];
	ld.local.u32 	%r23634, [%rd3+2508];
	ld.local.u32 	%r23635, [%rd3+2512];
	ld.local.u32 	%r23636, [%rd3+2516];
	ld.local.u32 	%r23637, [%rd3+2520];
	ld.local.u32 	%r23638, [%rd3+2524];
	ld.local.u32 	%r23639, [%rd3+2528];
	ld.local.u32 	%r23640, [%rd3+2532];
	ld.local.u32 	%r23641, [%rd3+2536];
	ld.local.u32 	%r23642, [%rd3+2540];
	ld.local.u32 	%r23643, [%rd3+2544];
	ld.local.u32 	%r23644, [%rd3+2548];
	ld.local.u32 	%r23645, [%rd3+2552];
	ld.local.u32 	%r23646, [%rd3+2556];
	ld.local.u32 	%r23647, [%rd3+2560];
	ld.local.u32 	%r23648, [%rd3+2564];
	ld.local.u32 	%r23649, [%rd3+2568];
	ld.local.u32 	%r23650, [%rd3+2572];
	ld.local.u32 	%r23651, [%rd3+2576];
	ld.local.u32 	%r23652, [%rd3+2580];
	ld.local.u32 	%r23653, [%rd3+2584];
	ld.local.u32 	%r23654, [%rd3+2588];
	ld.local.u32 	%r23655, [%rd3+2592];
	ld.local.u32 	%r23656, [%rd3+2596];
	ld.local.u32 	%r23657, [%rd3+2600];
	ld.local.u32 	%r23658, [%rd3+2604];
	ld.local.u32 	%r23659, [%rd3+2608];
	ld.local.u32 	%r23660, [%rd3+2612];
	ld.local.u32 	%r23661, [%rd3+2616];
	ld.local.u32 	%r23662, [%rd3+2620];
	ld.local.u32 	%r23663, [%rd3+2624];
	ld.local.u32 	%r23664, [%rd3+2628];
	ld.local.u32 	%r23665, [%rd3+2632];
	ld.local.u32 	%r23666, [%rd3+2636];
	ld.local.u32 	%r23667, [%rd3+2640];
	ld.local.u32 	%r23668, [%rd3+2644];
	ld.local.u32 	%r23669, [%rd3+2648];
	ld.local.u32 	%r23670, [%rd3+2652];
	ld.local.u32 	%r23671, [%rd3+2656];
	ld.local.u32 	%r23672, [%rd3+2660];
	ld.local.u32 	%r23673, [%rd3+2664];
	ld.local.u32 	%r23674, [%rd3+2668];
	ld.local.u32 	%r23675, [%rd3+2672];
	ld.local.u32 	%r23676, [%rd3+2676];
	ld.local.u32 	%r23677, [%rd3+2680];
	ld.local.u32 	%r23678, [%rd3+2684];
	ld.local.u32 	%r23679, [%rd3+2688];
	ld.local.u32 	%r23680, [%rd3+2692];
	ld.local.u32 	%r23681, [%rd3+2696];
	ld.local.u32 	%r23682, [%rd3+2700];
	ld.local.u32 	%r23683, [%rd3+2704];
	ld.local.u32 	%r23684, [%rd3+2708];
	ld.local.u32 	%r23685, [%rd3+2712];
	ld.local.u32 	%r23686, [%rd3+2716];
	ld.local.u32 	%r23687, [%rd3+2720];
	ld.local.u32 	%r23688, [%rd3+2724];
	ld.local.u32 	%r23689, [%rd3+2728];
	ld.local.u32 	%r23690, [%rd3+2732];
	ld.local.u32 	%r23691, [%rd3+2736];
	ld.local.u32 	%r23692, [%rd3+2740];
	ld.local.u32 	%r23693, [%rd3+2744];
	ld.local.u32 	%r23694, [%rd3+2748];
	ld.local.u32 	%r23695, [%rd3+2752];
	ld.local.u32 	%r23696, [%rd3+2756];
	ld.local.u32 	%r23697, [%rd3+2760];
	ld.local.u32 	%r23698, [%rd3+2764];
	ld.local.u32 	%r23699, [%rd3+2768];
	ld.local.u32 	%r23700, [%rd3+2772];
	ld.local.u32 	%r23701, [%rd3+2776];
	ld.local.u32 	%r23702, [%rd3+2780];
	ld.local.u32 	%r23703, [%rd3+2784];
	ld.local.u32 	%r23704, [%rd3+2788];
	ld.local.u32 	%r23705, [%rd3+2792];
	ld.local.u32 	%r23706, [%rd3+2796];
	ld.local.u32 	%r23707, [%rd3+2800];
	ld.local.u32 	%r23708, [%rd3+2804];
	ld.local.u32 	%r23709, [%rd3+2808];
	ld.local.u32 	%r23710, [%rd3+2812];
	ld.local.u32 	%r23711, [%rd3+2816];
	ld.local.u32 	%r23712, [%rd3+2820];
	ld.local.u32 	%r23713, [%rd3+2824];
	ld.local.u32 	%r23714, [%rd3+2828];
	ld.local.u32 	%r23715, [%rd3+2832];
	ld.local.u32 	%r23716, [%rd3+2836];
	ld.local.u32 	%r23717, [%rd3+2840];
	ld.local.u32 	%r23718, [%rd3+2844];
	ld.local.u32 	%r23719, [%rd3+2848];
	ld.local.u32 	%r23720, [%rd3+2852];
	ld.local.u32 	%r23721, [%rd3+2856];
	ld.local.u32 	%r23722, [%rd3+2860];
	ld.local.u32 	%r23723, [%rd3+2864];
	ld.local.u32 	%r23724, [%rd3+2868];
	ld.local.u32 	%r23725, [%rd3+2872];
	ld.local.u32 	%r23726, [%rd3+2876];
	ld.local.u32 	%r23727, [%rd3+2880];
	ld.local.u32 	%r23728, [%rd3+2884];
	ld.local.u32 	%r23729, [%rd3+2888];
	ld.local.u32 	%r23730, [%rd3+2892];
	ld.local.u32 	%r23731, [%rd3+2896];
	ld.local.u32 	%r23732, [%rd3+2900];
	ld.local.u32 	%r23733, [%rd3+2904];
	ld.local.u32 	%r23734, [%rd3+2908];
	ld.local.u32 	%r23735, [%rd3+2912];
	ld.local.u32 	%r23736, [%rd3+2916];
	ld.local.u32 	%r23737, [%rd3+2920];
	ld.local.u32 	%r23738, [%rd3+2924];
	ld.local.u32 	%r23739, [%rd3+2928];
	ld.local.u32 	%r23740, [%rd3+2932];
	ld.local.u32 	%r23741, [%rd3+2936];
	ld.local.u32 	%r23742, [%rd3+2940];
	ld.local.u32 	%r23743, [%rd3+2944];
	ld.local.u32 	%r23744, [%rd3+2948];
	ld.local.u32 	%r23745, [%rd3+2952];
	ld.local.u32 	%r23746, [%rd3+2956];
	ld.local.u32 	%r23747, [%rd3+2960];
	ld.local.u32 	%r23748, [%rd3+2964];
	ld.local.u32 	%r23749, [%rd3+2968];
	ld.local.u32 	%r23750, [%rd3+2972];
	ld.local.u32 	%r23751, [%rd3+2976];
	ld.local.u32 	%r23752, [%rd3+2980];
	ld.local.u32 	%r23753, [%rd3+2984];
	ld.local.u32 	%r23754, [%rd3+2988];
	ld.local.u32 	%r23755, [%rd3+2992];
	ld.local.u32 	%r23756, [%rd3+2996];
	ld.local.u32 	%r23757, [%rd3+3000];
	ld.local.u32 	%r23758, [%rd3+3004];
	ld.local.u32 	%r23759, [%rd3+3008];
	ld.local.u32 	%r23760, [%rd3+3012];
	ld.local.u32 	%r23761, [%rd3+3016];
	ld.local.u32 	%r23762, [%rd3+3020];
	ld.local.u32 	%r23763, [%rd3+3024];
	ld.local.u32 	%r23764, [%rd3+3028];
	ld.local.u32 	%r23765, [%rd3+3032];
	ld.local.u32 	%r23766, [%rd3+3036];
	ld.local.u32 	%r23767, [%rd3+3040];
	ld.local.u32 	%r23768, [%rd3+3044];
	ld.local.u32 	%r23769, [%rd3+3048];
	ld.local.u32 	%r23770, [%rd3+3052];
	ld.local.u32 	%r23771, [%rd3+3056];
	ld.local.u32 	%r23772, [%rd3+3060];
	ld.local.u32 	%r23773, [%rd3+3064];
	ld.local.u32 	%r23774, [%rd3+3068];
	ld.local.u32 	%r23775, [%rd3+3072];
	ld.local.u32 	%r23776, [%rd3+3076];
	ld.local.u32 	%r23777, [%rd3+3080];
	ld.local.u32 	%r23778, [%rd3+3084];
	ld.local.u32 	%r23779, [%rd3+3088];
	ld.local.u32 	%r23780, [%rd3+3092];
	ld.local.u32 	%r23781, [%rd3+3096];
	ld.local.u32 	%r23782, [%rd3+3100];
	ld.local.u32 	%r23783, [%rd3+3104];
	ld.local.u32 	%r23784, [%rd3+3108];
	ld.local.u32 	%r23785, [%rd3+3112];
	ld.local.u32 	%r23786, [%rd3+3116];
	ld.local.u32 	%r23787, [%rd3+3120];
	ld.local.u32 	%r23788, [%rd3+3124];
	ld.local.u32 	%r23789, [%rd3+3128];
	ld.local.u32 	%r23790, [%rd3+3132];
	ld.local.u32 	%r23791, [%rd3+3136];
	ld.local.u32 	%r23792, [%rd3+3140];
	ld.local.u32 	%r23793, [%rd3+3144];
	ld.local.u32 	%r23794, [%rd3+3148];
	ld.local.u32 	%r23795, [%rd3+3152];
	ld.local.u32 	%r23796, [%rd3+3156];
	ld.local.u32 	%r23797, [%rd3+3160];
	ld.local.u32 	%r23798, [%rd3+3164];
	ld.local.u32 	%r23799, [%rd3+3168];
	ld.local.u32 	%r23800, [%rd3+3172];
	ld.local.u32 	%r23801, [%rd3+3176];
	ld.local.u32 	%r23802, [%rd3+3180];
	ld.local.u32 	%r23803, [%rd3+3184];
	ld.local.u32 	%r23804, [%rd3+3188];
	ld.local.u32 	%r23805, [%rd3+3192];
	ld.local.u32 	%r23806, [%rd3+3196];
	ld.local.u32 	%r23807, [%rd3+3200];
	ld.local.u32 	%r23808, [%rd3+3204];
	ld.local.u32 	%r23809, [%rd3+3208];
	ld.local.u32 	%r23810, [%rd3+3212];
	ld.local.u32 	%r23811, [%rd3+3216];
	ld.local.u32 	%r23812, [%rd3+3220];
	ld.local.u32 	%r23813, [%rd3+3224];
	ld.local.u32 	%r23814, [%rd3+3228];
	ld.local.u32 	%r23815, [%rd3+3232];
	ld.local.u32 	%r23816, [%rd3+3236];
	ld.local.u32 	%r23817, [%rd3+3240];
	ld.local.u32 	%r23818, [%rd3+3244];
	ld.local.u32 	%r23819, [%rd3+3248];
	ld.local.u32 	%r23820, [%rd3+3252];
	ld.local.u32 	%r23821, [%rd3+3256];
	ld.local.u32 	%r23822, [%rd3+3260];
	ld.local.u32 	%r23823, [%rd3+3264];
	ld.local.u32 	%r23824, [%rd3+3268];
	ld.local.u32 	%r23825, [%rd3+3272];
	ld.local.u32 	%r23826, [%rd3+3276];
	ld.local.u32 	%r23827, [%rd3+3280];
	ld.local.u32 	%r23828, [%rd3+3284];
	ld.local.u32 	%r23829, [%rd3+3288];
	ld.local.u32 	%r23830, [%rd3+3292];
	ld.local.u32 	%r23831, [%rd3+3296];
	ld.local.u32 	%r23832, [%rd3+3300];
	ld.local.u32 	%r23833, [%rd3+3304];
	ld.local.u32 	%r23834, [%rd3+3308];
	ld.local.u32 	%r23835, [%rd3+3312];
	ld.local.u32 	%r23836, [%rd3+3316];
	ld.local.u32 	%r23837, [%rd3+3320];
	ld.local.u32 	%r23838, [%rd3+3324];
	ld.local.u32 	%r23839, [%rd3+3328];
	ld.local.u32 	%r23840, [%rd3+3332];
	ld.local.u32 	%r23841, [%rd3+3336];
	ld.local.u32 	%r23842, [%rd3+3340];
	ld.local.u32 	%r23843, [%rd3+3344];
	ld.local.u32 	%r23844, [%rd3+3348];
	ld.local.u32 	%r23845, [%rd3+3352];
	ld.local.u32 	%r23846, [%rd3+3356];
	ld.local.u32 	%r23847, [%rd3+3360];
	ld.local.u32 	%r23848, [%rd3+3364];
	ld.local.u32 	%r23849, [%rd3+3368];
	ld.local.u32 	%r23850, [%rd3+3372];
	ld.local.u32 	%r23851, [%rd3+3376];
	ld.local.u32 	%r23852, [%rd3+3380];
	ld.local.u32 	%r23853, [%rd3+3384];
	ld.local.u32 	%r23854, [%rd3+3388];
	ld.local.u32 	%r23855, [%rd3+3392];
	ld.local.u32 	%r23856, [%rd3+3396];
	ld.local.u32 	%r23857, [%rd3+3400];
	ld.local.u32 	%r23858, [%rd3+3404];
	ld.local.u32 	%r23859, [%rd3+3408];
	ld.local.u32 	%r23860, [%rd3+3412];
	ld.local.u32 	%r23861, [%rd3+3416];
	ld.local.u32 	%r23862, [%rd3+3420];
	ld.local.u32 	%r23863, [%rd3+3424];
	ld.local.u32 	%r23864, [%rd3+3428];
	ld.local.u32 	%r23865, [%rd3+3432];
	ld.local.u32 	%r23866, [%rd3+3436];
	ld.local.u32 	%r23867, [%rd3+3440];
	ld.local.u32 	%r23868, [%rd3+3444];
	ld.local.u32 	%r23869, [%rd3+3448];
	ld.local.u32 	%r23870, [%rd3+3452];
	ld.local.u32 	%r23871, [%rd3+3456];
	ld.local.u32 	%r23872, [%rd3+3460];
	ld.local.u32 	%r23873, [%rd3+3464];
	ld.local.u32 	%r23874, [%rd3+3468];
	ld.local.u32 	%r23875, [%rd3+3472];
	ld.local.u32 	%r23876, [%rd3+3476];
	ld.local.u32 	%r23877, [%rd3+3480];
	ld.local.u32 	%r23878, [%rd3+3484];
	ld.local.u32 	%r23879, [%rd3+3488];
	ld.local.u32 	%r23880, [%rd3+3492];
	ld.local.u32 	%r23881, [%rd3+3496];
	ld.local.u32 	%r23882, [%rd3+3500];
	ld.local.u32 	%r23883, [%rd3+3504];
	ld.local.u32 	%r23884, [%rd3+3508];
	ld.local.u32 	%r23885, [%rd3+3512];
	ld.local.u32 	%r23886, [%rd3+3516];
	ld.local.u32 	%r23887, [%rd3+3520];
	ld.local.u32 	%r23888, [%rd3+3524];
	ld.local.u32 	%r23889, [%rd3+3528];
	ld.local.u32 	%r23890, [%rd3+3532];
	ld.local.u32 	%r23891, [%rd3+3536];
	ld.local.u32 	%r23892, [%rd3+3540];
	ld.local.u32 	%r23893, [%rd3+3544];
	ld.local.u32 	%r23894, [%rd3+3548];
	ld.local.u32 	%r23895, [%rd3+3552];
	ld.local.u32 	%r23896, [%rd3+3556];
	ld.local.u32 	%r23897, [%rd3+3560];
	ld.local.u32 	%r23898, [%rd3+3564];
	ld.local.u32 	%r23899, [%rd3+3568];
	ld.local.u32 	%r23900, [%rd3+3572];
	ld.local.u32 	%r23901, [%rd3+3576];
	ld.local.u32 	%r23902, [%rd3+3580];
	ld.local.u32 	%r23903, [%rd3+3584];
	ld.local.u32 	%r23904, [%rd3+3588];
	ld.local.u32 	%r23905, [%rd3+3592];
	ld.local.u32 	%r23906, [%rd3+3596];
	ld.local.u32 	%r23907, [%rd3+3600];
	ld.local.u32 	%r23908, [%rd3+3604];
	ld.local.u32 	%r23909, [%rd3+3608];
	ld.local.u32 	%r23910, [%rd3+3612];
	ld.local.u32 	%r23911, [%rd3+3616];
	ld.local.u32 	%r23912, [%rd3+3620];
	ld.local.u32 	%r23913, [%rd3+3624];
	ld.local.u32 	%r23914, [%rd3+3628];
	ld.local.u32 	%r23915, [%rd3+3632];
	ld.local.u32 	%r23916, [%rd3+3636];
	ld.local.u32 	%r23917, [%rd3+3640];
	ld.local.u32 	%r23918, [%rd3+3644];
	ld.local.u32 	%r23919, [%rd3+3648];
	ld.local.u32 	%r23920, [%rd3+3652];
	ld.local.u32 	%r23921, [%rd3+3656];
	ld.local.u32 	%r23922, [%rd3+3660];
	ld.local.u32 	%r23923, [%rd3+3664];
	ld.local.u32 	%r23924, [%rd3+3668];
	ld.local.u32 	%r23925, [%rd3+3672];
	ld.local.u32 	%r23926, [%rd3+3676];
	ld.local.u32 	%r23927, [%rd3+3680];
	ld.local.u32 	%r23928, [%rd3+3684];
	ld.local.u32 	%r23929, [%rd3+3688];
	ld.local.u32 	%r23930, [%rd3+3692];
	ld.local.u32 	%r23931, [%rd3+3696];
	ld.local.u32 	%r23932, [%rd3+3700];
	ld.local.u32 	%r23933, [%rd3+3704];
	ld.local.u32 	%r23934, [%rd3+3708];
	ld.local.u32 	%r23935, [%rd3+3712];
	ld.local.u32 	%r23936, [%rd3+3716];
	ld.local.u32 	%r23937, [%rd3+3720];
	ld.local.u32 	%r23938, [%rd3+3724];
	ld.local.u32 	%r23939, [%rd3+3728];
	ld.local.u32 	%r23940, [%rd3+3732];
	ld.local.u32 	%r23941, [%rd3+3736];
	ld.local.u32 	%r23942, [%rd3+3740];
	ld.local.u32 	%r23943, [%rd3+3744];
	ld.local.u32 	%r23944, [%rd3+3748];
	ld.local.u32 	%r23945, [%rd3+3752];
	ld.local.u32 	%r23946, [%rd3+3756];
	ld.local.u32 	%r23947, [%rd3+3760];
	ld.local.u32 	%r23948, [%rd3+3764];
	ld.local.u32 	%r23949, [%rd3+3768];
	ld.local.u32 	%r23950, [%rd3+3772];
	ld.local.u32 	%r23951, [%rd3+3776];
	ld.local.u32 	%r23952, [%rd3+3780];
	ld.local.u32 	%r23953, [%rd3+3784];
	ld.local.u32 	%r23954, [%rd3+3788];
	ld.local.u32 	%r23955, [%rd3+3792];
	ld.local.u32 	%r23956, [%rd3+3796];
	ld.local.u32 	%r23957, [%rd3+3800];
	ld.local.u32 	%r23958, [%rd3+3804];
	ld.local.u32 	%r23959, [%rd3+3808];
	ld.local.u32 	%r23960, [%rd3+3812];
	ld.local.u32 	%r23961, [%rd3+3816];
	ld.local.u32 	%r23962, [%rd3+3820];
	ld.local.u32 	%r23963, [%rd3+3824];
	ld.local.u32 	%r23964, [%rd3+3828];
	ld.local.u32 	%r23965, [%rd3+3832];
	ld.local.u32 	%r23966, [%rd3+3836];
	ld.local.u32 	%r23967, [%rd3+3840];
	ld.local.u32 	%r23968, [%rd3+3844];
	ld.local.u32 	%r23969, [%rd3+3848];
	ld.local.u32 	%r23970, [%rd3+3852];
	ld.local.u32 	%r23971, [%rd3+3856];
	ld.local.u32 	%r23972, [%rd3+3860];
	ld.local.u32 	%r23973, [%rd3+3864];
	ld.local.u32 	%r23974, [%rd3+3868];
	ld.local.u32 	%r23975, [%rd3+3872];
	ld.local.u32 	%r23976, [%rd3+3876];
	ld.local.u32 	%r23977, [%rd3+3880];
	ld.local.u32 	%r23978, [%rd3+3884];
	ld.local.u32 	%r23979, [%rd3+3888];
	ld.local.u32 	%r23980, [%rd3+3892];
	ld.local.u32 	%r23981, [%rd3+3896];
	ld.local.u32 	%r23982, [%rd3+3900];
	ld.local.u32 	%r23983, [%rd3+3904];
	ld.local.u32 	%r23984, [%rd3+3908];
	ld.local.u32 	%r23985, [%rd3+3912];
	ld.local.u32 	%r23986, [%rd3+3916];
	ld.local.u32 	%r23987, [%rd3+3920];
	ld.local.u32 	%r23988, [%rd3+3924];
	ld.local.u32 	%r23989, [%rd3+3928];
	ld.local.u32 	%r23990, [%rd3+3932];
	ld.local.u32 	%r23991, [%rd3+3936];
	ld.local.u32 	%r23992, [%rd3+3940];
	ld.local.u32 	%r23993, [%rd3+3944];
	ld.local.u32 	%r23994, [%rd3+3948];
	ld.local.u32 	%r23995, [%rd3+3952];
	ld.local.u32 	%r23996, [%rd3+3956];
	ld.local.u32 	%r23997, [%rd3+3960];
	ld.local.u32 	%r23998, [%rd3+3964];
	ld.local.u32 	%r23999, [%rd3+3968];
	ld.local.u32 	%r24000, [%rd3+3972];
	ld.local.u32 	%r24001, [%rd3+3976];
	ld.local.u32 	%r24002, [%rd3+3980];
	ld.local.u32 	%r24003, [%rd3+3984];
	ld.local.u32 	%r24004, [%rd3+3988];
	ld.local.u32 	%r24005, [%rd3+3992];
	ld.local.u32 	%r24006, [%rd3+3996];
	ld.local.u32 	%r24007, [%rd3+4000];
	ld.local.u32 	%r24008, [%rd3+4004];
	ld.local.u32 	%r24009, [%rd3+4008];
	ld.local.u32 	%r24010, [%rd3+4012];
	ld.local.u32 	%r24011, [%rd3+4016];
	ld.local.u32 	%r24012, [%rd3+4020];
	ld.local.u32 	%r24013, [%rd3+4024];
	ld.local.u32 	%r24014, [%rd3+4028];
	ld.local.u32 	%r24015, [%rd3+4032];
	ld.local.u32 	%r24016, [%rd3+4036];
	ld.local.u32 	%r24017, [%rd3+4040];
	ld.local.u32 	%r24018, [%rd3+4044];
	ld.local.u32 	%r24019, [%rd3+4048];
	ld.local.u32 	%r24020, [%rd3+4052];
	ld.local.u32 	%r24021, [%rd3+4056];
	ld.local.u32 	%r24022, [%rd3+4060];
	ld.local.u32 	%r24023, [%rd3+4064];
	ld.local.u32 	%r24024, [%rd3+4068];
	ld.local.u32 	%r24025, [%rd3+4072];
	ld.local.u32 	%r24026, [%rd3+4076];
	ld.local.u32 	%r24027, [%rd3+4080];
	ld.local.u32 	%r24028, [%rd3+4084];
	ld.local.u32 	%r24029, [%rd3+4088];
	ld.local.u32 	%r24030, [%rd3+4092];
	ld.local.u32 	%r24031, [%rd3+4096];
	ld.local.u32 	%r24032, [%rd3+4100];
	ld.local.u32 	%r24033, [%rd3+4104];
	ld.local.u32 	%r24034, [%rd3+4108];
	ld.local.u32 	%r24035, [%rd3+4112];
	ld.local.u32 	%r24036, [%rd3+4116];
	ld.local.u32 	%r24037, [%rd3+4120];
	ld.local.u32 	%r24038, [%rd3+4124];
	ld.local.u32 	%r24039, [%rd3+4128];
	ld.local.u32 	%r24040, [%rd3+4132];
	ld.local.u32 	%r24041, [%rd3+4136];
	ld.local.u32 	%r24042, [%rd3+4140];
	ld.local.u32 	%r24043, [%rd3+4144];
	ld.local.u32 	%r24044, [%rd3+4148];
	ld.local.u32 	%r24045, [%rd3+4152];
	ld.local.u32 	%r24046, [%rd3+4156];
	ld.local.u32 	%r24047, [%rd3+4160];
	ld.local.u32 	%r24048, [%rd3+4164];
	ld.local.u32 	%r24049, [%rd3+4168];
	ld.local.u32 	%r24050, [%rd3+4172];
	ld.local.u32 	%r24051, [%rd3+4176];
	ld.local.u32 	%r24052, [%rd3+4180];
	ld.local.u32 	%r24053, [%rd3+4184];
	ld.local.u32 	%r24054, [%rd3+4188];
	ld.local.u32 	%r24055, [%rd3+4192];
	ld.local.u32 	%r24056, [%rd3+4196];
	ld.local.u32 	%r24057, [%rd3+4200];
	ld.local.u32 	%r24058, [%rd3+4204];
	ld.local.u32 	%r24059, [%rd3+4208];
	ld.local.u32 	%r24060, [%rd3+4212];
	ld.local.u32 	%r24061, [%rd3+4216];
	ld.local.u32 	%r24062, [%rd3+4220];
	ld.local.u32 	%r24063, [%rd3+4224];
	ld.local.u32 	%r24064, [%rd3+4228];
	ld.local.u32 	%r24065, [%rd3+4232];
	ld.local.u32 	%r24066, [%rd3+4236];
	ld.local.u32 	%r24067, [%rd3+4240];
	ld.local.u32 	%r24068, [%rd3+4244];
	ld.local.u32 	%r24069, [%rd3+4248];
	ld.local.u32 	%r24070, [%rd3+4252];
	ld.local.u32 	%r24071, [%rd3+4256];
	ld.local.u32 	%r24072, [%rd3+4260];
	ld.local.u32 	%r24073, [%rd3+4264];
	ld.local.u32 	%r24074, [%rd3+4268];
	ld.local.u32 	%r24075, [%rd3+4272];
	ld.local.u32 	%r24076, [%rd3+4276];
	ld.local.u32 	%r24077, [%rd3+4280];
	ld.local.u32 	%r24078, [%rd3+4284];
	ld.local.u32 	%r24079, [%rd3+4288];
	ld.local.u32 	%r24080, [%rd3+4292];
	ld.local.u32 	%r24081, [%rd3+4296];
	ld.local.u32 	%r24082, [%rd3+4300];
	ld.local.u32 	%r24083, [%rd3+4304];
	ld.local.u32 	%r24084, [%rd3+4308];
	ld.local.u32 	%r24085, [%rd3+4312];
	ld.local.u32 	%r24086, [%rd3+4316];
	ld.local.u32 	%r24087, [%rd3+4320];
	ld.local.u32 	%r24088, [%rd3+4324];
	ld.local.u32 	%r24089, [%rd3+4328];
	ld.local.u32 	%r24090, [%rd3+4332];
	ld.local.u32 	%r24091, [%rd3+4336];
	ld.local.u32 	%r24092, [%rd3+4340];
	ld.local.u32 	%r24093, [%rd3+4344];
	ld.local.u32 	%r24094, [%rd3+4348];
	ld.local.u32 	%r24095, [%rd3+4352];
	ld.local.u32 	%r24096, [%rd3+4356];
	ld.local.u32 	%r24097, [%rd3+4360];
	ld.local.u32 	%r24098, [%rd3+4364];
	ld.local.u32 	%r24099, [%rd3+4368];
	ld.local.u32 	%r24100, [%rd3+4372];
	ld.local.u32 	%r24101, [%rd3+4376];
	ld.local.u32 	%r24102, [%rd3+4380];
	ld.local.u32 	%r24103, [%rd3+4384];
	ld.local.u32 	%r24104, [%rd3+4388];
	ld.local.u32 	%r24105, [%rd3+4392];
	ld.local.u32 	%r24106, [%rd3+4396];
	ld.local.u32 	%r24107, [%rd3+4400];
	ld.local.u32 	%r24108, [%rd3+4404];
	ld.local.u32 	%r24109, [%rd3+4408];
	ld.local.u32 	%r24110, [%rd3+4412];
	ld.local.u32 	%r24111, [%rd3+4416];
	ld.local.u32 	%r24112, [%rd3+4420];
	ld.local.u32 	%r24113, [%rd3+4424];
	ld.local.u32 	%r24114, [%rd3+4428];
	ld.local.u32 	%r24115, [%rd3+4432];
	ld.local.u32 	%r24116, [%rd3+4436];
	ld.local.u32 	%r24117, [%rd3+4440];
	ld.local.u32 	%r24118, [%rd3+4444];
	ld.local.u32 	%r24119, [%rd3+4448];
	ld.local.u32 	%r24120, [%rd3+4452];
	ld.local.u32 	%r24121, [%rd3+4456];
	ld.local.u32 	%r24122, [%rd3+4460];
	ld.local.u32 	%r24123, [%rd3+4464];
	ld.local.u32 	%r24124, [%rd3+4468];
	ld.local.u32 	%r24125, [%rd3+4472];
	ld.local.u32 	%r24126, [%rd3+4476];
	ld.local.u32 	%r24127, [%rd3+4480];
	ld.local.u32 	%r24128, [%rd3+4484];
	ld.local.u32 	%r24129, [%rd3+4488];
	ld.local.u32 	%r24130, [%rd3+4492];
	ld.local.u32 	%r24131, [%rd3+4496];
	ld.local.u32 	%r24132, [%rd3+4500];
	ld.local.u32 	%r24133, [%rd3+4504];
	ld.local.u32 	%r24134, [%rd3+4508];
	ld.local.u32 	%r24135, [%rd3+4512];
	ld.local.u32 	%r24136, [%rd3+4516];
	ld.local.u32 	%r24137, [%rd3+4520];
	ld.local.u32 	%r24138, [%rd3+4524];
	ld.local.u32 	%r24139, [%rd3+4528];
	ld.local.u32 	%r24140, [%rd3+4532];
	ld.local.u32 	%r24141, [%rd3+4536];
	ld.local.u32 	%r24142, [%rd3+4540];
	ld.local.u32 	%r24143, [%rd3+4544];
	ld.local.u32 	%r24144, [%rd3+4548];
	ld.local.u32 	%r24145, [%rd3+4552];
	ld.local.u32 	%r24146, [%rd3+4556];
	ld.local.u32 	%r24147, [%rd3+4560];
	ld.local.u32 	%r24148, [%rd3+4564];
	ld.local.u32 	%r24149, [%rd3+4568];
	ld.local.u32 	%r24150, [%rd3+4572];
	ld.local.u32 	%r24151, [%rd3+4576];
	ld.local.u32 	%r24152, [%rd3+4580];
	ld.local.u32 	%r24153, [%rd3+4584];
	ld.local.u32 	%r24154, [%rd3+4588];
	ld.local.u32 	%r24155, [%rd3+4592];
	ld.local.u32 	%r24156, [%rd3+4596];
	ld.local.u32 	%r24157, [%rd3+4600];
	ld.local.u32 	%r24158, [%rd3+4604];
	ld.local.u32 	%r24159, [%rd3+4608];
	ld.local.u32 	%r24160, [%rd3+4612];
	ld.local.u32 	%r24161, [%rd3+4616];
	ld.local.u32 	%r24162, [%rd3+4620];
	ld.local.u32 	%r24163, [%rd3+4624];
	ld.local.u32 	%r24164, [%rd3+4628];
	ld.local.u32 	%r24165, [%rd3+4632];
	ld.local.u32 	%r24166, [%rd3+4636];
	ld.local.u32 	%r24167, [%rd3+4640];
	ld.local.u32 	%r24168, [%rd3+4644];
	ld.local.u32 	%r24169, [%rd3+4648];
	ld.local.u32 	%r24170, [%rd3+4652];
	ld.local.u32 	%r24171, [%rd3+4656];
	ld.local.u32 	%r24172, [%rd3+4660];
	ld.local.u32 	%r24173, [%rd3+4664];
	ld.local.u32 	%r24174, [%rd3+4668];
	ld.local.u32 	%r24175, [%rd3+4672];
	ld.local.u32 	%r24176, [%rd3+4676];
	ld.local.u32 	%r24177, [%rd3+4680];
	ld.local.u32 	%r24178, [%rd3+4684];
	ld.local.u32 	%r24179, [%rd3+4688];
	ld.local.u32 	%r24180, [%rd3+4692];
	ld.local.u32 	%r24181, [%rd3+4696];
	ld.local.u32 	%r24182, [%rd3+4700];
	ld.local.u32 	%r24183, [%rd3+4704];
	ld.local.u32 	%r24184, [%rd3+4708];
	ld.local.u32 	%r24185, [%rd3+4712];
	ld.local.u32 	%r24186, [%rd3+4716];
	ld.local.u32 	%r24187, [%rd3+4720];
	ld.local.u32 	%r24188, [%rd3+4724];
	ld.local.u32 	%r24189, [%rd3+4728];
	ld.local.u32 	%r24190, [%rd3+4732];
	ld.local.u32 	%r24191, [%rd3+4736];
	ld.local.u32 	%r24192, [%rd3+4740];
	ld.local.u32 	%r24193, [%rd3+4744];
	ld.local.u32 	%r24194, [%rd3+4748];
	ld.local.u32 	%r24195, [%rd3+4752];
	ld.local.u32 	%r24196, [%rd3+4756];
	ld.local.u32 	%r24197, [%rd3+4760];
	ld.local.u32 	%r24198, [%rd3+4764];
	ld.local.u32 	%r24199, [%rd3+4768];
	ld.local.u32 	%r24200, [%rd3+4772];
	ld.local.u32 	%r24201, [%rd3+4776];
	ld.local.u32 	%r24202, [%rd3+4780];
	ld.local.u32 	%r24203, [%rd3+4784];
	ld.local.u32 	%r24204, [%rd3+4788];
	ld.local.u32 	%r24205, [%rd3+4792];
	ld.local.u32 	%r24206, [%rd3+4796];
	ld.local.u32 	%r24207, [%rd3+4800];
	ld.local.u32 	%r24208, [%rd3+4804];
	ld.local.u32 	%r24209, [%rd3+4808];
	ld.local.u32 	%r24210, [%rd3+4812];
	ld.local.u32 	%r24211, [%rd3+4816];
	ld.local.u32 	%r24212, [%rd3+4820];
	ld.local.u32 	%r24213, [%rd3+4824];
	ld.local.u32 	%r24214, [%rd3+4828];
	ld.local.u32 	%r24215, [%rd3+4832];
	ld.local.u32 	%r24216, [%rd3+4836];
	ld.local.u32 	%r24217, [%rd3+4840];
	ld.local.u32 	%r24218, [%rd3+4844];
	ld.local.u32 	%r24219, [%rd3+4848];
	ld.local.u32 	%r24220, [%rd3+4852];
	ld.local.u32 	%r24221, [%rd3+4856];
	ld.local.u32 	%r24222, [%rd3+4860];
	ld.local.u32 	%r24223, [%rd3+4864];
	ld.local.u32 	%r24224, [%rd3+4868];
	ld.local.u32 	%r24225, [%rd3+4872];
	ld.local.u32 	%r24226, [%rd3+4876];
	ld.local.u32 	%r24227, [%rd3+4880];
	ld.local.u32 	%r24228, [%rd3+4884];
	ld.local.u32 	%r24229, [%rd3+4888];
	ld.local.u32 	%r24230, [%rd3+4892];
	ld.local.u32 	%r24231, [%rd3+4896];
	ld.local.u32 	%r24232, [%rd3+4900];
	ld.local.u32 	%r24233, [%rd3+4904];
	ld.local.u32 	%r24234, [%rd3+4908];
	ld.local.u32 	%r24235, [%rd3+4912];
	ld.local.u32 	%r24236, [%rd3+4916];
	ld.local.u32 	%r24237, [%rd3+4920];
	ld.local.u32 	%r24238, [%rd3+4924];
	ld.local.u32 	%r24239, [%rd3+4928];
	ld.local.u32 	%r24240, [%rd3+4932];
	ld.local.u32 	%r24241, [%rd3+4936];
	ld.local.u32 	%r24242, [%rd3+4940];
	ld.local.u32 	%r24243, [%rd3+4944];
	ld.local.u32 	%r24244, [%rd3+4948];
	ld.local.u32 	%r24245, [%rd3+4952];
	ld.local.u32 	%r24246, [%rd3+4956];
	ld.local.u32 	%r24247, [%rd3+4960];
	ld.local.u32 	%r24248, [%rd3+4964];
	ld.local.u32 	%r24249, [%rd3+4968];
	ld.local.u32 	%r24250, [%rd3+4972];
	ld.local.u32 	%r24251, [%rd3+4976];
	ld.local.u32 	%r24252, [%rd3+4980];
	ld.local.u32 	%r24253, [%rd3+4984];
	ld.local.u32 	%r24254, [%rd3+4988];
	ld.local.u32 	%r24255, [%rd3+4992];
	ld.local.u32 	%r24256, [%rd3+4996];
	ld.local.u32 	%r24257, [%rd3+5000];
	ld.local.u32 	%r24258, [%rd3+5004];
	ld.local.u32 	%r24259, [%rd3+5008];
	ld.local.u32 	%r24260, [%rd3+5012];
	ld.local.u32 	%r24261, [%rd3+5016];
	ld.local.u32 	%r24262, [%rd3+5020];
	ld.local.u32 	%r24263, [%rd3+5024];
	ld.local.u32 	%r24264, [%rd3+5028];
	ld.local.u32 	%r24265, [%rd3+5032];
	ld.local.u32 	%r24266, [%rd3+5036];
	ld.local.u32 	%r24267, [%rd3+5040];
	ld.local.u32 	%r24268, [%rd3+5044];
	ld.local.u32 	%r24269, [%rd3+5048];
	ld.local.u32 	%r24270, [%rd3+5052];
	ld.local.u32 	%r24271, [%rd3+5056];
	ld.local.u32 	%r24272, [%rd3+5060];
	ld.local.u32 	%r24273, [%rd3+5064];
	ld.local.u32 	%r24274, [%rd3+5068];
	ld.local.u32 	%r24275, [%rd3+5072];
	ld.local.u32 	%r24276, [%rd3+5076];
	ld.local.u32 	%r24277, [%rd3+5080];
	ld.local.u32 	%r24278, [%rd3+5084];
	ld.local.u32 	%r24279, [%rd3+5088];
	ld.local.u32 	%r24280, [%rd3+5092];
	ld.local.u32 	%r24281, [%rd3+5096];
	ld.local.u32 	%r24282, [%rd3+5100];
	ld.local.u32 	%r24283, [%rd3+5104];
	ld.local.u32 	%r24284, [%rd3+5108];
	ld.local.u32 	%r24285, [%rd3+5112];
	ld.local.u32 	%r24286, [%rd3+5116];
	ld.local.u32 	%r24287, [%rd3+5120];
	ld.local.u32 	%r24288, [%rd3+5124];
	ld.local.u32 	%r24289, [%rd3+5128];
	ld.local.u32 	%r24290, [%rd3+5132];
	ld.local.u32 	%r24291, [%rd3+5136];
	ld.local.u32 	%r24292, [%rd3+5140];
	ld.local.u32 	%r24293, [%rd3+5144];
	ld.local.u32 	%r24294, [%rd3+5148];
	ld.local.u32 	%r24295, [%rd3+5152];
	ld.local.u32 	%r24296, [%rd3+5156];
	ld.local.u32 	%r24297, [%rd3+5160];
	ld.local.u32 	%r24298, [%rd3+5164];
	ld.local.u32 	%r24299, [%rd3+5168];
	ld.local.u32 	%r24300, [%rd3+5172];
	ld.local.u32 	%r24301, [%rd3+5176];
	ld.local.u32 	%r24302, [%rd3+5180];
	ld.local.u32 	%r24303, [%rd3+5184];
	ld.local.u32 	%r24304, [%rd3+5188];
	ld.local.u32 	%r24305, [%rd3+5192];
	ld.local.u32 	%r24306, [%rd3+5196];
	ld.local.u32 	%r24307, [%rd3+5200];
	ld.local.u32 	%r24308, [%rd3+5204];
	ld.local.u32 	%r24309, [%rd3+5208];
	ld.local.u32 	%r24310, [%rd3+5212];
	ld.local.u32 	%r24311, [%rd3+5216];
	ld.local.u32 	%r24312, [%rd3+5220];
	ld.local.u32 	%r24313, [%rd3+5224];
	ld.local.u32 	%r24314, [%rd3+5228];
	ld.local.u32 	%r24315, [%rd3+5232];
	ld.local.u32 	%r24316, [%rd3+5236];
	ld.local.u32 	%r24317, [%rd3+5240];
	ld.local.u32 	%r24318, [%rd3+5244];
	ld.local.u32 	%r24319, [%rd3+5248];
	ld.local.u32 	%r24320, [%rd3+5252];
	ld.local.u32 	%r24321, [%rd3+5256];
	ld.local.u32 	%r24322, [%rd3+5260];
	ld.local.u32 	%r24323, [%rd3+5264];
	ld.local.u32 	%r24324, [%rd3+5268];
	ld.local.u32 	%r24325, [%rd3+5272];
	ld.local.u32 	%r24326, [%rd3+5276];
	ld.local.u32 	%r24327, [%rd3+5280];
	ld.local.u32 	%r24328, [%rd3+5284];
	ld.local.u32 	%r24329, [%rd3+5288];
	ld.local.u32 	%r24330, [%rd3+5292];
	ld.local.u32 	%r24331, [%rd3+5296];
	ld.local.u32 	%r24332, [%rd3+5300];
	ld.local.u32 	%r24333, [%rd3+5304];
	ld.local.u32 	%r24334, [%rd3+5308];
	ld.local.u32 	%r24335, [%rd3+5312];
	ld.local.u32 	%r24336, [%rd3+5316];
	ld.local.u32 	%r24337, [%rd3+5320];
	ld.local.u32 	%r24338, [%rd3+5324];
	ld.local.u32 	%r24339, [%rd3+5328];
	ld.local.u32 	%r24340, [%rd3+5332];
	ld.local.u32 	%r24341, [%rd3+5336];
	ld.local.u32 	%r24342, [%rd3+5340];
	ld.local.u32 	%r24343, [%rd3+5344];
	ld.local.u32 	%r24344, [%rd3+5348];
	ld.local.u32 	%r24345, [%rd3+5352];
	ld.local.u32 	%r24346, [%rd3+5356];
	ld.local.u32 	%r24347, [%rd3+5360];
	ld.local.u32 	%r24348, [%rd3+5364];
	ld.local.u32 	%r24349, [%rd3+5368];
	ld.local.u32 	%r24350, [%rd3+5372];
	ld.local.u32 	%r24351, [%rd3+5376];
	ld.local.u32 	%r24352, [%rd3+5380];
	ld.local.u32 	%r24353, [%rd3+5384];
	ld.local.u32 	%r24354, [%rd3+5388];
	ld.local.u32 	%r24355, [%rd3+5392];
	ld.local.u32 	%r24356, [%rd3+5396];
	ld.local.u32 	%r24357, [%rd3+5400];
	ld.local.u32 	%r24358, [%rd3+5404];
	ld.local.u32 	%r24359, [%rd3+5408];
	ld.local.u32 	%r24360, [%rd3+5412];
	ld.local.u32 	%r24361, [%rd3+5416];
	ld.local.u32 	%r24362, [%rd3+5420];
	ld.local.u32 	%r24363, [%rd3+5424];
	ld.local.u32 	%r24364, [%rd3+5428];
	ld.local.u32 	%r24365, [%rd3+5432];
	ld.local.u32 	%r24366, [%rd3+5436];
	ld.local.u32 	%r24367, [%rd3+5440];
	ld.local.u32 	%r24368, [%rd3+5444];
	ld.local.u32 	%r24369, [%rd3+5448];
	ld.local.u32 	%r24370, [%rd3+5452];
	ld.local.u32 	%r24371, [%rd3+5456];
	ld.local.u32 	%r24372, [%rd3+5460];
	ld.local.u32 	%r24373, [%rd3+5464];
	ld.local.u32 	%r24374, [%rd3+5468];
	ld.local.u32 	%r24375, [%rd3+5472];
	ld.local.u32 	%r24376, [%rd3+5476];
	ld.local.u32 	%r24377, [%rd3+5480];
	ld.local.u32 	%r24378, [%rd3+5484];
	ld.local.u32 	%r24379, [%rd3+5488];
	ld.local.u32 	%r24380, [%rd3+5492];
	ld.local.u32 	%r24381, [%rd3+5496];
	ld.local.u32 	%r24382, [%rd3+5500];
	ld.local.u32 	%r24383, [%rd3+5504];
	ld.local.u32 	%r24384, [%rd3+5508];
	ld.local.u32 	%r24385, [%rd3+5512];
	ld.local.u32 	%r24386, [%rd3+5516];
	ld.local.u32 	%r24387, [%rd3+5520];
	ld.local.u32 	%r24388, [%rd3+5524];
	ld.local.u32 	%r24389, [%rd3+5528];
	ld.local.u32 	%r24390, [%rd3+5532];
	ld.local.u32 	%r24391, [%rd3+5536];
	ld.local.u32 	%r24392, [%rd3+5540];
	ld.local.u32 	%r24393, [%rd3+5544];
	ld.local.u32 	%r24394, [%rd3+5548];
	ld.local.u32 	%r24395, [%rd3+5552];
	ld.local.u32 	%r24396, [%rd3+5556];
	ld.local.u32 	%r24397, [%rd3+5560];
	ld.local.u32 	%r24398, [%rd3+5564];
	ld.local.u32 	%r24399, [%rd3+5568];
	ld.local.u32 	%r24400, [%rd3+5572];
	ld.local.u32 	%r24401, [%rd3+5576];
	ld.local.u32 	%r24402, [%rd3+5580];
	ld.local.u32 	%r24403, [%rd3+5584];
	ld.local.u32 	%r24404, [%rd3+5588];
	ld.local.u32 	%r24405, [%rd3+5592];
	ld.local.u32 	%r24406, [%rd3+5596];
	ld.local.u32 	%r24407, [%rd3+5600];
	ld.local.u32 	%r24408, [%rd3+5604];
	ld.local.u32 	%r24409, [%rd3+5608];
	ld.local.u32 	%r24410, [%rd3+5612];
	ld.local.u32 	%r24411, [%rd3+5616];
	ld.local.u32 	%r24412, [%rd3+5620];
	ld.local.u32 	%r24413, [%rd3+5624];
	ld.local.u32 	%r24414, [%rd3+5628];
	ld.local.u32 	%r24415, [%rd3+5632];
	ld.local.u32 	%r24416, [%rd3+5636];
	ld.local.u32 	%r24417, [%rd3+5640];
	ld.local.u32 	%r24418, [%rd3+5644];
	ld.local.u32 	%r24419, [%rd3+5648];
	ld.local.u32 	%r24420, [%rd3+5652];
	ld.local.u32 	%r24421, [%rd3+5656];
	ld.local.u32 	%r24422, [%rd3+5660];
	ld.local.u32 	%r24423, [%rd3+5664];
	ld.local.u32 	%r24424, [%rd3+5668];
	ld.local.u32 	%r24425, [%rd3+5672];
	ld.local.u32 	%r24426, [%rd3+5676];
	ld.local.u32 	%r24427, [%rd3+5680];
	ld.local.u32 	%r24428, [%rd3+5684];
	ld.local.u32 	%r24429, [%rd3+5688];
	ld.local.u32 	%r24430, [%rd3+5692];
	ld.local.u32 	%r24431, [%rd3+5696];
	ld.local.u32 	%r24432, [%rd3+5700];
	ld.local.u32 	%r24433, [%rd3+5704];
	ld.local.u32 	%r24434, [%rd3+5708];
	ld.local.u32 	%r24435, [%rd3+5712];
	ld.local.u32 	%r24436, [%rd3+5716];
	ld.local.u32 	%r24437, [%rd3+5720];
	ld.local.u32 	%r24438, [%rd3+5724];
	ld.local.u32 	%r24439, [%rd3+5728];
	ld.local.u32 	%r24440, [%rd3+5732];
	ld.local.u32 	%r24441, [%rd3+5736];
	ld.local.u32 	%r24442, [%rd3+5740];
	ld.local.u32 	%r24443, [%rd3+5744];
	ld.local.u32 	%r24444, [%rd3+5748];
	ld.local.u32 	%r24445, [%rd3+5752];
	ld.local.u32 	%r24446, [%rd3+5756];
	ld.local.u32 	%r24447, [%rd3+5760];
	ld.local.u32 	%r24448, [%rd3+5764];
	ld.local.u32 	%r24449, [%rd3+5768];
	ld.local.u32 	%r24450, [%rd3+5772];
	ld.local.u32 	%r24451, [%rd3+5776];
	ld.local.u32 	%r24452, [%rd3+5780];
	ld.local.u32 	%r24453, [%rd3+5784];
	ld.local.u32 	%r24454, [%rd3+5788];
	ld.local.u32 	%r24455, [%rd3+5792];
	ld.local.u32 	%r24456, [%rd3+5796];
	ld.local.u32 	%r24457, [%rd3+5800];
	ld.local.u32 	%r24458, [%rd3+5804];
	ld.local.u32 	%r24459, [%rd3+5808];
	ld.local.u32 	%r24460, [%rd3+5812];
	ld.local.u32 	%r24461, [%rd3+5816];
	ld.local.u32 	%r24462, [%rd3+5820];
	ld.local.u32 	%r24463, [%rd3+5824];
	ld.local.u32 	%r24464, [%rd3+5828];
	ld.local.u32 	%r24465, [%rd3+5832];
	ld.local.u32 	%r24466, [%rd3+5836];
	ld.local.u32 	%r24467, [%rd3+5840];
	ld.local.u32 	%r24468, [%rd3+5844];
	ld.local.u32 	%r24469, [%rd3+5848];
	ld.local.u32 	%r24470, [%rd3+5852];
	ld.local.u32 	%r24471, [%rd3+5856];
	ld.local.u32 	%r24472, [%rd3+5860];
	ld.local.u32 	%r24473, [%rd3+5864];
	ld.local.u32 	%r24474, [%rd3+5868];
	ld.local.u32 	%r24475, [%rd3+5872];
	ld.local.u32 	%r24476, [%rd3+5876];
	ld.local.u32 	%r24477, [%rd3+5880];
	ld.local.u32 	%r24478, [%rd3+5884];
	ld.local.u32 	%r24479, [%rd3+5888];
	ld.local.u32 	%r24480, [%rd3+5892];
	ld.local.u32 	%r24481, [%rd3+5896];
	ld.local.u32 	%r24482, [%rd3+5900];
	ld.local.u32 	%r24483, [%rd3+5904];
	ld.local.u32 	%r24484, [%rd3+5908];
	ld.local.u32 	%r24485, [%rd3+5912];
	ld.local.u32 	%r24486, [%rd3+5916];
	ld.local.u32 	%r24487, [%rd3+5920];
	ld.local.u32 	%r24488, [%rd3+5924];
	ld.local.u32 	%r24489, [%rd3+5928];
	ld.local.u32 	%r24490, [%rd3+5932];
	ld.local.u32 	%r24491, [%rd3+5936];
	ld.local.u32 	%r24492, [%rd3+5940];
	ld.local.u32 	%r24493, [%rd3+5944];
	ld.local.u32 	%r24494, [%rd3+5948];
	ld.local.u32 	%r24495, [%rd3+5952];
	ld.local.u32 	%r24496, [%rd3+5956];
	ld.local.u32 	%r24497, [%rd3+5960];
	ld.local.u32 	%r24498, [%rd3+5964];
	ld.local.u32 	%r24499, [%rd3+5968];
	ld.local.u32 	%r24500, [%rd3+5972];
	ld.local.u32 	%r24501, [%rd3+5976];
	ld.local.u32 	%r24502, [%rd3+5980];
	ld.local.u32 	%r24503, [%rd3+5984];
	ld.local.u32 	%r24504, [%rd3+5988];
	ld.local.u32 	%r24505, [%rd3+5992];
	ld.local.u32 	%r24506, [%rd3+5996];
	ld.local.u32 	%r24507, [%rd3+6000];
	ld.local.u32 	%r24508, [%rd3+6004];
	ld.local.u32 	%r24509, [%rd3+6008];
	ld.local.u32 	%r24510, [%rd3+6012];
	ld.local.u32 	%r24511, [%rd3+6016];
	ld.local.u32 	%r24512, [%rd3+6020];
	ld.local.u32 	%r24513, [%rd3+6024];
	ld.local.u32 	%r24514, [%rd3+6028];
	ld.local.u32 	%r24515, [%rd3+6032];
	ld.local.u32 	%r24516, [%rd3+6036];
	ld.local.u32 	%r24517, [%rd3+6040];
	ld.local.u32 	%r24518, [%rd3+6044];
	ld.local.u32 	%r24519, [%rd3+6048];
	ld.local.u32 	%r24520, [%rd3+6052];
	ld.local.u32 	%r24521, [%rd3+6056];
	ld.local.u32 	%r24522, [%rd3+6060];
	ld.local.u32 	%r24523, [%rd3+6064];
	ld.local.u32 	%r24524, [%rd3+6068];
	ld.local.u32 	%r24525, [%rd3+6072];
	ld.local.u32 	%r24526, [%rd3+6076];
	ld.local.u32 	%r24527, [%rd3+6080];
	ld.local.u32 	%r24528, [%rd3+6084];
	ld.local.u32 	%r24529, [%rd3+6088];
	ld.local.u32 	%r24530, [%rd3+6092];
	ld.local.u32 	%r24531, [%rd3+6096];
	ld.local.u32 	%r24532, [%rd3+6100];
	ld.local.u32 	%r24533, [%rd3+6104];
	ld.local.u32 	%r24534, [%rd3+6108];
	ld.local.u32 	%r24535, [%rd3+6112];
	ld.local.u32 	%r24536, [%rd3+6116];
	ld.local.u32 	%r24537, [%rd3+6120];
	ld.local.u32 	%r24538, [%rd3+6124];
	ld.local.u32 	%r24539, [%rd3+6128];
	ld.local.u32 	%r24540, [%rd3+6132];
	ld.local.u32 	%r24541, [%rd3+6136];
	ld.local.u32 	%r24542, [%rd3+6140];
	ld.local.u32 	%r24543, [%rd3+6144];
	ld.local.u32 	%r24544, [%rd3+6148];
	ld.local.u32 	%r24545, [%rd3+6152];
	ld.local.u32 	%r24546, [%rd3+6156];
	ld.local.u32 	%r24547, [%rd3+6160];
	ld.local.u32 	%r24548, [%rd3+6164];
	ld.local.u32 	%r24549, [%rd3+6168];
	ld.local.u32 	%r24550, [%rd3+6172];
	ld.local.u32 	%r24551, [%rd3+6176];
	ld.local.u32 	%r24552, [%rd3+6180];
	ld.local.u32 	%r24553, [%rd3+6184];
	ld.local.u32 	%r24554, [%rd3+6188];
	ld.local.u32 	%r24555, [%rd3+6192];
	ld.local.u32 	%r24556, [%rd3+6196];
	ld.local.u32 	%r24557, [%rd3+6200];
	ld.local.u32 	%r24558, [%rd3+6204];
	ld.local.u32 	%r24559, [%rd3+6208];
	ld.local.u32 	%r24560, [%rd3+6212];
	ld.local.u32 	%r24561, [%rd3+6216];
	ld.local.u32 	%r24562, [%rd3+6220];
	ld.local.u32 	%r24563, [%rd3+6224];
	ld.local.u32 	%r24564, [%rd3+6228];
	ld.local.u32 	%r24565, [%rd3+6232];
	ld.local.u32 	%r24566, [%rd3+6236];
	ld.local.u32 	%r24567, [%rd3+6240];
	ld.local.u32 	%r24568, [%rd3+6244];
	ld.local.u32 	%r24569, [%rd3+6248];
	ld.local.u32 	%r24570, [%rd3+6252];
	ld.local.u32 	%r24571, [%rd3+6256];
	add.s16 	%rs9805, %rs9824, 1;
	ld.local.u32 	%r24572, [%rd3+6260];
	cvt.u32.u16 	%r24573, %rs9805;
	ld.local.u32 	%r24574, [%rd3+6264];
	and.b32  	%r24575, %r24573, 255;
	st.global.u32 	[%rd11005], %r24575;
	st.global.u32 	[%rd11005+4], %r23008;
	st.global.u32 	[%rd11005+8], %r23009;
	st.global.u32 	[%rd11005+12], %r23010;
	st.global.u32 	[%rd11005+16], %r23011;
	st.global.u32 	[%rd11005+20], %r23012;
	st.global.u32 	[%rd11005+24], %r23013;
	st.global.u32 	[%rd11005+28], %r23014;
	st.global.u32 	[%rd11005+32], %r23015;
	st.global.u32 	[%rd11005+36], %r23016;
	st.global.u32 	[%rd11005+40], %r23017;
	st.global.u32 	[%rd11005+44], %r23018;
	st.global.u32 	[%rd11005+48], %r23019;
	st.global.u32 	[%rd11005+52], %r23020;
	st.global.u32 	[%rd11005+56], %r23021;
	st.global.u32 	[%rd11005+60], %r23022;
	st.global.u32 	[%rd11005+64], %r23023;
	st.global.u32 	[%rd11005+68], %r23024;
	st.global.u32 	[%rd11005+72], %r23025;
	st.global.u32 	[%rd11005+76], %r23026;
	st.global.u32 	[%rd11005+80], %r23027;
	st.global.u32 	[%rd11005+84], %r23028;
	st.global.u32 	[%rd11005+88], %r23029;
	st.global.u32 	[%rd11005+92], %r23030;
	st.global.u32 	[%rd11005+96], %r23031;
	st.global.u32 	[%rd11005+100], %r23032;
	st.global.u32 	[%rd11005+104], %r23033;
	st.global.u32 	[%rd11005+108], %r23034;
	st.global.u32 	[%rd11005+112], %r23035;
	st.global.u32 	[%rd11005+116], %r23036;
	st.global.u32 	[%rd11005+120], %r23037;
	st.global.u32 	[%rd11005+124], %r23038;
	st.global.u32 	[%rd11005+128], %r23039;
	st.global.u32 	[%rd11005+132], %r23040;
	st.global.u32 	[%rd11005+136], %r23041;
	st.global.u32 	[%rd11005+140], %r23042;
	st.global.u32 	[%rd11005+144], %r23043;
	st.global.u32 	[%rd11005+148], %r23044;
	st.global.u32 	[%rd11005+152], %r23045;
	st.global.u32 	[%rd11005+156], %r23046;
	st.global.u32 	[%rd11005+160], %r23047;
	st.global.u32 	[%rd11005+164], %r23048;
	st.global.u32 	[%rd11005+168], %r23049;
	st.global.u32 	[%rd11005+172], %r23050;
	st.global.u32 	[%rd11005+176], %r23051;
	st.global.u32 	[%rd11005+180], %r23052;
	st.global.u32 	[%rd11005+184], %r23053;
	st.global.u32 	[%rd11005+188], %r23054;
	st.global.u32 	[%rd11005+192], %r23055;
	st.global.u32 	[%rd11005+196], %r23056;
	st.global.u32 	[%rd11005+200], %r23057;
	st.global.u32 	[%rd11005+204], %r23058;
	st.global.u32 	[%rd11005+208], %r23059;
	st.global.u32 	[%rd11005+212], %r23060;
	st.global.u32 	[%rd11005+216], %r23061;
	st.global.u32 	[%rd11005+220], %r23062;
	st.global.u32 	[%rd11005+224], %r23063;
	st.global.u32 	[%rd11005+228], %r23064;
	st.global.u32 	[%rd11005+232], %r23065;
	st.global.u32 	[%rd11005+236], %r23066;
	st.global.u32 	[%rd11005+240], %r23067;
	st.global.u32 	[%rd11005+244], %r23068;
	st.global.u32 	[%rd11005+248], %r23069;
	st.global.u32 	[%rd11005+252], %r23070;
	st.global.u32 	[%rd11005+256], %r23071;
	st.global.u32 	[%rd11005+260], %r23072;
	st.global.u32 	[%rd11005+264], %r23073;
	st.global.u32 	[%rd11005+268], %r23074;
	st.global.u32 	[%rd11005+272], %r23075;
	st.global.u32 	[%rd11005+276], %r23076;
	st.global.u32 	[%rd11005+280], %r23077;
	st.global.u32 	[%rd11005+284], %r23078;
	st.global.u32 	[%rd11005+288], %r23079;
	st.global.u32 	[%rd11005+292], %r23080;
	st.global.u32 	[%rd11005+296], %r23081;
	st.global.u32 	[%rd11005+300], %r23082;
	st.global.u32 	[%rd11005+304], %r23083;
	st.global.u32 	[%rd11005+308], %r23084;
	st.global.u32 	[%rd11005+312], %r23085;
	st.global.u32 	[%rd11005+316], %r23086;
	st.global.u32 	[%rd11005+320], %r23087;
	st.global.u32 	[%rd11005+324], %r23088;
	st.global.u32 	[%rd11005+328], %r23089;
	st.global.u32 	[%rd11005+332], %r23090;
	st.global.u32 	[%rd11005+336], %r23091;
	st.global.u32 	[%rd11005+340], %r23092;
	st.global.u32 	[%rd11005+344], %r23093;
	st.global.u32 	[%rd11005+348], %r23094;
	st.global.u32 	[%rd11005+352], %r23095;
	st.global.u32 	[%rd11005+356], %r23096;
	st.global.u32 	[%rd11005+360], %r23097;
	st.global.u32 	[%rd11005+364], %r23098;
	st.global.u32 	[%rd11005+368], %r23099;
	st.global.u32 	[%rd11005+372], %r23100;
	st.global.u32 	[%rd11005+376], %r23101;
	st.global.u32 	[%rd11005+380], %r23102;
	st.global.u32 	[%rd11005+384], %r23103;
	st.global.u32 	[%rd11005+388], %r23104;
	st.global.u32 	[%rd11005+392], %r23105;
	st.global.u32 	[%rd11005+396], %r23106;
	st.global.u32 	[%rd11005+400], %r23107;
	st.global.u32 	[%rd11005+404], %r23108;
	st.global.u32 	[%rd11005+408], %r23109;
	st.global.u32 	[%rd11005+412], %r23110;
	st.global.u32 	[%rd11005+416], %r23111;
	st.global.u32 	[%rd11005+420], %r23112;
	st.global.u32 	[%rd11005+424], %r23113;
	st.global.u32 	[%rd11005+428], %r23114;
	st.global.u32 	[%rd11005+432], %r23115;
	st.global.u32 	[%rd11005+436], %r23116;
	st.global.u32 	[%rd11005+440], %r23117;
	st.global.u32 	[%rd11005+444], %r23118;
	st.global.u32 	[%rd11005+448], %r23119;
	st.global.u32 	[%rd11005+452], %r23120;
	st.global.u32 	[%rd11005+456], %r23121;
	st.global.u32 	[%rd11005+460], %r23122;
	st.global.u32 	[%rd11005+464], %r23123;
	st.global.u32 	[%rd11005+468], %r23124;
	st.global.u32 	[%rd11005+472], %r23125;
	st.global.u32 	[%rd11005+476], %r23126;
	st.global.u32 	[%rd11005+480], %r23127;
	st.global.u32 	[%rd11005+484], %r23128;
	st.global.u32 	[%rd11005+488], %r23129;
	st.global.u32 	[%rd11005+492], %r23130;
	st.global.u32 	[%rd11005+496], %r23131;
	st.global.u32 	[%rd11005+500], %r23132;
	st.global.u32 	[%rd11005+504], %r23133;
	st.global.u32 	[%rd11005+508], %r23134;
	st.global.u32 	[%rd11005+512], %r23135;
	st.global.u32 	[%rd11005+516], %r23136;
	st.global.u32 	[%rd11005+520], %r23137;
	st.global.u32 	[%rd11005+524], %r23138;
	st.global.u32 	[%rd11005+528], %r23139;
	st.global.u32 	[%rd11005+532], %r23140;
	st.global.u32 	[%rd11005+536], %r23141;
	st.global.u32 	[%rd11005+540], %r23142;
	st.global.u32 	[%rd11005+544], %r23143;
	st.global.u32 	[%rd11005+548], %r23144;
	st.global.u32 	[%rd11005+552], %r23145;
	st.global.u32 	[%rd11005+556], %r23146;
	st.global.u32 	[%rd11005+560], %r23147;
	st.global.u32 	[%rd11005+564], %r23148;
	st.global.u32 	[%rd11005+568], %r23149;
	st.global.u32 	[%rd11005+572], %r23150;
	st.global.u32 	[%rd11005+576], %r23151;
	st.global.u32 	[%rd11005+580], %r23152;
	st.global.u32 	[%rd11005+584], %r23153;
	st.global.u32 	[%rd11005+588], %r23154;
	st.global.u32 	[%rd11005+592], %r23155;
	st.global.u32 	[%rd11005+596], %r23156;
	st.global.u32 	[%rd11005+600], %r23157;
	st.global.u32 	[%rd11005+604], %r23158;
	st.global.u32 	[%rd11005+608], %r23159;
	st.global.u32 	[%rd11005+612], %r23160;
	st.global.u32 	[%rd11005+616], %r23161;
	st.global.u32 	[%rd11005+620], %r23162;
	st.global.u32 	[%rd11005+624], %r23163;
	st.global.u32 	[%rd11005+628], %r23164;
	st.global.u32 	[%rd11005+632], %r23165;
	st.global.u32 	[%rd11005+636], %r23166;
	st.global.u32 	[%rd11005+640], %r23167;
	st.global.u32 	[%rd11005+644], %r23168;
	st.global.u32 	[%rd11005+648], %r23169;
	st.global.u32 	[%rd11005+652], %r23170;
	st.global.u32 	[%rd11005+656], %r23171;
	st.global.u32 	[%rd11005+660], %r23172;
	st.global.u32 	[%rd11005+664], %r23173;
	st.global.u32 	[%rd11005+668], %r23174;
	st.global.u32 	[%rd11005+672], %r23175;
	st.global.u32 	[%rd11005+676], %r23176;
	st.global.u32 	[%rd11005+680], %r23177;
	st.global.u32 	[%rd11005+684], %r23178;
	st.global.u32 	[%rd11005+688], %r23179;
	st.global.u32 	[%rd11005+692], %r23180;
	st.global.u32 	[%rd11005+696], %r23181;
	st.global.u32 	[%rd11005+700], %r23182;
	st.global.u32 	[%rd11005+704], %r23183;
	st.global.u32 	[%rd11005+708], %r23184;
	st.global.u32 	[%rd11005+712], %r23185;
	st.global.u32 	[%rd11005+716], %r23186;
	st.global.u32 	[%rd11005+720], %r23187;
	st.global.u32 	[%rd11005+724], %r23188;
	st.global.u32 	[%rd11005+728], %r23189;
	st.global.u32 	[%rd11005+732], %r23190;
	st.global.u32 	[%rd11005+736], %r23191;
	st.global.u32 	[%rd11005+740], %r23192;
	st.global.u32 	[%rd11005+744], %r23193;
	st.global.u32 	[%rd11005+748], %r23194;
	st.global.u32 	[%rd11005+752], %r23195;
	st.global.u32 	[%rd11005+756], %r23196;
	st.global.u32 	[%rd11005+760], %r23197;
	st.global.u32 	[%rd11005+764], %r23198;
	st.global.u32 	[%rd11005+768], %r23199;
	st.global.u32 	[%rd11005+772], %r23200;
	st.global.u32 	[%rd11005+776], %r23201;
	st.global.u32 	[%rd11005+780], %r23202;
	st.global.u32 	[%rd11005+784], %r23203;
	st.global.u32 	[%rd11005+788], %r23204;
	st.global.u32 	[%rd11005+792], %r23205;
	st.global.u32 	[%rd11005+796], %r23206;
	st.global.u32 	[%rd11005+800], %r23207;
	st.global.u32 	[%rd11005+804], %r23208;
	st.global.u32 	[%rd11005+808], %r23209;
	st.global.u32 	[%rd11005+812], %r23210;
	st.global.u32 	[%rd11005+816], %r23211;
	st.global.u32 	[%rd11005+820], %r23212;
	st.global.u32 	[%rd11005+824], %r23213;
	st.global.u32 	[%rd11005+828], %r23214;
	st.global.u32 	[%rd11005+832], %r23215;
	st.global.u32 	[%rd11005+836], %r23216;
	st.global.u32 	[%rd11005+840], %r23217;
	st.global.u32 	[%rd11005+844], %r23218;
	st.global.u32 	[%rd11005+848], %r23219;
	st.global.u32 	[%rd11005+852], %r23220;
	st.global.u32 	[%rd11005+856], %r23221;
	st.global.u32 	[%rd11005+860], %r23222;
	st.global.u32 	[%rd11005+864], %r23223;
	st.global.u32 	[%rd11005+868], %r23224;
	st.global.u32 	[%rd11005+872], %r23225;
	st.global.u32 	[%rd11005+876], %r23226;
	st.global.u32 	[%rd11005+880], %r23227;
	st.global.u32 	[%rd11005+884], %r23228;
	st.global.u32 	[%rd11005+888], %r23229;
	st.global.u32 	[%rd11005+892], %r23230;
	st.global.u32 	[%rd11005+896], %r23231;
	st.global.u32 	[%rd11005+900], %r23232;
	st.global.u32 	[%rd11005+904], %r23233;
	st.global.u32 	[%rd11005+908], %r23234;
	st.global.u32 	[%rd11005+912], %r23235;
	st.global.u32 	[%rd11005+916], %r23236;
	st.global.u32 	[%rd11005+920], %r23237;
	st.global.u32 	[%rd11005+924], %r23238;
	st.global.u32 	[%rd11005+928], %r23239;
	st.global.u32 	[%rd11005+932], %r23240;
	st.global.u32 	[%rd11005+936], %r23241;
	st.global.u32 	[%rd11005+940], %r23242;
	st.global.u32 	[%rd11005+944], %r23243;
	st.global.u32 	[%rd11005+948], %r23244;
	st.global.u32 	[%rd11005+952], %r23245;
	st.global.u32 	[%rd11005+956], %r23246;
	st.global.u32 	[%rd11005+960], %r23247;
	st.global.u32 	[%rd11005+964], %r23248;
	st.global.u32 	[%rd11005+968], %r23249;
	st.global.u32 	[%rd11005+972], %r23250;
	st.global.u32 	[%rd11005+976], %r23251;
	st.global.u32 	[%rd11005+980], %r23252;
	st.global.u32 	[%rd11005+984], %r23253;
	st.global.u32 	[%rd11005+988], %r23254;
	st.global.u32 	[%rd11005+992], %r23255;
	st.global.u32 	[%rd11005+996], %r23256;
	st.global.u32 	[%rd11005+1000], %r23257;
	st.global.u32 	[%rd11005+1004], %r23258;
	st.global.u32 	[%rd11005+1008], %r23259;
	st.global.u32 	[%rd11005+1012], %r23260;
	st.global.u32 	[%rd11005+1016], %r23261;
	st.global.u32 	[%rd11005+1020], %r23262;
	st.global.u32 	[%rd11005+1024], %r23263;
	st.global.u32 	[%rd11005+1028], %r23264;
	st.global.u32 	[%rd11005+1032], %r23265;
	st.global.u32 	[%rd11005+1036], %r23266;
	st.global.u32 	[%rd11005+1040], %r23267;
	st.global.u32 	[%rd11005+1044], %r23268;
	st.global.u32 	[%rd11005+1048], %r23269;
	st.global.u32 	[%rd11005+1052], %r23270;
	st.global.u32 	[%rd11005+1056], %r23271;
	st.global.u32 	[%rd11005+1060], %r23272;
	st.global.u32 	[%rd11005+1064], %r23273;
	st.global.u32 	[%rd11005+1068], %r23274;
	st.global.u32 	[%rd11005+1072], %r23275;
	st.global.u32 	[%rd11005+1076], %r23276;
	st.global.u32 	[%rd11005+1080], %r23277;
	st.global.u32 	[%rd11005+1084], %r23278;
	st.global.u32 	[%rd11005+1088], %r23279;
	st.global.u32 	[%rd11005+1092], %r23280;
	st.global.u32 	[%rd11005+1096], %r23281;
	st.global.u32 	[%rd11005+1100], %r23282;
	st.global.u32 	[%rd11005+1104], %r23283;
	st.global.u32 	[%rd11005+1108], %r23284;
	st.global.u32 	[%rd11005+1112], %r23285;
	st.global.u32 	[%rd11005+1116], %r23286;
	st.global.u32 	[%rd11005+1120], %r23287;
	st.global.u32 	[%rd11005+1124], %r23288;
	st.global.u32 	[%rd11005+1128], %r23289;
	st.global.u32 	[%rd11005+1132], %r23290;
	st.global.u32 	[%rd11005+1136], %r23291;
	st.global.u32 	[%rd11005+1140], %r23292;
	st.global.u32 	[%rd11005+1144], %r23293;
	st.global.u32 	[%rd11005+1148], %r23294;
	st.global.u32 	[%rd11005+1152], %r23295;
	st.global.u32 	[%rd11005+1156], %r23296;
	st.global.u32 	[%rd11005+1160], %r23297;
	st.global.u32 	[%rd11005+1164], %r23298;
	st.global.u32 	[%rd11005+1168], %r23299;
	st.global.u32 	[%rd11005+1172], %r23300;
	st.global.u32 	[%rd11005+1176], %r23301;
	st.global.u32 	[%rd11005+1180], %r23302;
	st.global.u32 	[%rd11005+1184], %r23303;
	st.global.u32 	[%rd11005+1188], %r23304;
	st.global.u32 	[%rd11005+1192], %r23305;
	st.global.u32 	[%rd11005+1196], %r23306;
	st.global.u32 	[%rd11005+1200], %r23307;
	st.global.u32 	[%rd11005+1204], %r23308;
	st.global.u32 	[%rd11005+1208], %r23309;
	st.global.u32 	[%rd11005+1212], %r23310;
	st.global.u32 	[%rd11005+1216], %r23311;
	st.global.u32 	[%rd11005+1220], %r23312;
	st.global.u32 	[%rd11005+1224], %r23313;
	st.global.u32 	[%rd11005+1228], %r23314;
	st.global.u32 	[%rd11005+1232], %r23315;
	st.global.u32 	[%rd11005+1236], %r23316;
	st.global.u32 	[%rd11005+1240], %r23317;
	st.global.u32 	[%rd11005+1244], %r23318;
	st.global.u32 	[%rd11005+1248], %r23319;
	st.global.u32 	[%rd11005+1252], %r23320;
	st.global.u32 	[%rd11005+1256], %r23321;
	st.global.u32 	[%rd11005+1260], %r23322;
	st.global.u32 	[%rd11005+1264], %r23323;
	st.global.u32 	[%rd11005+1268], %r23324;
	st.global.u32 	[%rd11005+1272], %r23325;
	st.global.u32 	[%rd11005+1276], %r23326;
	st.global.u32 	[%rd11005+1280], %r23327;
	st.global.u32 	[%rd11005+1284], %r23328;
	st.global.u32 	[%rd11005+1288], %r23329;
	st.global.u32 	[%rd11005+1292], %r23330;
	st.global.u32 	[%rd11005+1296], %r23331;
	st.global.u32 	[%rd11005+1300], %r23332;
	st.global.u32 	[%rd11005+1304], %r23333;
	st.global.u32 	[%rd11005+1308], %r23334;
	st.global.u32 	[%rd11005+1312], %r23335;
	st.global.u32 	[%rd11005+1316], %r23336;
	st.global.u32 	[%rd11005+1320], %r23337;
	st.global.u32 	[%rd11005+1324], %r23338;
	st.global.u32 	[%rd11005+1328], %r23339;
	st.global.u32 	[%rd11005+1332], %r23340;
	st.global.u32 	[%rd11005+1336], %r23341;
	st.global.u32 	[%rd11005+1340], %r23342;
	st.global.u32 	[%rd11005+1344], %r23343;
	st.global.u32 	[%rd11005+1348], %r23344;
	st.global.u32 	[%rd11005+1352], %r23345;
	st.global.u32 	[%rd11005+1356], %r23346;
	st.global.u32 	[%rd11005+1360], %r23347;
	st.global.u32 	[%rd11005+1364], %r23348;
	st.global.u32 	[%rd11005+1368], %r23349;
	st.global.u32 	[%rd11005+1372], %r23350;
	st.global.u32 	[%rd11005+1376], %r23351;
	st.global.u32 	[%rd11005+1380], %r23352;
	st.global.u32 	[%rd11005+1384], %r23353;
	st.global.u32 	[%rd11005+1388], %r23354;
	st.global.u32 	[%rd11005+1392], %r23355;
	st.global.u32 	[%rd11005+1396], %r23356;
	st.global.u32 	[%rd11005+1400], %r23357;
	st.global.u32 	[%rd11005+1404], %r23358;
	st.global.u32 	[%rd11005+1408], %r23359;
	st.global.u32 	[%rd11005+1412], %r23360;
	st.global.u32 	[%rd11005+1416], %r23361;
	st.global.u32 	[%rd11005+1420], %r23362;
	st.global.u32 	[%rd11005+1424], %r23363;
	st.global.u32 	[%rd11005+1428], %r23364;
	st.global.u32 	[%rd11005+1432], %r23365;
	st.global.u32 	[%rd11005+1436], %r23366;
	st.global.u32 	[%rd11005+1440], %r23367;
	st.global.u32 	[%rd11005+1444], %r23368;
	st.global.u32 	[%rd11005+1448], %r23369;
	st.global.u32 	[%rd11005+1452], %r23370;
	st.global.u32 	[%rd11005+1456], %r23371;
	st.global.u32 	[%rd11005+1460], %r23372;
	st.global.u32 	[%rd11005+1464], %r23373;
	st.global.u32 	[%rd11005+1468], %r23374;
	st.global.u32 	[%rd11005+1472], %r23375;
	st.global.u32 	[%rd11005+1476], %r23376;
	st.global.u32 	[%rd11005+1480], %r23377;
	st.global.u32 	[%rd11005+1484], %r23378;
	st.global.u32 	[%rd11005+1488], %r23379;
	st.global.u32 	[%rd11005+1492], %r23380;
	st.global.u32 	[%rd11005+1496], %r23381;
	st.global.u32 	[%rd11005+1500], %r23382;
	st.global.u32 	[%rd11005+1504], %r23383;
	st.global.u32 	[%rd11005+1508], %r23384;
	st.global.u32 	[%rd11005+1512], %r23385;
	st.global.u32 	[%rd11005+1516], %r23386;
	st.global.u32 	[%rd11005+1520], %r23387;
	st.global.u32 	[%rd11005+1524], %r23388;
	st.global.u32 	[%rd11005+1528], %r23389;
	st.global.u32 	[%rd11005+1532], %r23390;
	st.global.u32 	[%rd11005+1536], %r23391;
	st.global.u32 	[%rd11005+1540], %r23392;
	st.global.u32 	[%rd11005+1544], %r23393;
	st.global.u32 	[%rd11005+1548], %r23394;
	st.global.u32 	[%rd11005+1552], %r23395;
	st.global.u32 	[%rd11005+1556], %r23396;
	st.global.u32 	[%rd11005+1560], %r23397;
	st.global.u32 	[%rd11005+1564], %r23398;
	st.global.u32 	[%rd11005+1568], %r23399;
	st.global.u32 	[%rd11005+1572], %r23400;
	st.global.u32 	[%rd11005+1576], %r23401;
	st.global.u32 	[%rd11005+1580], %r23402;
	st.global.u32 	[%rd11005+1584], %r23403;
	st.global.u32 	[%rd11005+1588], %r23404;
	st.global.u32 	[%rd11005+1592], %r23405;
	st.global.u32 	[%rd11005+1596], %r23406;
	st.global.u32 	[%rd11005+1600], %r23407;
	st.global.u32 	[%rd11005+1604], %r23408;
	st.global.u32 	[%rd11005+1608], %r23409;
	st.global.u32 	[%rd11005+1612], %r23410;
	st.global.u32 	[%rd11005+1616], %r23411;
	st.global.u32 	[%rd11005+1620], %r23412;
	st.global.u32 	[%rd11005+1624], %r23413;
	st.global.u32 	[%rd11005+1628], %r23414;
	st.global.u32 	[%rd11005+1632], %r23415;
	st.global.u32 	[%rd11005+1636], %r23416;
	st.global.u32 	[%rd11005+1640], %r23417;
	st.global.u32 	[%rd11005+1644], %r23418;
	st.global.u32 	[%rd11005+1648], %r23419;
	st.global.u32 	[%rd11005+1652], %r23420;
	st.global.u32 	[%rd11005+1656], %r23421;
	st.global.u32 	[%rd11005+1660], %r23422;
	st.global.u32 	[%rd11005+1664], %r23423;
	st.global.u32 	[%rd11005+1668], %r23424;
	st.global.u32 	[%rd11005+1672], %r23425;
	st.global.u32 	[%rd11005+1676], %r23426;
	st.global.u32 	[%rd11005+1680], %r23427;
	st.global.u32 	[%rd11005+1684], %r23428;
	st.global.u32 	[%rd11005+1688], %r23429;
	st.global.u32 	[%rd11005+1692], %r23430;
	st.global.u32 	[%rd11005+1696], %r23431;
	st.global.u32 	[%rd11005+1700], %r23432;
	st.global.u32 	[%rd11005+1704], %r23433;
	st.global.u32 	[%rd11005+1708], %r23434;
	st.global.u32 	[%rd11005+1712], %r23435;
	st.global.u32 	[%rd11005+1716], %r23436;
	st.global.u32 	[%rd11005+1720], %r23437;
	st.global.u32 	[%rd11005+1724], %r23438;
	st.global.u32 	[%rd11005+1728], %r23439;
	st.global.u32 	[%rd11005+1732], %r23440;
	st.global.u32 	[%rd11005+1736], %r23441;
	st.global.u32 	[%rd11005+1740], %r23442;
	st.global.u32 	[%rd11005+1744], %r23443;
	st.global.u32 	[%rd11005+1748], %r23444;
	st.global.u32 	[%rd11005+1752], %r23445;
	st.global.u32 	[%rd11005+1756], %r23446;
	st.global.u32 	[%rd11005+1760], %r23447;
	st.global.u32 	[%rd11005+1764], %r23448;
	st.global.u32 	[%rd11005+1768], %r23449;
	st.global.u32 	[%rd11005+1772], %r23450;
	st.global.u32 	[%rd11005+1776], %r23451;
	st.global.u32 	[%rd11005+1780], %r23452;
	st.global.u32 	[%rd11005+1784], %r23453;
	st.global.u32 	[%rd11005+1788], %r23454;
	st.global.u32 	[%rd11005+1792], %r23455;
	st.global.u32 	[%rd11005+1796], %r23456;
	st.global.u32 	[%rd11005+1800], %r23457;
	st.global.u32 	[%rd11005+1804], %r23458;
	st.global.u32 	[%rd11005+1808], %r23459;
	st.global.u32 	[%rd11005+1812], %r23460;
	st.global.u32 	[%rd11005+1816], %r23461;
	st.global.u32 	[%rd11005+1820], %r23462;
	st.global.u32 	[%rd11005+1824], %r23463;
	st.global.u32 	[%rd11005+1828], %r23464;
	st.global.u32 	[%rd11005+1832], %r23465;
	st.global.u32 	[%rd11005+1836], %r23466;
	st.global.u32 	[%rd11005+1840], %r23467;
	st.global.u32 	[%rd11005+1844], %r23468;
	st.global.u32 	[%rd11005+1848], %r23469;
	st.global.u32 	[%rd11005+1852], %r23470;
	st.global.u32 	[%rd11005+1856], %r23471;
	st.global.u32 	[%rd11005+1860], %r23472;
	st.global.u32 	[%rd11005+1864], %r23473;
	st.global.u32 	[%rd11005+1868], %r23474;
	st.global.u32 	[%rd11005+1872], %r23475;
	st.global.u32 	[%rd11005+1876], %r23476;
	st.global.u32 	[%rd11005+1880], %r23477;
	st.global.u32 	[%rd11005+1884], %r23478;
	st.global.u32 	[%rd11005+1888], %r23479;
	st.global.u32 	[%rd11005+1892], %r23480;
	st.global.u32 	[%rd11005+1896], %r23481;
	st.global.u32 	[%rd11005+1900], %r23482;
	st.global.u32 	[%rd11005+1904], %r23483;
	st.global.u32 	[%rd11005+1908], %r23484;
	st.global.u32 	[%rd11005+1912], %r23485;
	st.global.u32 	[%rd11005+1916], %r23486;
	st.global.u32 	[%rd11005+1920], %r23487;
	st.global.u32 	[%rd11005+1924], %r23488;
	st.global.u32 	[%rd11005+1928], %r23489;
	st.global.u32 	[%rd11005+1932], %r23490;
	st.global.u32 	[%rd11005+1936], %r23491;
	st.global.u32 	[%rd11005+1940], %r23492;
	st.global.u32 	[%rd11005+1944], %r23493;
	st.global.u32 	[%rd11005+1948], %r23494;
	st.global.u32 	[%rd11005+1952], %r23495;
	st.global.u32 	[%rd11005+1956], %r23496;
	st.global.u32 	[%rd11005+1960], %r23497;
	st.global.u32 	[%rd11005+1964], %r23498;
	st.global.u32 	[%rd11005+1968], %r23499;
	st.global.u32 	[%rd11005+1972], %r23500;
	st.global.u32 	[%rd11005+1976], %r23501;
	st.global.u32 	[%rd11005+1980], %r23502;
	st.global.u32 	[%rd11005+1984], %r23503;
	st.global.u32 	[%rd11005+1988], %r23504;
	st.global.u32 	[%rd11005+1992], %r23505;
	st.global.u32 	[%rd11005+1996], %r23506;
	st.global.u32 	[%rd11005+2000], %r23507;
	st.global.u32 	[%rd11005+2004], %r23508;
	st.global.u32 	[%rd11005+2008], %r23509;
	st.global.u32 	[%rd11005+2012], %r23510;
	st.global.u32 	[%rd11005+2016], %r23511;
	st.global.u32 	[%rd11005+2020], %r23512;
	st.global.u32 	[%rd11005+2024], %r23513;
	st.global.u32 	[%rd11005+2028], %r23514;
	st.global.u32 	[%rd11005+2032], %r23515;
	st.global.u32 	[%rd11005+2036], %r23516;
	st.global.u32 	[%rd11005+2040], %r23517;
	st.global.u32 	[%rd11005+2044], %r23518;
	st.global.u32 	[%rd11005+2048], %r23519;
	st.global.u32 	[%rd11005+2052], %r23520;
	st.global.u32 	[%rd11005+2056], %r23521;
	st.global.u32 	[%rd11005+2060], %r23522;
	st.global.u32 	[%rd11005+2064], %r23523;
	st.global.u32 	[%rd11005+2068], %r23524;
	st.global.u32 	[%rd11005+2072], %r23525;
	st.global.u32 	[%rd11005+2076], %r23526;
	st.global.u32 	[%rd11005+2080], %r23527;
	st.global.u32 	[%rd11005+2084], %r23528;
	st.global.u32 	[%rd11005+2088], %r23529;
	st.global.u32 	[%rd11005+2092], %r23530;
	st.global.u32 	[%rd11005+2096], %r23531;
	st.global.u32 	[%rd11005+2100], %r23532;
	st.global.u32 	[%rd11005+2104], %r23533;
	st.global.u32 	[%rd11005+2108], %r23534;
	st.global.u32 	[%rd11005+2112], %r23535;
	st.global.u32 	[%rd11005+2116], %r23536;
	st.global.u32 	[%rd11005+2120], %r23537;
	st.global.u32 	[%rd11005+2124], %r23538;
	st.global.u32 	[%rd11005+2128], %r23539;
	st.global.u32 	[%rd11005+2132], %r23540;
	st.global.u32 	[%rd11005+2136], %r23541;
	st.global.u32 	[%rd11005+2140], %r23542;
	st.global.u32 	[%rd11005+2144], %r23543;
	st.global.u32 	[%rd11005+2148], %r23544;
	st.global.u32 	[%rd11005+2152], %r23545;
	st.global.u32 	[%rd11005+2156], %r23546;
	st.global.u32 	[%rd11005+2160], %r23547;
	st.global.u32 	[%rd11005+2164], %r23548;
	st.global.u32 	[%rd11005+2168], %r23549;
	st.global.u32 	[%rd11005+2172], %r23550;
	st.global.u32 	[%rd11005+2176], %r23551;
	st.global.u32 	[%rd11005+2180], %r23552;
	st.global.u32 	[%rd11005+2184], %r23553;
	st.global.u32 	[%rd11005+2188], %r23554;
	st.global.u32 	[%rd11005+2192], %r23555;
	st.global.u32 	[%rd11005+2196], %r23556;
	st.global.u32 	[%rd11005+2200], %r23557;
	st.global.u32 	[%rd11005+2204], %r23558;
	st.global.u32 	[%rd11005+2208], %r23559;
	st.global.u32 	[%rd11005+2212], %r23560;
	st.global.u32 	[%rd11005+2216], %r23561;
	st.global.u32 	[%rd11005+2220], %r23562;
	st.global.u32 	[%rd11005+2224], %r23563;
	st.global.u32 	[%rd11005+2228], %r23564;
	st.global.u32 	[%rd11005+2232], %r23565;
	st.global.u32 	[%rd11005+2236], %r23566;
	st.global.u32 	[%rd11005+2240], %r23567;
	st.global.u32 	[%rd11005+2244], %r23568;
	st.global.u32 	[%rd11005+2248], %r23569;
	st.global.u32 	[%rd11005+2252], %r23570;
	st.global.u32 	[%rd11005+2256], %r23571;
	st.global.u32 	[%rd11005+2260], %r23572;
	st.global.u32 	[%rd11005+2264], %r23573;
	st.global.u32 	[%rd11005+2268], %r23574;
	st.global.u32 	[%rd11005+2272], %r23575;
	st.global.u32 	[%rd11005+2276], %r23576;
	st.global.u32 	[%rd11005+2280], %r23577;
	st.global.u32 	[%rd11005+2284], %r23578;
	st.global.u32 	[%rd11005+2288], %r23579;
	st.global.u32 	[%rd11005+2292], %r23580;
	st.global.u32 	[%rd11005+2296], %r23581;
	st.global.u32 	[%rd11005+2300], %r23582;
	st.global.u32 	[%rd11005+2304], %r23583;
	st.global.u32 	[%rd11005+2308], %r23584;
	st.global.u32 	[%rd11005+2312], %r23585;
	st.global.u32 	[%rd11005+2316], %r23586;
	st.global.u32 	[%rd11005+2320], %r23587;
	st.global.u32 	[%rd11005+2324], %r23588;
	st.global.u32 	[%rd11005+2328], %r23589;
	st.global.u32 	[%rd11005+2332], %r23590;
	st.global.u32 	[%rd11005+2336], %r23591;
	st.global.u32 	[%rd11005+2340], %r23592;
	st.global.u32 	[%rd11005+2344], %r23593;
	st.global.u32 	[%rd11005+2348], %r23594;
	st.global.u32 	[%rd11005+2352], %r23595;
	st.global.u32 	[%rd11005+2356], %r23596;
	st.global.u32 	[%rd11005+2360], %r23597;
	st.global.u32 	[%rd11005+2364], %r23598;
	st.global.u32 	[%rd11005+2368], %r23599;
	st.global.u32 	[%rd11005+2372], %r23600;
	st.global.u32 	[%rd11005+2376], %r23601;
	st.global.u32 	[%rd11005+2380], %r23602;
	st.global.u32 	[%rd11005+2384], %r23603;
	st.global.u32 	[%rd11005+2388], %r23604;
	st.global.u32 	[%rd11005+2392], %r23605;
	st.global.u32 	[%rd11005+2396], %r23606;
	st.global.u32 	[%rd11005+2400], %r23607;
	st.global.u32 	[%rd11005+2404], %r23608;
	st.global.u32 	[%rd11005+2408], %r23609;
	st.global.u32 	[%rd11005+2412], %r23610;
	st.global.u32 	[%rd11005+2416], %r23611;
	st.global.u32 	[%rd11005+2420], %r23612;
	st.global.u32 	[%rd11005+2424], %r23613;
	st.global.u32 	[%rd11005+2428], %r23614;
	st.global.u32 	[%rd11005+2432], %r23615;
	st.global.u32 	[%rd11005+2436], %r23616;
	st.global.u32 	[%rd11005+2440], %r23617;
	st.global.u32 	[%rd11005+2444], %r23618;
	st.global.u32 	[%rd11005+2448], %r23619;
	st.global.u32 	[%rd11005+2452], %r23620;
	st.global.u32 	[%rd11005+2456], %r23621;
	st.global.u32 	[%rd11005+2460], %r23622;
	st.global.u32 	[%rd11005+2464], %r23623;
	st.global.u32 	[%rd11005+2468], %r23624;
	st.global.u32 	[%rd11005+2472], %r23625;
	st.global.u32 	[%rd11005+2476], %r23626;
	st.global.u32 	[%rd11005+2480], %r23627;
	st.global.u32 	[%rd11005+2484], %r23628;
	st.global.u32 	[%rd11005+2488], %r23629;
	st.global.u32 	[%rd11005+2492], %r23630;
	st.global.u32 	[%rd11005+2496], %r23631;
	st.global.u32 	[%rd11005+2500], %r23632;
	st.global.u32 	[%rd11005+2504], %r23633;
	st.global.u32 	[%rd11005+2508], %r23634;
	st.global.u32 	[%rd11005+2512], %r23635;
	st.global.u32 	[%rd11005+2516], %r23636;
	st.global.u32 	[%rd11005+2520], %r23637;
	st.global.u32 	[%rd11005+2524], %r23638;
	st.global.u32 	[%rd11005+2528], %r23639;
	st.global.u32 	[%rd11005+2532], %r23640;
	st.global.u32 	[%rd11005+2536], %r23641;
	st.global.u32 	[%rd11005+2540], %r23642;
	st.global.u32 	[%rd11005+2544], %r23643;
	st.global.u32 	[%rd11005+2548], %r23644;
	st.global.u32 	[%rd11005+2552], %r23645;
	st.global.u32 	[%rd11005+2556], %r23646;
	st.global.u32 	[%rd11005+2560], %r23647;
	st.global.u32 	[%rd11005+2564], %r23648;
	st.global.u32 	[%rd11005+2568], %r23649;
	st.global.u32 	[%rd11005+2572], %r23650;
	st.global.u32 	[%rd11005+2576], %r23651;
	st.global.u32 	[%rd11005+2580], %r23652;
	st.global.u32 	[%rd11005+2584], %r23653;
	st.global.u32 	[%rd11005+2588], %r23654;
	st.global.u32 	[%rd11005+2592], %r23655;
	st.global.u32 	[%rd11005+2596], %r23656;
	st.global.u32 	[%rd11005+2600], %r23657;
	st.global.u32 	[%rd11005+2604], %r23658;
	st.global.u32 	[%rd11005+2608], %r23659;
	st.global.u32 	[%rd11005+2612], %r23660;
	st.global.u32 	[%rd11005+2616], %r23661;
	st.global.u32 	[%rd11005+2620], %r23662;
	st.global.u32 	[%rd11005+2624], %r23663;
	st.global.u32 	[%rd11005+2628], %r23664;
	st.global.u32 	[%rd11005+2632], %r23665;
	st.global.u32 	[%rd11005+2636], %r23666;
	st.global.u32 	[%rd11005+2640], %r23667;
	st.global.u32 	[%rd11005+2644], %r23668;
	st.global.u32 	[%rd11005+2648], %r23669;
	st.global.u32 	[%rd11005+2652], %r23670;
	st.global.u32 	[%rd11005+2656], %r23671;
	st.global.u32 	[%rd11005+2660], %r23672;
	st.global.u32 	[%rd11005+2664], %r23673;
	st.global.u32 	[%rd11005+2668], %r23674;
	st.global.u32 	[%rd11005+2672], %r23675;
	st.global.u32 	[%rd11005+2676], %r23676;
	st.global.u32 	[%rd11005+2680], %r23677;
	st.global.u32 	[%rd11005+2684], %r23678;
	st.global.u32 	[%rd11005+2688], %r23679;
	st.global.u32 	[%rd11005+2692], %r23680;
	st.global.u32 	[%rd11005+2696], %r23681;
	st.global.u32 	[%rd11005+2700], %r23682;
	st.global.u32 	[%rd11005+2704], %r23683;
	st.global.u32 	[%rd11005+2708], %r23684;
	st.global.u32 	[%rd11005+2712], %r23685;
	st.global.u32 	[%rd11005+2716], %r23686;
	st.global.u32 	[%rd11005+2720], %r23687;
	st.global.u32 	[%rd11005+2724], %r23688;
	st.global.u32 	[%rd11005+2728], %r23689;
	st.global.u32 	[%rd11005+2732], %r23690;
	st.global.u32 	[%rd11005+2736], %r23691;
	st.global.u32 	[%rd11005+2740], %r23692;
	st.global.u32 	[%rd11005+2744], %r23693;
	st.global.u32 	[%rd11005+2748], %r23694;
	st.global.u32 	[%rd11005+2752], %r23695;
	st.global.u32 	[%rd11005+2756], %r23696;
	st.global.u32 	[%rd11005+2760], %r23697;
	st.global.u32 	[%rd11005+2764], %r23698;
	st.global.u32 	[%rd11005+2768], %r23699;
	st.global.u32 	[%rd11005+2772], %r23700;
	st.global.u32 	[%rd11005+2776], %r23701;
	st.global.u32 	[%rd11005+2780], %r23702;
	st.global.u32 	[%rd11005+2784], %r23703;
	st.global.u32 	[%rd11005+2788], %r23704;
	st.global.u32 	[%rd11005+2792], %r23705;
	st.global.u32 	[%rd11005+2796], %r23706;
	st.global.u32 	[%rd11005+2800], %r23707;
	st.global.u32 	[%rd11005+2804], %r23708;
	st.global.u32 	[%rd11005+2808], %r23709;
	st.global.u32 	[%rd11005+2812], %r23710;
	st.global.u32 	[%rd11005+2816], %r23711;
	st.global.u32 	[%rd11005+2820], %r23712;
	st.global.u32 	[%rd11005+2824], %r23713;
	st.global.u32 	[%rd11005+2828], %r23714;
	st.global.u32 	[%rd11005+2832], %r23715;
	st.global.u32 	[%rd11005+2836], %r23716;
	st.global.u32 	[%rd11005+2840], %r23717;
	st.global.u32 	[%rd11005+2844], %r23718;
	st.global.u32 	[%rd11005+2848], %r23719;
	st.global.u32 	[%rd11005+2852], %r23720;
	st.global.u32 	[%rd11005+2856], %r23721;
	st.global.u32 	[%rd11005+2860], %r23722;
	st.global.u32 	[%rd11005+2864], %r23723;
	st.global.u32 	[%rd11005+2868], %r23724;
	st.global.u32 	[%rd11005+2872], %r23725;
	st.global.u32 	[%rd11005+2876], %r23726;
	st.global.u32 	[%rd11005+2880], %r23727;
	st.global.u32 	[%rd11005+2884], %r23728;
	st.global.u32 	[%rd11005+2888], %r23729;
	st.global.u32 	[%rd11005+2892], %r23730;
	st.global.u32 	[%rd11005+2896], %r23731;
	st.global.u32 	[%rd11005+2900], %r23732;
	st.global.u32 	[%rd11005+2904], %r23733;
	st.global.u32 	[%rd11005+2908], %r23734;
	st.global.u32 	[%rd11005+2912], %r23735;
	st.global.u32 	[%rd11005+2916], %r23736;
	st.global.u32 	[%rd11005+2920], %r23737;
	st.global.u32 	[%rd11005+2924], %r23738;
	st.global.u32 	[%rd11005+2928], %r23739;
	st.global.u32 	[%rd11005+2932], %r23740;
	st.global.u32 	[%rd11005+2936], %r23741;
	st.global.u32 	[%rd11005+2940], %r23742;
	st.global.u32 	[%rd11005+2944], %r23743;
	st.global.u32 	[%rd11005+2948], %r23744;
	st.global.u32 	[%rd11005+2952], %r23745;
	st.global.u32 	[%rd11005+2956], %r23746;
	st.global.u32 	[%rd11005+2960], %r23747;
	st.global.u32 	[%rd11005+2964], %r23748;
	st.global.u32 	[%rd11005+2968], %r23749;
	st.global.u32 	[%rd11005+2972], %r23750;
	st.global.u32 	[%rd11005+2976], %r23751;
	st.global.u32 	[%rd11005+2980], %r23752;
	st.global.u32 	[%rd11005+2984], %r23753;
	st.global.u32 	[%rd11005+2988], %r23754;
	st.global.u32 	[%rd11005+2992], %r23755;
	st.global.u32 	[%rd11005+2996], %r23756;
	st.global.u32 	[%rd11005+3000], %r23757;
	st.global.u32 	[%rd11005+3004], %r23758;
	st.global.u32 	[%rd11005+3008], %r23759;
	st.global.u32 	[%rd11005+3012], %r23760;
	st.global.u32 	[%rd11005+3016], %r23761;
	st.global.u32 	[%rd11005+3020], %r23762;
	st.global.u32 	[%rd11005+3024], %r23763;
	st.global.u32 	[%rd11005+3028], %r23764;
	st.global.u32 	[%rd11005+3032], %r23765;
	st.global.u32 	[%rd11005+3036], %r23766;
	st.global.u32 	[%rd11005+3040], %r23767;
	st.global.u32 	[%rd11005+3044], %r23768;
	st.global.u32 	[%rd11005+3048], %r23769;
	st.global.u32 	[%rd11005+3052], %r23770;
	st.global.u32 	[%rd11005+3056], %r23771;
	st.global.u32 	[%rd11005+3060], %r23772;
	st.global.u32 	[%rd11005+3064], %r23773;
	st.global.u32 	[%rd11005+3068], %r23774;
	st.global.u32 	[%rd11005+3072], %r23775;
	st.global.u32 	[%rd11005+3076], %r23776;
	st.global.u32 	[%rd11005+3080], %r23777;
	st.global.u32 	[%rd11005+3084], %r23778;
	st.global.u32 	[%rd11005+3088], %r23779;
	st.global.u32 	[%rd11005+3092], %r23780;
	st.global.u32 	[%rd11005+3096], %r23781;
	st.global.u32 	[%rd11005+3100], %r23782;
	st.global.u32 	[%rd11005+3104], %r23783;
	st.global.u32 	[%rd11005+3108], %r23784;
	st.global.u32 	[%rd11005+3112], %r23785;
	st.global.u32 	[%rd11005+3116], %r23786;
	st.global.u32 	[%rd11005+3120], %r23787;
	st.global.u32 	[%rd11005+3124], %r23788;
	st.global.u32 	[%rd11005+3128], %r23789;
	st.global.u32 	[%rd11005+3132], %r23790;
	st.global.u32 	[%rd11005+3136], %r23791;
	st.global.u32 	[%rd11005+3140], %r23792;
	st.global.u32 	[%rd11005+3144], %r23793;
	st.global.u32 	[%rd11005+3148], %r23794;
	st.global.u32 	[%rd11005+3152], %r23795;
	st.global.u32 	[%rd11005+3156], %r23796;
	st.global.u32 	[%rd11005+3160], %r23797;
	st.global.u32 	[%rd11005+3164], %r23798;
	st.global.u32 	[%rd11005+3168], %r23799;
	st.global.u32 	[%rd11005+3172], %r23800;
	st.global.u32 	[%rd11005+3176], %r23801;
	st.global.u32 	[%rd11005+3180], %r23802;
	st.global.u32 	[%rd11005+3184], %r23803;
	st.global.u32 	[%rd11005+3188], %r23804;
	st.global.u32 	[%rd11005+3192], %r23805;
	st.global.u32 	[%rd11005+3196], %r23806;
	st.global.u32 	[%rd11005+3200], %r23807;
	st.global.u32 	[%rd11005+3204], %r23808;
	st.global.u32 	[%rd11005+3208], %r23809;
	st.global.u32 	[%rd11005+3212], %r23810;
	st.global.u32 	[%rd11005+3216], %r23811;
	st.global.u32 	[%rd11005+3220], %r23812;
	st.global.u32 	[%rd11005+3224], %r23813;
	st.global.u32 	[%rd11005+3228], %r23814;
	st.global.u32 	[%rd11005+3232], %r23815;
	st.global.u32 	[%rd11005+3236], %r23816;
	st.global.u32 	[%rd11005+3240], %r23817;
	st.global.u32 	[%rd11005+3244], %r23818;
	st.global.u32 	[%rd11005+3248], %r23819;
	st.global.u32 	[%rd11005+3252], %r23820;
	st.global.u32 	[%rd11005+3256], %r23821;
	st.global.u32 	[%rd11005+3260], %r23822;
	st.global.u32 	[%rd11005+3264], %r23823;
	st.global.u32 	[%rd11005+3268], %r23824;
	st.global.u32 	[%rd11005+3272], %r23825;
	st.global.u32 	[%rd11005+3276], %r23826;
	st.global.u32 	[%rd11005+3280], %r23827;
	st.global.u32 	[%rd11005+3284], %r23828;
	st.global.u32 	[%rd11005+3288], %r23829;
	st.global.u32 	[%rd11005+3292], %r23830;
	st.global.u32 	[%rd11005+3296], %r23831;
	st.global.u32 	[%rd11005+3300], %r23832;
	st.global.u32 	[%rd11005+3304], %r23833;
	st.global.u32 	[%rd11005+3308], %r23834;
	st.global.u32 	[%rd11005+3312], %r23835;
	st.global.u32 	[%rd11005+3316], %r23836;
	st.global.u32 	[%rd11005+3320], %r23837;
	st.global.u32 	[%rd11005+3324], %r23838;
	st.global.u32 	[%rd11005+3328], %r23839;
	st.global.u32 	[%rd11005+3332], %r23840;
	st.global.u32 	[%rd11005+3336], %r23841;
	st.global.u32 	[%rd11005+3340], %r23842;
	st.global.u32 	[%rd11005+3344], %r23843;
	st.global.u32 	[%rd11005+3348], %r23844;
	st.global.u32 	[%rd11005+3352], %r23845;
	st.global.u32 	[%rd11005+3356], %r23846;
	st.global.u32 	[%rd11005+3360], %r23847;
	st.global.u32 	[%rd11005+3364], %r23848;
	st.global.u32 	[%rd11005+3368], %r23849;
	st.global.u32 	[%rd11005+3372], %r23850;
	st.global.u32 	[%rd11005+3376], %r23851;
	st.global.u32 	[%rd11005+3380], %r23852;
	st.global.u32 	[%rd11005+3384], %r23853;
	st.global.u32 	[%rd11005+3388], %r23854;
	st.global.u32 	[%rd11005+3392], %r23855;
	st.global.u32 	[%rd11005+3396], %r23856;
	st.global.u32 	[%rd11005+3400], %r23857;
	st.global.u32 	[%rd11005+3404], %r23858;
	st.global.u32 	[%rd11005+3408], %r23859;
	st.global.u32 	[%rd11005+3412], %r23860;
	st.global.u32 	[%rd11005+3416], %r23861;
	st.global.u32 	[%rd11005+3420], %r23862;
	st.global.u32 	[%rd11005+3424], %r23863;
	st.global.u32 	[%rd11005+3428], %r23864;
	st.global.u32 	[%rd11005+3432], %r23865;
	st.global.u32 	[%rd11005+3436], %r23866;
	st.global.u32 	[%rd11005+3440], %r23867;
	st.global.u32 	[%rd11005+3444], %r23868;
	st.global.u32 	[%rd11005+3448], %r23869;
	st.global.u32 	[%rd11005+3452], %r23870;
	st.global.u32 	[%rd11005+3456], %r23871;
	st.global.u32 	[%rd11005+3460], %r23872;
	st.global.u32 	[%rd11005+3464], %r23873;
	st.global.u32 	[%rd11005+3468], %r23874;
	st.global.u32 	[%rd11005+3472], %r23875;
	st.global.u32 	[%rd11005+3476], %r23876;
	st.global.u32 	[%rd11005+3480], %r23877;
	st.global.u32 	[%rd11005+3484], %r23878;
	st.global.u32 	[%rd11005+3488], %r23879;
	st.global.u32 	[%rd11005+3492], %r23880;
	st.global.u32 	[%rd11005+3496], %r23881;
	st.global.u32 	[%rd11005+3500], %r23882;
	st.global.u32 	[%rd11005+3504], %r23883;
	st.global.u32 	[%rd11005+3508], %r23884;
	st.global.u32 	[%rd11005+3512], %r23885;
	st.global.u32 	[%rd11005+3516], %r23886;
	st.global.u32 	[%rd11005+3520], %r23887;
	st.global.u32 	[%rd11005+3524], %r23888;
	st.global.u32 	[%rd11005+3528], %r23889;
	st.global.u32 	[%rd11005+3532], %r23890;
	st.global.u32 	[%rd11005+3536], %r23891;
	st.global.u32 	[%rd11005+3540], %r23892;
	st.global.u32 	[%rd11005+3544], %r23893;
	st.global.u32 	[%rd11005+3548], %r23894;
	st.global.u32 	[%rd11005+3552], %r23895;
	st.global.u32 	[%rd11005+3556], %r23896;
	st.global.u32 	[%rd11005+3560], %r23897;
	st.global.u32 	[%rd11005+3564], %r23898;
	st.global.u32 	[%rd11005+3568], %r23899;
	st.global.u32 	[%rd11005+3572], %r23900;
	st.global.u32 	[%rd11005+3576], %r23901;
	st.global.u32 	[%rd11005+3580], %r23902;
	st.global.u32 	[%rd11005+3584], %r23903;
	st.global.u32 	[%rd11005+3588], %r23904;
	st.global.u32 	[%rd11005+3592], %r23905;
	st.global.u32 	[%rd11005+3596], %r23906;
	st.global.u32 	[%rd11005+3600], %r23907;
	st.global.u32 	[%rd11005+3604], %r23908;
	st.global.u32 	[%rd11005+3608], %r23909;
	st.global.u32 	[%rd11005+3612], %r23910;
	st.global.u32 	[%rd11005+3616], %r23911;
	st.global.u32 	[%rd11005+3620], %r23912;
	st.global.u32 	[%rd11005+3624], %r23913;
	st.global.u32 	[%rd11005+3628], %r23914;
	st.global.u32 	[%rd11005+3632], %r23915;
	st.global.u32 	[%rd11005+3636], %r23916;
	st.global.u32 	[%rd11005+3640], %r23917;
	st.global.u32 	[%rd11005+3644], %r23918;
	st.global.u32 	[%rd11005+3648], %r23919;
	st.global.u32 	[%rd11005+3652], %r23920;
	st.global.u32 	[%rd11005+3656], %r23921;
	st.global.u32 	[%rd11005+3660], %r23922;
	st.global.u32 	[%rd11005+3664], %r23923;
	st.global.u32 	[%rd11005+3668], %r23924;
	st.global.u32 	[%rd11005+3672], %r23925;
	st.global.u32 	[%rd11005+3676], %r23926;
	st.global.u32 	[%rd11005+3680], %r23927;
	st.global.u32 	[%rd11005+3684], %r23928;
	st.global.u32 	[%rd11005+3688], %r23929;
	st.global.u32 	[%rd11005+3692], %r23930;
	st.global.u32 	[%rd11005+3696], %r23931;
	st.global.u32 	[%rd11005+3700], %r23932;
	st.global.u32 	[%rd11005+3704], %r23933;
	st.global.u32 	[%rd11005+3708], %r23934;
	st.global.u32 	[%rd11005+3712], %r23935;
	st.global.u32 	[%rd11005+3716], %r23936;
	st.global.u32 	[%rd11005+3720], %r23937;
	st.global.u32 	[%rd11005+3724], %r23938;
	st.global.u32 	[%rd11005+3728], %r23939;
	st.global.u32 	[%rd11005+3732], %r23940;
	st.global.u32 	[%rd11005+3736], %r23941;
	st.global.u32 	[%rd11005+3740], %r23942;
	st.global.u32 	[%rd11005+3744], %r23943;
	st.global.u32 	[%rd11005+3748], %r23944;
	st.global.u32 	[%rd11005+3752], %r23945;
	st.global.u32 	[%rd11005+3756], %r23946;
	st.global.u32 	[%rd11005+3760], %r23947;
	st.global.u32 	[%rd11005+3764], %r23948;
	st.global.u32 	[%rd11005+3768], %r23949;
	st.global.u32 	[%rd11005+3772], %r23950;
	st.global.u32 	[%rd11005+3776], %r23951;
	st.global.u32 	[%rd11005+3780], %r23952;
	st.global.u32 	[%rd11005+3784], %r23953;
	st.global.u32 	[%rd11005+3788], %r23954;
	st.global.u32 	[%rd11005+3792], %r23955;
	st.global.u32 	[%rd11005+3796], %r23956;
	st.global.u32 	[%rd11005+3800], %r23957;
	st.global.u32 	[%rd11005+3804], %r23958;
	st.global.u32 	[%rd11005+3808], %r23959;
	st.global.u32 	[%rd11005+3812], %r23960;
	st.global.u32 	[%rd11005+3816], %r23961;
	st.global.u32 	[%rd11005+3820], %r23962;
	st.global.u32 	[%rd11005+3824], %r23963;
	st.global.u32 	[%rd11005+3828], %r23964;
	st.global.u32 	[%rd11005+3832], %r23965;
	st.global.u32 	[%rd11005+3836], %r23966;
	st.global.u32 	[%rd11005+3840], %r23967;
	st.global.u32 	[%rd11005+3844], %r23968;
	st.global.u32 	[%rd11005+3848], %r23969;
	st.global.u32 	[%rd11005+3852], %r23970;
	st.global.u32 	[%rd11005+3856], %r23971;
	st.global.u32 	[%rd11005+3860], %r23972;
	st.global.u32 	[%rd11005+3864], %r23973;
	st.global.u32 	[%rd11005+3868], %r23974;
	st.global.u32 	[%rd11005+3872], %r23975;
	st.global.u32 	[%rd11005+3876], %r23976;
	st.global.u32 	[%rd11005+3880], %r23977;
	st.global.u32 	[%rd11005+3884], %r23978;
	st.global.u32 	[%rd11005+3888], %r23979;
	st.global.u32 	[%rd11005+3892], %r23980;
	st.global.u32 	[%rd11005+3896], %r23981;
	st.global.u32 	[%rd11005+3900], %r23982;
	st.global.u32 	[%rd11005+3904], %r23983;
	st.global.u32 	[%rd11005+3908], %r23984;
	st.global.u32 	[%rd11005+3912], %r23985;
	st.global.u32 	[%rd11005+3916], %r23986;
	st.global.u32 	[%rd11005+3920], %r23987;
	st.global.u32 	[%rd11005+3924], %r23988;
	st.global.u32 	[%rd11005+3928], %r23989;
	st.global.u32 	[%rd11005+3932], %r23990;
	st.global.u32 	[%rd11005+3936], %r23991;
	st.global.u32 	[%rd11005+3940], %r23992;
	st.global.u32 	[%rd11005+3944], %r23993;
	st.global.u32 	[%rd11005+3948], %r23994;
	st.global.u32 	[%rd11005+3952], %r23995;
	st.global.u32 	[%rd11005+3956], %r23996;
	st.global.u32 	[%rd11005+3960], %r23997;
	st.global.u32 	[%rd11005+3964], %r23998;
	st.global.u32 	[%rd11005+3968], %r23999;
	st.global.u32 	[%rd11005+3972], %r24000;
	st.global.u32 	[%rd11005+3976], %r24001;
	st.global.u32 	[%rd11005+3980], %r24002;
	st.global.u32 	[%rd11005+3984], %r24003;
	st.global.u32 	[%rd11005+3988], %r24004;
	st.global.u32 	[%rd11005+3992], %r24005;
	st.global.u32 	[%rd11005+4000], %r24007;
	st.global.u32 	[%rd11005+4004], %r24008;
	st.global.u32 	[%rd11005+4008], %r24009;
	st.global.u32 	[%rd11005+4012], %r24010;
	st.global.u32 	[%rd11005+4016], %r24011;
	st.global.u32 	[%rd11005+4020], %r24012;
	st.global.u32 	[%rd11005+4024], %r24013;
	st.global.u32 	[%rd11005+4028], %r24014;
	st.global.u32 	[%rd11005+4032], %r24015;
	st.global.u32 	[%rd11005+4036], %r24016;
	st.global.u32 	[%rd11005+4040], %r24017;
	st.global.u32 	[%rd11005+4044], %r24018;
	st.global.u32 	[%rd11005+4048], %r24019;
	st.global.u32 	[%rd11005+4052], %r24020;
	st.global.u32 	[%rd11005+4056], %r24021;
	st.global.u32 	[%rd11005+4060], %r24022;
	st.global.u32 	[%rd11005+4064], %r24023;
	st.global.u32 	[%rd11005+4068], %r24024;
	st.global.u32 	[%rd11005+4072], %r24025;
	st.global.u32 	[%rd11005+4076], %r24026;
	st.global.u32 	[%rd11005+4080], %r24027;
	st.global.u32 	[%rd11005+4084], %r24028;
	st.global.u32 	[%rd11005+4088], %r24029;
	st.global.u32 	[%rd11005+4092], %r24030;
	st.global.u32 	[%rd11005+4096], %r24031;
	st.global.u32 	[%rd11005+4100], %r24032;
	st.global.u32 	[%rd11005+4104], %r24033;
	st.global.u32 	[%rd11005+4108], %r24034;
	st.global.u32 	[%rd11005+4112], %r24035;
	st.global.u32 	[%rd11005+4116], %r24036;
	st.global.u32 	[%rd11005+4120], %r24037;
	st.global.u32 	[%rd11005+4124], %r24038;
	st.global.u32 	[%rd11005+4128], %r24039;
	st.global.u32 	[%rd11005+4132], %r24040;
	st.global.u32 	[%rd11005+4136], %r24041;
	st.global.u32 	[%rd11005+4140], %r24042;
	st.global.u32 	[%rd11005+4144], %r24043;
	st.global.u32 	[%rd11005+4148], %r24044;
	st.global.u32 	[%rd11005+4152], %r24045;
	st.global.u32 	[%rd11005+4156], %r24046;
	st.global.u32 	[%rd11005+4160], %r24047;
	st.global.u32 	[%rd11005+4164], %r24048;
	st.global.u32 	[%rd11005+4168], %r24049;
	st.global.u32 	[%rd11005+4172], %r24050;
	st.global.u32 	[%rd11005+4176], %r24051;
	st.global.u32 	[%rd11005+4180], %r24052;
	st.global.u32 	[%rd11005+4184], %r24053;
	st.global.u32 	[%rd11005+4188], %r24054;
	st.global.u32 	[%rd11005+4192], %r24055;
	st.global.u32 	[%rd11005+4196], %r24056;
	st.global.u32 	[%rd11005+4200], %r24057;
	st.global.u32 	[%rd11005+4204], %r24058;
	st.global.u32 	[%rd11005+4208], %r24059;
	st.global.u32 	[%rd11005+4212], %r24060;
	st.global.u32 	[%rd11005+4216], %r24061;
	st.global.u32 	[%rd11005+4220], %r24062;
	st.global.u32 	[%rd11005+4224], %r24063;
	st.global.u32 	[%rd11005+4228], %r24064;
	st.global.u32 	[%rd11005+4232], %r24065;
	st.global.u32 	[%rd11005+4236], %r24066;
	st.global.u32 	[%rd11005+4240], %r24067;
	st.global.u32 	[%rd11005+4244], %r24068;
	st.global.u32 	[%rd11005+4248], %r24069;
	st.global.u32 	[%rd11005+4252], %r24070;
	st.global.u32 	[%rd11005+4256], %r24071;
	st.global.u32 	[%rd11005+4260], %r24072;
	st.global.u32 	[%rd11005+4264], %r24073;
	st.global.u32 	[%rd11005+4268], %r24074;
	st.global.u32 	[%rd11005+4272], %r24075;
	st.global.u32 	[%rd11005+4276], %r24076;
	st.global.u32 	[%rd11005+4280], %r24077;
	st.global.u32 	[%rd11005+4284], %r24078;
	st.global.u32 	[%rd11005+4288], %r24079;
	st.global.u32 	[%rd11005+4292], %r24080;
	st.global.u32 	[%rd11005+4296], %r24081;
	st.global.u32 	[%rd11005+4300], %r24082;
	st.global.u32 	[%rd11005+4304], %r24083;
	st.global.u32 	[%rd11005+4308], %r24084;
	st.global.u32 	[%rd11005+4312], %r24085;
	st.global.u32 	[%rd11005+4316], %r24086;
	st.global.u32 	[%rd11005+4320], %r24087;
	st.global.u32 	[%rd11005+4324], %r24088;
	st.global.u32 	[%rd11005+4328], %r24089;
	st.global.u32 	[%rd11005+4332], %r24090;
	st.global.u32 	[%rd11005+4336], %r24091;
	st.global.u32 	[%rd11005+4340], %r24092;
	st.global.u32 	[%rd11005+4344], %r24093;
	st.global.u32 	[%rd11005+4348], %r24094;
	st.global.u32 	[%rd11005+4352], %r24095;
	st.global.u32 	[%rd11005+4356], %r24096;
	st.global.u32 	[%rd11005+4360], %r24097;
	st.global.u32 	[%rd11005+4364], %r24098;
	st.global.u32 	[%rd11005+4368], %r24099;
	st.global.u32 	[%rd11005+4372], %r24100;
	st.global.u32 	[%rd11005+4376], %r24101;
	st.global.u32 	[%rd11005+4380], %r24102;
	st.global.u32 	[%rd11005+4384], %r24103;
	st.global.u32 	[%rd11005+4388], %r24104;
	st.global.u32 	[%rd11005+4392], %r24105;
	st.global.u32 	[%rd11005+4396], %r24106;
	st.global.u32 	[%rd11005+4400], %r24107;
	st.global.u32 	[%rd11005+4404], %r24108;
	st.global.u32 	[%rd11005+4408], %r24109;
	st.global.u32 	[%rd11005+4412], %r24110;
	st.global.u32 	[%rd11005+4416], %r24111;
	st.global.u32 	[%rd11005+4420], %r24112;
	st.global.u32 	[%rd11005+4424], %r24113;
	st.global.u32 	[%rd11005+4428], %r24114;
	st.global.u32 	[%rd11005+4432], %r24115;
	st.global.u32 	[%rd11005+4436], %r24116;
	st.global.u32 	[%rd11005+4440], %r24117;
	st.global.u32 	[%rd11005+4444], %r24118;
	st.global.u32 	[%rd11005+4448], %r24119;
	st.global.u32 	[%rd11005+4452], %r24120;
	st.global.u32 	[%rd11005+4456], %r24121;
	st.global.u32 	[%rd11005+4460], %r24122;
	st.global.u32 	[%rd11005+4464], %r24123;
	st.global.u32 	[%rd11005+4468], %r24124;
	st.global.u32 	[%rd11005+4472], %r24125;
	st.global.u32 	[%rd11005+4476], %r24126;
	st.global.u32 	[%rd11005+4480], %r24127;
	st.global.u32 	[%rd11005+4484], %r24128;
	st.global.u32 	[%rd11005+4488], %r24129;
	st.global.u32 	[%rd11005+4492], %r24130;
	st.global.u32 	[%rd11005+4496], %r24131;
	st.global.u32 	[%rd11005+4500], %r24132;
	st.global.u32 	[%rd11005+4504], %r24133;
	st.global.u32 	[%rd11005+4508], %r24134;
	st.global.u32 	[%rd11005+4512], %r24135;
	st.global.u32 	[%rd11005+4516], %r24136;
	st.global.u32 	[%rd11005+4520], %r24137;
	st.global.u32 	[%rd11005+4524], %r24138;
	st.global.u32 	[%rd11005+4528], %r24139;
	st.global.u32 	[%rd11005+4532], %r24140;
	st.global.u32 	[%rd11005+4536], %r24141;
	st.global.u32 	[%rd11005+4540], %r24142;
	st.global.u32 	[%rd11005+4544], %r24143;
	st.global.u32 	[%rd11005+4548], %r24144;
	st.global.u32 	[%rd11005+4552], %r24145;
	st.global.u32 	[%rd11005+4556], %r24146;
	st.global.u32 	[%rd11005+4560], %r24147;
	st.global.u32 	[%rd11005+4564], %r24148;
	st.global.u32 	[%rd11005+4568], %r24149;
	st.global.u32 	[%rd11005+4572], %r24150;
	st.global.u32 	[%rd11005+4576], %r24151;
	st.global.u32 	[%rd11005+4580], %r24152;
	st.global.u32 	[%rd11005+4584], %r24153;
	st.global.u32 	[%rd11005+4588], %r24154;
	st.global.u32 	[%rd11005+4592], %r24155;
	st.global.u32 	[%rd11005+4596], %r24156;
	st.global.u32 	[%rd11005+4600], %r24157;
	st.global.u32 	[%rd11005+4604], %r24158;
	st.global.u32 	[%rd11005+4608], %r24159;
	st.global.u32 	[%rd11005+4612], %r24160;
	st.global.u32 	[%rd11005+4616], %r24161;
	st.global.u32 	[%rd11005+4620], %r24162;
	st.global.u32 	[%rd11005+4624], %r24163;
	st.global.u32 	[%rd11005+4628], %r24164;
	st.global.u32 	[%rd11005+4632], %r24165;
	st.global.u32 	[%rd11005+4636], %r24166;
	st.global.u32 	[%rd11005+4640], %r24167;
	st.global.u32 	[%rd11005+4644], %r24168;
	st.global.u32 	[%rd11005+4648], %r24169;
	st.global.u32 	[%rd11005+4652], %r24170;
	st.global.u32 	[%rd11005+4656], %r24171;
	st.global.u32 	[%rd11005+4660], %r24172;
	st.global.u32 	[%rd11005+4664], %r24173;
	st.global.u32 	[%rd11005+4668], %r24174;
	st.global.u32 	[%rd11005+4672], %r24175;
	st.global.u32 	[%rd11005+4676], %r24176;
	st.global.u32 	[%rd11005+4680], %r24177;
	st.global.u32 	[%rd11005+4684], %r24178;
	st.global.u32 	[%rd11005+4688], %r24179;
	st.global.u32 	[%rd11005+4692], %r24180;
	st.global.u32 	[%rd11005+4696], %r24181;
	st.global.u32 	[%rd11005+4700], %r24182;
	st.global.u32 	[%rd11005+4704], %r24183;
	st.global.u32 	[%rd11005+4708], %r24184;
	st.global.u32 	[%rd11005+4712], %r24185;
	st.global.u32 	[%rd11005+4716], %r24186;
	st.global.u32 	[%rd11005+4720], %r24187;
	st.global.u32 	[%rd11005+4724], %r24188;
	st.global.u32 	[%rd11005+4728], %r24189;
	st.global.u32 	[%rd11005+4732], %r24190;
	st.global.u32 	[%rd11005+4736], %r24191;
	st.global.u32 	[%rd11005+4740], %r24192;
	st.global.u32 	[%rd11005+4744], %r24193;
	st.global.u32 	[%rd11005+4748], %r24194;
	st.global.u32 	[%rd11005+4752], %r24195;
	st.global.u32 	[%rd11005+4756], %r24196;
	st.global.u32 	[%rd11005+4760], %r24197;
	st.global.u32 	[%rd11005+4764], %r24198;
	st.global.u32 	[%rd11005+4768], %r24199;
	st.global.u32 	[%rd11005+4772], %r24200;
	st.global.u32 	[%rd11005+4776], %r24201;
	st.global.u32 	[%rd11005+4780], %r24202;
	st.global.u32 	[%rd11005+4784], %r24203;
	st.global.u32 	[%rd11005+4788], %r24204;
	st.global.u32 	[%rd11005+4792], %r24205;
	st.global.u32 	[%rd11005+4796], %r24206;
	st.global.u32 	[%rd11005+4800], %r24207;
	st.global.u32 	[%rd11005+4804], %r24208;
	st.global.u32 	[%rd11005+4808], %r24209;
	st.global.u32 	[%rd11005+4812], %r24210;
	st.global.u32 	[%rd11005+4816], %r24211;
	st.global.u32 	[%rd11005+4820], %r24212;
	st.global.u32 	[%rd11005+4824], %r24213;
	st.global.u32 	[%rd11005+4828], %r24214;
	st.global.u32 	[%rd11005+4832], %r24215;
	st.global.u32 	[%rd11005+4836], %r24216;
	st.global.u32 	[%rd11005+4840], %r24217;
	st.global.u32 	[%rd11005+4844], %r24218;
	st.global.u32 	[%rd11005+4848], %r24219;
	st.global.u32 	[%rd11005+4852], %r24220;
	st.global.u32 	[%rd11005+4856], %r24221;
	st.global.u32 	[%rd11005+4860], %r24222;
	st.global.u32 	[%rd11005+4864], %r24223;
	st.global.u32 	[%rd11005+4868], %r24224;
	st.global.u32 	[%rd11005+4872], %r24225;
	st.global.u32 	[%rd11005+4876], %r24226;
	st.global.u32 	[%rd11005+4880], %r24227;
	st.global.u32 	[%rd11005+4884], %r24228;
	st.global.u32 	[%rd11005+4888], %r24229;
	st.global.u32 	[%rd11005+4892], %r24230;
	st.global.u32 	[%rd11005+4896], %r24231;
	st.global.u32 	[%rd11005+4900], %r24232;
	st.global.u32 	[%rd11005+4904], %r24233;
	st.global.u32 	[%rd11005+4908], %r24234;
	st.global.u32 	[%rd11005+4912], %r24235;
	st.global.u32 	[%rd11005+4916], %r24236;
	st.global.u32 	[%rd11005+4920], %r24237;
	st.global.u32 	[%rd11005+4924], %r24238;
	st.global.u32 	[%rd11005+4928], %r24239;
	st.global.u32 	[%rd11005+4932], %r24240;
	st.global.u32 	[%rd11005+4936], %r24241;
	st.global.u32 	[%rd11005+4940], %r24242;
	st.global.u32 	[%rd11005+4944], %r24243;
	st.global.u32 	[%rd11005+4948], %r24244;
	st.global.u32 	[%rd11005+4952], %r24245;
	st.global.u32 	[%rd11005+4956], %r24246;
	st.global.u32 	[%rd11005+4960], %r24247;
	st.global.u32 	[%rd11005+4964], %r24248;
	st.global.u32 	[%rd11005+4968], %r24249;
	st.global.u32 	[%rd11005+4972], %r24250;
	st.global.u32 	[%rd11005+4976], %r24251;
	st.global.u32 	[%rd11005+4980], %r24252;
	st.global.u32 	[%rd11005+4984], %r24253;
	st.global.u32 	[%rd11005+4988], %r24254;
	st.global.u32 	[%rd11005+4992], %r24255;
	st.global.u32 	[%rd11005+4996], %r24256;
	st.global.u32 	[%rd11005+5000], %r24257;
	st.global.u32 	[%rd11005+5004], %r24258;
	st.global.u32 	[%rd11005+5008], %r24259;
	st.global.u32 	[%rd11005+5012], %r24260;
	st.global.u32 	[%rd11005+5016], %r24261;
	st.global.u32 	[%rd11005+5020], %r24262;
	st.global.u32 	[%rd11005+5024], %r24263;
	st.global.u32 	[%rd11005+5028], %r24264;
	st.global.u32 	[%rd11005+5032], %r24265;
	st.global.u32 	[%rd11005+5036], %r24266;
	st.global.u32 	[%rd11005+5040], %r24267;
	st.global.u32 	[%rd11005+5044], %r24268;
	st.global.u32 	[%rd11005+5048], %r24269;
	st.global.u32 	[%rd11005+5052], %r24270;
	st.global.u32 	[%rd11005+5056], %r24271;
	st.global.u32 	[%rd11005+5060], %r24272;
	st.global.u32 	[%rd11005+5064], %r24273;
	st.global.u32 	[%rd11005+5068], %r24274;
	st.global.u32 	[%rd11005+5072], %r24275;
	st.global.u32 	[%rd11005+5076], %r24276;
	st.global.u32 	[%rd11005+5080], %r24277;
	st.global.u32 	[%rd11005+5084], %r24278;
	st.global.u32 	[%rd11005+5088], %r24279;
	st.global.u32 	[%rd11005+5092], %r24280;
	st.global.u32 	[%rd11005+5096], %r24281;
	st.global.u32 	[%rd11005+5100], %r24282;
	st.global.u32 	[%rd11005+5104], %r24283;
	st.global.u32 	[%rd11005+5108], %r24284;
	st.global.u32 	[%rd11005+5112], %r24285;
	st.global.u32 	[%rd11005+5116], %r24286;
	st.global.u32 	[%rd11005+5120], %r24287;
	st.global.u32 	[%rd11005+5124], %r24288;
	st.global.u32 	[%rd11005+5128], %r24289;
	st.global.u32 	[%rd11005+5132], %r24290;
	st.global.u32 	[%rd11005+5136], %r24291;
	st.global.u32 	[%rd11005+5140], %r24292;
	st.global.u32 	[%rd11005+5144], %r24293;
	st.global.u32 	[%rd11005+5148], %r24294;
	st.global.u32 	[%rd11005+5152], %r24295;
	st.global.u32 	[%rd11005+5156], %r24296;
	st.global.u32 	[%rd11005+5160], %r24297;
	st.global.u32 	[%rd11005+5164], %r24298;
	st.global.u32 	[%rd11005+5168], %r24299;
	st.global.u32 	[%rd11005+5172], %r24300;
	st.global.u32 	[%rd11005+5176], %r24301;
	st.global.u32 	[%rd11005+5180], %r24302;
	st.global.u32 	[%rd11005+5184], %r24303;
	st.global.u32 	[%rd11005+5188], %r24304;
	st.global.u32 	[%rd11005+5192], %r24305;
	st.global.u32 	[%rd11005+5196], %r24306;
	st.global.u32 	[%rd11005+5200], %r24307;
	st.global.u32 	[%rd11005+5204], %r24308;
	st.global.u32 	[%rd11005+5208], %r24309;
	st.global.u32 	[%rd11005+5212], %r24310;
	st.global.u32 	[%rd11005+5216], %r24311;
	st.global.u32 	[%rd11005+5220], %r24312;
	st.global.u32 	[%rd11005+5224], %r24313;
	st.global.u32 	[%rd11005+5228], %r24314;
	st.global.u32 	[%rd11005+5232], %r24315;
	st.global.u32 	[%rd11005+5236], %r24316;
	st.global.u32 	[%rd11005+5240], %r24317;
	st.global.u32 	[%rd11005+5244], %r24318;
	st.global.u32 	[%rd11005+5248], %r24319;
	st.global.u32 	[%rd11005+5252], %r24320;
	st.global.u32 	[%rd11005+5256], %r24321;
	st.global.u32 	[%rd11005+5260], %r24322;
	st.global.u32 	[%rd11005+5264], %r24323;
	st.global.u32 	[%rd11005+5268], %r24324;
	st.global.u32 	[%rd11005+5272], %r24325;
	st.global.u32 	[%rd11005+5276], %r24326;
	st.global.u32 	[%rd11005+5280], %r24327;
	st.global.u32 	[%rd11005+5284], %r24328;
	st.global.u32 	[%rd11005+5288], %r24329;
	st.global.u32 	[%rd11005+5292], %r24330;
	st.global.u32 	[%rd11005+5296], %r24331;
	st.global.u32 	[%rd11005+5300], %r24332;
	st.global.u32 	[%rd11005+5304], %r24333;
	st.global.u32 	[%rd11005+5308], %r24334;
	st.global.u32 	[%rd11005+5312], %r24335;
	st.global.u32 	[%rd11005+5316], %r24336;
	st.global.u32 	[%rd11005+5320], %r24337;
	st.global.u32 	[%rd11005+5324], %r24338;
	st.global.u32 	[%rd11005+5328], %r24339;
	st.global.u32 	[%rd11005+5332], %r24340;
	st.global.u32 	[%rd11005+5336], %r24341;
	st.global.u32 	[%rd11005+5340], %r24342;
	st.global.u32 	[%rd11005+5344], %r24343;
	st.global.u32 	[%rd11005+5348], %r24344;
	st.global.u32 	[%rd11005+5352], %r24345;
	st.global.u32 	[%rd11005+5356], %r24346;
	st.global.u32 	[%rd11005+5360], %r24347;
	st.global.u32 	[%rd11005+5364], %r24348;
	st.global.u32 	[%rd11005+5368], %r24349;
	st.global.u32 	[%rd11005+5372], %r24350;
	st.global.u32 	[%rd11005+5376], %r24351;
	st.global.u32 	[%rd11005+5380], %r24352;
	st.global.u32 	[%rd11005+5384], %r24353;
	st.global.u32 	[%rd11005+5388], %r24354;
	st.global.u32 	[%rd11005+5392], %r24355;
	st.global.u32 	[%rd11005+5396], %r24356;
	st.global.u32 	[%rd11005+5400], %r24357;
	st.global.u32 	[%rd11005+5404], %r24358;
	st.global.u32 	[%rd11005+5408], %r24359;
	st.global.u32 	[%rd11005+5412], %r24360;
	st.global.u32 	[%rd11005+5416], %r24361;
	st.global.u32 	[%rd11005+5420], %r24362;
	st.global.u32 	[%rd11005+5424], %r24363;
	st.global.u32 	[%rd11005+5428], %r24364;
	st.global.u32 	[%rd11005+5432], %r24365;
	st.global.u32 	[%rd11005+5436], %r24366;
	st.global.u32 	[%rd11005+5440], %r24367;
	st.global.u32 	[%rd11005+5444], %r24368;
	st.global.u32 	[%rd11005+5448], %r24369;
	st.global.u32 	[%rd11005+5452], %r24370;
	st.global.u32 	[%rd11005+5456], %r24371;
	st.global.u32 	[%rd11005+5460], %r24372;
	st.global.u32 	[%rd11005+5464], %r24373;
	st.global.u32 	[%rd11005+5468], %r24374;
	st.global.u32 	[%rd11005+5472], %r24375;
	st.global.u32 	[%rd11005+5476], %r24376;
	st.global.u32 	[%rd11005+5480], %r24377;
	st.global.u32 	[%rd11005+5484], %r24378;
	st.global.u32 	[%rd11005+5488], %r24379;
	st.global.u32 	[%rd11005+5492], %r24380;
	st.global.u32 	[%rd11005+5496], %r24381;
	st.global.u32 	[%rd11005+5500], %r24382;
	st.global.u32 	[%rd11005+5504], %r24383;
	st.global.u32 	[%rd11005+5508], %r24384;
	st.global.u32 	[%rd11005+5512], %r24385;
	st.global.u32 	[%rd11005+5516], %r24386;
	st.global.u32 	[%rd11005+5520], %r24387;
	st.global.u32 	[%rd11005+5524], %r24388;
	st.global.u32 	[%rd11005+5528], %r24389;
	st.global.u32 	[%rd11005+5532], %r24390;
	st.global.u32 	[%rd11005+5536], %r24391;
	st.global.u32 	[%rd11005+5540], %r24392;
	st.global.u32 	[%rd11005+5544], %r24393;
	st.global.u32 	[%rd11005+5548], %r24394;
	st.global.u32 	[%rd11005+5552], %r24395;
	st.global.u32 	[%rd11005+5556], %r24396;
	st.global.u32 	[%rd11005+5560], %r24397;
	st.global.u32 	[%rd11005+5564], %r24398;
	st.global.u32 	[%rd11005+5568], %r24399;
	st.global.u32 	[%rd11005+5572], %r24400;
	st.global.u32 	[%rd11005+5576], %r24401;
	st.global.u32 	[%rd11005+5580], %r24402;
	st.global.u32 	[%rd11005+5584], %r24403;
	st.global.u32 	[%rd11005+5588], %r24404;
	st.global.u32 	[%rd11005+5592], %r24405;
	st.global.u32 	[%rd11005+5596], %r24406;
	st.global.u32 	[%rd11005+5600], %r24407;
	st.global.u32 	[%rd11005+5604], %r24408;
	st.global.u32 	[%rd11005+5608], %r24409;
	st.global.u32 	[%rd11005+5612], %r24410;
	st.global.u32 	[%rd11005+5616], %r24411;
	st.global.u32 	[%rd11005+5620], %r24412;
	st.global.u32 	[%rd11005+5624], %r24413;
	st.global.u32 	[%rd11005+5628], %r24414;
	st.global.u32 	[%rd11005+5632], %r24415;
	st.global.u32 	[%rd11005+5636], %r24416;
	st.global.u32 	[%rd11005+5640], %r24417;
	st.global.u32 	[%rd11005+5644], %r24418;
	st.global.u32 	[%rd11005+5648], %r24419;
	st.global.u32 	[%rd11005+5652], %r24420;
	st.global.u32 	[%rd11005+5656], %r24421;
	st.global.u32 	[%rd11005+5660], %r24422;
	st.global.u32 	[%rd11005+5664], %r24423;
	st.global.u32 	[%rd11005+5668], %r24424;
	st.global.u32 	[%rd11005+5672], %r24425;
	st.global.u32 	[%rd11005+5676], %r24426;
	st.global.u32 	[%rd11005+5680], %r24427;
	st.global.u32 	[%rd11005+5684], %r24428;
	st.global.u32 	[%rd11005+5688], %r24429;
	st.global.u32 	[%rd11005+5692], %r24430;
	st.global.u32 	[%rd11005+5696], %r24431;
	st.global.u32 	[%rd11005+5700], %r24432;
	st.global.u32 	[%rd11005+5704], %r24433;
	st.global.u32 	[%rd11005+5708], %r24434;
	st.global.u32 	[%rd11005+5712], %r24435;
	st.global.u32 	[%rd11005+5716], %r24436;
	st.global.u32 	[%rd11005+5720], %r24437;
	st.global.u32 	[%rd11005+5724], %r24438;
	st.global.u32 	[%rd11005+5728], %r24439;
	st.global.u32 	[%rd11005+5732], %r24440;
	st.global.u32 	[%rd11005+5736], %r24441;
	st.global.u32 	[%rd11005+5740], %r24442;
	st.global.u32 	[%rd11005+5744], %r24443;
	st.global.u32 	[%rd11005+5748], %r24444;
	st.global.u32 	[%rd11005+5752], %r24445;
	st.global.u32 	[%rd11005+5756], %r24446;
	st.global.u32 	[%rd11005+5760], %r24447;
	st.global.u32 	[%rd11005+5764], %r24448;
	st.global.u32 	[%rd11005+5768], %r24449;
	st.global.u32 	[%rd11005+5772], %r24450;
	st.global.u32 	[%rd11005+5776], %r24451;
	st.global.u32 	[%rd11005+5780], %r24452;
	st.global.u32 	[%rd11005+5784], %r24453;
	st.global.u32 	[%rd11005+5788], %r24454;
	st.global.u32 	[%rd11005+5792], %r24455;
	st.global.u32 	[%rd11005+5796], %r24456;
	st.global.u32 	[%rd11005+5800], %r24457;
	st.global.u32 	[%rd11005+5804], %r24458;
	st.global.u32 	[%rd11005+5808], %r24459;
	st.global.u32 	[%rd11005+5812], %r24460;
	st.global.u32 	[%rd11005+5816], %r24461;
	st.global.u32 	[%rd11005+5820], %r24462;
	st.global.u32 	[%rd11005+5824], %r24463;
	st.global.u32 	[%rd11005+5828], %r24464;
	st.global.u32 	[%rd11005+5832], %r24465;
	st.global.u32 	[%rd11005+5836], %r24466;
	st.global.u32 	[%rd11005+5840], %r24467;
	st.global.u32 	[%rd11005+5844], %r24468;
	st.global.u32 	[%rd11005+5848], %r24469;
	st.global.u32 	[%rd11005+5852], %r24470;
	st.global.u32 	[%rd11005+5856], %r24471;
	st.global.u32 	[%rd11005+5860], %r24472;
	st.global.u32 	[%rd11005+5864], %r24473;
	st.global.u32 	[%rd11005+5868], %r24474;
	st.global.u32 	[%rd11005+5872], %r24475;
	st.global.u32 	[%rd11005+5876], %r24476;
	st.global.u32 	[%rd11005+5880], %r24477;
	st.global.u32 	[%rd11005+5884], %r24478;
	st.global.u32 	[%rd11005+5888], %r24479;
	st.global.u32 	[%rd11005+5892], %r24480;
	st.global.u32 	[%rd11005+5896], %r24481;
	st.global.u32 	[%rd11005+5900], %r24482;
	st.global.u32 	[%rd11005+5904], %r24483;
	st.global.u32 	[%rd11005+5908], %r24484;
	st.global.u32 	[%rd11005+5912], %r24485;
	st.global.u32 	[%rd11005+5916], %r24486;
	st.global.u32 	[%rd11005+5920], %r24487;
	st.global.u32 	[%rd11005+5924], %r24488;
	st.global.u32 	[%rd11005+5928], %r24489;
	st.global.u32 	[%rd11005+5932], %r24490;
	st.global.u32 	[%rd11005+5936], %r24491;
	st.global.u32 	[%rd11005+5940], %r24492;
	st.global.u32 	[%rd11005+5944], %r24493;
	st.global.u32 	[%rd11005+5948], %r24494;
	st.global.u32 	[%rd11005+5952], %r24495;
	st.global.u32 	[%rd11005+5956], %r24496;
	st.global.u32 	[%rd11005+5960], %r24497;
	st.global.u32 	[%rd11005+5964], %r24498;
	st.global.u32 	[%rd11005+5968], %r24499;
	st.global.u32 	[%rd11005+5972], %r24500;
	st.global.u32 	[%rd11005+5976], %r24501;
	st.global.u32 	[%rd11005+5980], %r24502;
	st.global.u32 	[%rd11005+5984], %r24503;
	st.global.u32 	[%rd11005+5988], %r24504;
	st.global.u32 	[%rd11005+5992], %r24505;
	st.global.u32 	[%rd11005+5996], %r24506;
	st.global.u32 	[%rd11005+6000], %r24507;
	st.global.u32 	[%rd11005+6004], %r24508;
	st.global.u32 	[%rd11005+6008], %r24509;
	st.global.u32 	[%rd11005+6012], %r24510;
	st.global.u32 	[%rd11005+6016], %r24511;
	st.global.u32 	[%rd11005+6020], %r24512;
	st.global.u32 	[%rd11005+6024], %r24513;
	st.global.u32 	[%rd11005+6028], %r24514;
	st.global.u32 	[%rd11005+6032], %r24515;
	st.global.u32 	[%rd11005+6036], %r24516;
	st.global.u32 	[%rd11005+6040], %r24517;
	st.global.u32 	[%rd11005+6044], %r24518;
	st.global.u32 	[%rd11005+6048], %r24519;
	st.global.u32 	[%rd11005+6052], %r24520;
	st.global.u32 	[%rd11005+6056], %r24521;
	st.global.u32 	[%rd11005+6060], %r24522;
	st.global.u32 	[%rd11005+6064], %r24523;
	st.global.u32 	[%rd11005+6068], %r24524;
	st.global.u32 	[%rd11005+6072], %r24525;
	st.global.u32 	[%rd11005+6076], %r24526;
	st.global.u32 	[%rd11005+6080], %r24527;
	st.global.u32 	[%rd11005+6084], %r24528;
	st.global.u32 	[%rd11005+6088], %r24529;
	st.global.u32 	[%rd11005+6092], %r24530;
	st.global.u32 	[%rd11005+6096], %r24531;
	st.global.u32 	[%rd11005+6100], %r24532;
	st.global.u32 	[%rd11005+6104], %r24533;
	st.global.u32 	[%rd11005+6108], %r24534;
	st.global.u32 	[%rd11005+6112], %r24535;
	st.global.u32 	[%rd11005+6116], %r24536;
	st.global.u32 	[%rd11005+6120], %r24537;
	st.global.u32 	[%rd11005+6124], %r24538;
	st.global.u32 	[%rd11005+6128], %r24539;
	st.global.u32 	[%rd11005+6132], %r24540;
	st.global.u32 	[%rd11005+6136], %r24541;
	st.global.u32 	[%rd11005+6140], %r24542;
	st.global.u32 	[%rd11005+6144], %r24543;
	st.global.u32 	[%rd11005+6148], %r24544;
	st.global.u32 	[%rd11005+6152], %r24545;
	st.global.u32 	[%rd11005+6156], %r24546;
	st.global.u32 	[%rd11005+6160], %r24547;
	st.global.u32 	[%rd11005+6164], %r24548;
	st.global.u32 	[%rd11005+6168], %r24549;
	st.global.u32 	[%rd11005+6172], %r24550;
	st.global.u32 	[%rd11005+6176], %r24551;
	st.global.u32 	[%rd11005+6180], %r24552;
	st.global.u32 	[%rd11005+6184], %r24553;
	st.global.u32 	[%rd11005+6188], %r24554;
	st.global.u32 	[%rd11005+6192], %r24555;
	st.global.u32 	[%rd11005+6196], %r24556;
	st.global.u32 	[%rd11005+6200], %r24557;
	st.global.u32 	[%rd11005+6204], %r24558;
	st.global.u32 	[%rd11005+6208], %r24559;
	st.global.u32 	[%rd11005+6212], %r24560;
	st.global.u32 	[%rd11005+6216], %r24561;
	st.global.u32 	[%rd11005+6220], %r24562;
	st.global.u32 	[%rd11005+6224], %r24563;
	st.global.u32 	[%rd11005+6228], %r24564;
	st.global.u32 	[%rd11005+6232], %r24565;
	st.global.u32 	[%rd11005+6236], %r24566;
	st.global.u32 	[%rd11005+6240], %r24567;
	st.global.u32 	[%rd11005+6244], %r24568;
	st.global.u32 	[%rd11005+6248], %r24569;
	st.global.u32 	[%rd11005+6252], %r24570;
	st.global.u32 	[%rd11005+6256], %r24571;
	st.global.u32 	[%rd11005+6260], %r24572;
	st.global.u32 	[%rd11005+6264], %r24574;
	st.global.u32 	[%rd11005+3996], %r24006;
$L__BB0_55:
	ld.local.u32 	%r26183, [%rd3+4044];
	cvt.u64.u16 	%rd11006, %rs9824;
	and.b64  	%rd14, %rd11006, 255;
	setp.ge.u32 	%p158, %r26183, %r26181;
	@%p158 bra 	$L__BB0_58;
	shl.b64 	%rd11007, %rd14, 2;
	add.s64 	%rd15, %rd3, %rd11007;
	mov.u32 	%r26182, %r26183;
$L__BB0_57:
	mul.wide.u32 	%rd11008, %r26182, 4;
	add.s64 	%rd11009, %rd3, %rd11008;
	ld.local.u32 	%rd11010, [%rd11009+4];
	add.s64 	%rd11011, %rd3, %rd11010;
	mov.b16 	%rs9806, 1;
	st.local.u8 	[%rd11011+4220], %rs9806;
	add.s32 	%r26182, %r26182, 1;
	ld.local.u32 	%r24576, [%rd15+4004];
	setp.lt.u32 	%p159, %r26182, %r24576;
	@%p159 bra 	$L__BB0_57;
$L__BB0_58:
	ld.local.u32 	%rd11012, [%rd3+4116];
	mov.u64 	%rd11013, d_TARGET_LOOKUP;
	add.s64 	%rd11014, %rd11013, %rd11012;
	ld.global.u8 	%r24577, [%rd11014];
	shl.b32 	%r24578, %r24577, 16;
	ld.local.u32 	%r24579, [%rd3+4188];
	add.s32 	%r24580, %r24579, %r24578;
	add.s32 	%r26178, %r24580, 1;
	st.local.u32 	[%rd3+4188], %r26178;
	setp.lt.u32 	%p160, %r26178, %r26183;
	@%p160 bra 	$L__BB0_36;
$L__BB0_59:
	ld.local.u32 	%r26172, [%rd3+4040];
	setp.ge.u32 	%p161, %r26172, %r26183;
	@%p161 bra 	$L__BB0_62;
	mov.u32 	%r26184, %r26172;
$L__BB0_61:
	mul.wide.u32 	%rd11015, %r26184, 4;
	add.s64 	%rd11016, %rd3, %rd11015;
	ld.local.u32 	%rd11017, [%rd11016+4];
	add.s64 	%rd11018, %rd3, %rd11017;
	mov.b16 	%rs9807, 1;
	st.local.u8 	[%rd11018+4220], %rs9807;
	add.s32 	%r26184, %r26184, 1;
	setp.lt.u32 	%p162, %r26184, %r26183;
	@%p162 bra 	$L__BB0_61;
$L__BB0_62:
	ld.local.u32 	%rd11019, [%rd3+4112];
	mov.u64 	%rd11020, d_TARGET_LOOKUP;
	add.s64 	%rd11021, %rd11020, %rd11019;
	ld.global.u8 	%rs9808, [%rd11021];
	add.s16 	%rs9821, %rs9808, %rs9825;
	cvt.u32.u16 	%r24581, %rs9808;
	shl.b32 	%r24582, %r24581, 16;
	and.b32  	%r24583, %r24582, 16711680;
	ld.local.u32 	%r24584, [%rd3+4184];
	add.s32 	%r24585, %r24584, %r24583;
	add.s32 	%r26173, %r24585, 1;
	st.local.u32 	[%rd3+4184], %r26173;
	setp.lt.u32 	%p163, %r26173, %r26172;
	@%p163 bra 	$L__BB0_63;
	bra.uni 	$L__BB0_31;
$L__BB0_63:
	mul.wide.u32 	%rd413, %r26173, 4;
	add.s64 	%rd414, %rd3, %rd413;
	ld.local.u32 	%r2222, [%rd414+4];
	st.local.u32 	[%rd3+4112], %r2222;
	cvt.u64.u32 	%rd415, %r2222;
	mov.u64 	%rd416, d_TARGET_LOOKUP;
	add.s64 	%rd417, %rd416, %rd415;
	ld.global.u8 	%rs147, [%rd417];
	sub.s16 	%rs9825, %rs9821, %rs147;
	add.s32 	%r2223, %r26173, 1;
	st.local.u32 	[%rd3+4188], %r2223;
	st.local.u32 	[%rd3+4044], %r26172;
	not.b32 	%r2224, %r2222;
	ld.local.u32 	%r2225, [%rd3+4076];
	not.b32 	%r2226, %r2225;
	and.b32  	%r2227, %r2225, %r2222;
	mul.wide.u32 	%rd418, %r26172, 4;
	add.s64 	%rd419, %rd3, %rd418;
	st.local.u32 	[%rd419+4], %r2227;
	cvt.u64.u32 	%rd420, %r2227;
	add.s64 	%rd421, %rd3, %rd420;
	ld.local.u8 	%r2228, [%rd421+4220];
	ld.local.u32 	%r2229, [%rd3+4044];
	add.s32 	%r2230, %r2229, %r2228;
	st.local.u32 	[%rd3+4044], %r2230;
	mov.b16 	%rs148, 0;
	st.local.u8 	[%rd421+4220], %rs148;
	and.b32  	%r2231, %r2222, %r2226;
	mul.wide.u32 	%rd422, %r2230, 4;
	add.s64 	%rd423, %rd3, %rd422;
	st.local.u32 	[%rd423+4], %r2231;
	cvt.u64.u32 	%rd424, %r2231;
	add.s64 	%rd425, %rd3, %rd424;
	ld.local.u8 	%r2232, [%rd425+4220];
	ld.local.u32 	%r2233, [%rd3+4044];
	add.s32 	%r2234, %r2233, %r2232;
	st.local.u32 	[%rd3+4044], %r2234;
	st.local.u8 	[%rd425+4220], %rs148;
	and.b32  	%r2235, %r2225, %r2224;
	mul.wide.u32 	%rd426, %r2234, 4;
	add.s64 	%rd427, %rd3, %rd426;
	st.local.u32 	[%rd427+4], %r2235;
	cvt.u64.u32 	%rd428, %r2235;
	add.s64 	%rd429, %rd3, %rd428;
	ld.local.u8 	%r2236, [%rd429+4220];
	ld.local.u32 	%r2237, [%rd3+4044];
	add.s32 	%r2238, %r2237, %r2236;
	st.local.u32 	[%rd3+4044], %r2238;
	st.local.u8 	[%rd429+4220], %rs148;
	xor.b32  	%r2239, %r2225, %r2222;
	mul.wide.u32 	%rd430, %r2238, 4;
	add.s64 	%rd431, %rd3, %rd430;
	st.local.u32 	[%rd431+4], %r2239;
	cvt.u64.u32 	%rd432, %r2239;
	add.s64 	%rd433, %rd3, %rd432;
	ld.local.u8 	%r2240, [%rd433+4220];
	ld.local.u32 	%r2241, [%rd3+4044];
	add.s32 	%r2242, %r2241, %r2240;
	st.local.u32 	[%rd3+4044], %r2242;
	st.local.u8 	[%rd433+4220], %rs148;
	or.b32  	%r2243, %r2225, %r2222;
	mul.wide.u32 	%rd434, %r2242, 4;
	add.s64 	%rd435, %rd3, %rd434;
	st.local.u32 	[%rd435+4], %r2243;
	cvt.u64.u32 	%rd436, %r2243;
	add.s64 	%rd437, %rd3, %rd436;
	ld.local.u8 	%r2244, [%rd437+4220];
	ld.local.u32 	%r2245, [%rd3+4044];
	add.s32 	%r2246, %r2245, %r2244;
	st.local.u32 	[%rd3+4044], %r2246;
	st.local.u8 	[%rd437+4220], %rs148;
	ld.local.u32 	%r2247, [%rd3+4080];
	not.b32 	%r2248, %r2247;
	and.b32  	%r2249, %r2247, %r2222;
	mul.wide.u32 	%rd438, %r2246, 4;
	add.s64 	%rd439, %rd3, %rd438;
	st.local.u32 	[%rd439+4], %r2249;
	cvt.u64.u32 	%rd440, %r2249;
	add.s64 	%rd441, %rd3, %rd440;
	ld.local.u8 	%r2250, [%rd441+4220];
	ld.local.u32 	%r2251, [%rd3+4044];
	add.s32 	%r2252, %r2251, %r2250;
	st.local.u32 	[%rd3+4044], %r2252;
	st.local.u8 	[%rd441+4220], %rs148;
	and.b32  	%r2253, %r2222, %r2248;
	mul.wide.u32 	%rd442, %r2252, 4;
	add.s64 	%rd443, %rd3, %rd442;
	st.local.u32 	[%rd443+4], %r2253;
	cvt.u64.u32 	%rd444, %r2253;
	add.s64 	%rd445, %rd3, %rd444;
	ld.local.u8 	%r2254, [%rd445+4220];
	ld.local.u32 	%r2255, [%rd3+4044];
	add.s32 	%r2256, %r2255, %r2254;
	st.local.u32 	[%rd3+4044], %r2256;
	st.local.u8 	[%rd445+4220], %rs148;
	and.b32  	%r2257, %r2247, %r2224;
	mul.wide.u32 	%rd446, %r2256, 4;
	add.s64 	%rd447, %rd3, %rd446;
	st.local.u32 	[%rd447+4], %r2257;
	cvt.u64.u32 	%rd448, %r2257;
	add.s64 	%rd449, %rd3, %rd448;
	ld.local.u8 	%r2258, [%rd449+4220];
	ld.local.u32 	%r2259, [%rd3+4044];
	add.s32 	%r2260, %r2259, %r2258;
	st.local.u32 	[%rd3+4044], %r2260;
	st.local.u8 	[%rd449+4220], %rs148;
	xor.b32  	%r2261, %r2247, %r2222;
	mul.wide.u32 	%rd450, %r2260, 4;
	add.s64 	%rd451, %rd3, %rd450;
	st.local.u32 	[%rd451+4], %r2261;
	cvt.u64.u32 	%rd452, %r2261;
	add.s64 	%rd453, %rd3, %rd452;
	ld.local.u8 	%r2262, [%rd453+4220];
	ld.local.u32 	%r2263, [%rd3+4044];
	add.s32 	%r2264, %r2263, %r2262;
	st.local.u32 	[%rd3+4044], %r2264;
	st.local.u8 	[%rd453+4220], %rs148;
	or.b32  	%r2265, %r2247, %r2222;
	mul.wide.u32 	%rd454, %r2264, 4;
	add.s64 	%rd455, %rd3, %rd454;
	st.local.u32 	[%rd455+4], %r2265;
	cvt.u64.u32 	%rd456, %r2265;
	add.s64 	%rd457, %rd3, %rd456;
	ld.local.u8 	%r2266, [%rd457+4220];
	ld.local.u32 	%r2267, [%rd3+4044];
	add.s32 	%r2268, %r2267, %r2266;
	st.local.u32 	[%rd3+4044], %r2268;
	st.local.u8 	[%rd457+4220], %rs148;
	ld.local.u32 	%r2269, [%rd3+4084];
	not.b32 	%r2270, %r2269;
	and.b32  	%r2271, %r2269, %r2222;
	mul.wide.u32 	%rd458, %r2268, 4;
	add.s64 	%rd459, %rd3, %rd458;
	st.local.u32 	[%rd459+4], %r2271;
	cvt.u64.u32 	%rd460, %r2271;
	add.s64 	%rd461, %rd3, %rd460;
	ld.local.u8 	%r2272, [%rd461+4220];
	ld.local.u32 	%r2273, [%rd3+4044];
	add.s32 	%r2274, %r2273, %r2272;
	st.local.u32 	[%rd3+4044], %r2274;
	st.local.u8 	[%rd461+4220], %rs148;
	and.b32  	%r2275, %r2222, %r2270;
	mul.wide.u32 	%rd462, %r2274, 4;
	add.s64 	%rd463, %rd3, %rd462;
	st.local.u32 	[%rd463+4], %r2275;
	cvt.u64.u32 	%rd464, %r2275;
	add.s64 	%rd465, %rd3, %rd464;
	ld.local.u8 	%r2276, [%rd465+4220];
	ld.local.u32 	%r2277, [%rd3+4044];
	add.s32 	%r2278, %r2277, %r2276;
	st.local.u32 	[%rd3+4044], %r2278;
	st.local.u8 	[%rd465+4220], %rs148;
	and.b32  	%r2279, %r2269, %r2224;
	mul.wide.u32 	%rd466, %r2278, 4;
	add.s64 	%rd467, %rd3, %rd466;
	st.local.u32 	[%rd467+4], %r2279;
	cvt.u64.u32 	%rd468, %r2279;
	add.s64 	%rd469, %rd3, %rd468;
	ld.local.u8 	%r2280, [%rd469+4220];
	ld.local.u32 	%r2281, [%rd3+4044];
	add.s32 	%r2282, %r2281, %r2280;
	st.local.u32 	[%rd3+4044], %r2282;
	st.local.u8 	[%rd469+4220], %rs148;
	xor.b32  	%r2283, %r2269, %r2222;
	mul.wide.u32 	%rd470, %r2282, 4;
	add.s64 	%rd471, %rd3, %rd470;
	st.local.u32 	[%rd471+4], %r2283;
	cvt.u64.u32 	%rd472, %r2283;
	add.s64 	%rd473, %rd3, %rd472;
	ld.local.u8 	%r2284, [%rd473+4220];
	ld.local.u32 	%r2285, [%rd3+4044];
	add.s32 	%r2286, %r2285, %r2284;
	st.local.u32 	[%rd3+4044], %r2286;
	st.local.u8 	[%rd473+4220], %rs148;
	or.b32  	%r2287, %r2269, %r2222;
	mul.wide.u32 	%rd474, %r2286, 4;
	add.s64 	%rd475, %rd3, %rd474;
	st.local.u32 	[%rd475+4], %r2287;
	cvt.u64.u32 	%rd476, %r2287;
	add.s64 	%rd477, %rd3, %rd476;
	ld.local.u8 	%r2288, [%rd477+4220];
	ld.local.u32 	%r2289, [%rd3+4044];
	add.s32 	%r2290, %r2289, %r2288;
	st.local.u32 	[%rd3+4044], %r2290;
	st.local.u8 	[%rd477+4220], %rs148;
	ld.local.u32 	%r2291, [%rd3+4088];
	not.b32 	%r2292, %r2291;
	and.b32  	%r2293, %r2291, %r2222;
	mul.wide.u32 	%rd478, %r2290, 4;
	add.s64 	%rd479, %rd3, %rd478;
	st.local.u32 	[%rd479+4], %r2293;
	cvt.u64.u32 	%rd480, %r2293;
	add.s64 	%rd481, %rd3, %rd480;
	ld.local.u8 	%r2294, [%rd481+4220];
	ld.local.u32 	%r2295, [%rd3+4044];
	add.s32 	%r2296, %r2295, %r2294;
	st.local.u32 	[%rd3+4044], %r2296;
	st.local.u8 	[%rd481+4220], %rs148;
	and.b32  	%r2297, %r2222, %r2292;
	mul.wide.u32 	%rd482, %r2296, 4;
	add.s64 	%rd483, %rd3, %rd482;
	st.local.u32 	[%rd483+4], %r2297;
	cvt.u64.u32 	%rd484, %r2297;
	add.s64 	%rd485, %rd3, %rd484;
	ld.local.u8 	%r2298, [%rd485+4220];
	ld.local.u32 	%r2299, [%rd3+4044];
	add.s32 	%r2300, %r2299, %r2298;
	st.local.u32 	[%rd3+4044], %r2300;
	st.local.u8 	[%rd485+4220], %rs148;
	and.b32  	%r2301, %r2291, %r2224;
	mul.wide.u32 	%rd486, %r2300, 4;
	add.s64 	%rd487, %rd3, %rd486;
	st.local.u32 	[%rd487+4], %r2301;
	cvt.u64.u32 	%rd488, %r2301;
	add.s64 	%rd489, %rd3, %rd488;
	ld.local.u8 	%r2302, [%rd489+4220];
	ld.local.u32 	%r2303, [%rd3+4044];
	add.s32 	%r2304, %r2303, %r2302;
	st.local.u32 	[%rd3+4044], %r2304;
	st.local.u8 	[%rd489+4220], %rs148;
	xor.b32  	%r2305, %r2291, %r2222;
	mul.wide.u32 	%rd490, %r2304, 4;
	add.s64 	%rd491, %rd3, %rd490;
	st.local.u32 	[%rd491+4], %r2305;
	cvt.u64.u32 	%rd492, %r2305;
	add.s64 	%rd493, %rd3, %rd492;
	ld.local.u8 	%r2306, [%rd493+4220];
	ld.local.u32 	%r2307, [%rd3+4044];
	add.s32 	%r2308, %r2307, %r2306;
	st.local.u32 	[%rd3+4044], %r2308;
	st.local.u8 	[%rd493+4220], %rs148;
	or.b32  	%r2309, %r2291, %r2222;
	mul.wide.u32 	%rd494, %r2308, 4;
	add.s64 	%rd495, %rd3, %rd494;
	st.local.u32 	[%rd495+4], %r2309;
	cvt.u64.u32 	%rd496, %r2309;
	add.s64 	%rd497, %rd3, %rd496;
	ld.local.u8 	%r2310, [%rd497+4220];
	ld.local.u32 	%r2311, [%rd3+4044];
	add.s32 	%r2312, %r2311, %r2310;
	st.local.u32 	[%rd3+4044], %r2312;
	st.local.u8 	[%rd497+4220], %rs148;
	ld.local.u32 	%r2313, [%rd3+4092];
	not.b32 	%r2314, %r2313;
	and.b32  	%r2315, %r2313, %r2222;
	mul.wide.u32 	%rd498, %r2312, 4;
	add.s64 	%rd499, %rd3, %rd498;
	st.local.u32 	[%rd499+4], %r2315;
	cvt.u64.u32 	%rd500, %r2315;
	add.s64 	%rd501, %rd3, %rd500;
	ld.local.u8 	%r2316, [%rd501+4220];
	ld.local.u32 	%r2317, [%rd3+4044];
	add.s32 	%r2318, %r2317, %r2316;
	st.local.u32 	[%rd3+4044], %r2318;
	st.local.u8 	[%rd501+4220], %rs148;
	and.b32  	%r2319, %r2222, %r2314;
	mul.wide.u32 	%rd502, %r2318, 4;
	add.s64 	%rd503, %rd3, %rd502;
	st.local.u32 	[%rd503+4], %r2319;
	cvt.u64.u32 	%rd504, %r2319;
	add.s64 	%rd505, %rd3, %rd504;
	ld.local.u8 	%r2320, [%rd505+4220];
	ld.local.u32 	%r2321, [%rd3+4044];
	add.s32 	%r2322, %r2321, %r2320;
	st.local.u32 	[%rd3+4044], %r2322;
	st.local.u8 	[%rd505+4220], %rs148;
	and.b32  	%r2323, %r2313, %r2224;
	mul.wide.u32 	%rd506, %r2322, 4;
	add.s64 	%rd507, %rd3, %rd506;
	st.local.u32 	[%rd507+4], %r2323;
	cvt.u64.u32 	%rd508, %r2323;
	add.s64 	%rd509, %rd3, %rd508;
	ld.local.u8 	%r2324, [%rd509+4220];
	ld.local.u32 	%r2325, [%rd3+4044];
	add.s32 	%r2326, %r2325, %r2324;
	st.local.u32 	[%rd3+4044], %r2326;
	st.local.u8 	[%rd509+4220], %rs148;
	xor.b32  	%r2327, %r2313, %r2222;
	mul.wide.u32 	%rd510, %r2326, 4;
	add.s64 	%rd511, %rd3, %rd510;
	st.local.u32 	[%rd511+4], %r2327;
	cvt.u64.u32 	%rd512, %r2327;
	add.s64 	%rd513, %rd3, %rd512;
	ld.local.u8 	%r2328, [%rd513+4220];
	ld.local.u32 	%r2329, [%rd3+4044];
	add.s32 	%r2330, %r2329, %r2328;
	st.local.u32 	[%rd3+4044], %r2330;
	st.local.u8 	[%rd513+4220], %rs148;
	or.b32  	%r2331, %r2313, %r2222;
	mul.wide.u32 	%rd514, %r2330, 4;
	add.s64 	%rd515, %rd3, %rd514;
	st.local.u32 	[%rd515+4], %r2331;
	cvt.u64.u32 	%rd516, %r2331;
	add.s64 	%rd517, %rd3, %rd516;
	ld.local.u8 	%r2332, [%rd517+4220];
	ld.local.u32 	%r2333, [%rd3+4044];
	add.s32 	%r2334, %r2333, %r2332;
	st.local.u32 	[%rd3+4044], %r2334;
	st.local.u8 	[%rd517+4220], %rs148;
	ld.local.u32 	%r2335, [%rd3+4096];
	not.b32 	%r2336, %r2335;
	and.b32  	%r2337, %r2335, %r2222;
	mul.wide.u32 	%rd518, %r2334, 4;
	add.s64 	%rd519, %rd3, %rd518;
	st.local.u32 	[%rd519+4], %r2337;
	cvt.u64.u32 	%rd520, %r2337;
	add.s64 	%rd521, %rd3, %rd520;
	ld.local.u8 	%r2338, [%rd521+4220];
	ld.local.u32 	%r2339, [%rd3+4044];
	add.s32 	%r2340, %r2339, %r2338;
	st.local.u32 	[%rd3+4044], %r2340;
	st.local.u8 	[%rd521+4220], %rs148;
	and.b32  	%r2341, %r2222, %r2336;
	mul.wide.u32 	%rd522, %r2340, 4;
	add.s64 	%rd523, %rd3, %rd522;
	st.local.u32 	[%rd523+4], %r2341;
	cvt.u64.u32 	%rd524, %r2341;
	add.s64 	%rd525, %rd3, %rd524;
	ld.local.u8 	%r2342, [%rd525+4220];
	ld.local.u32 	%r2343, [%rd3+4044];
	add.s32 	%r2344, %r2343, %r2342;
	st.local.u32 	[%rd3+4044], %r2344;
	st.local.u8 	[%rd525+4220], %rs148;
	and.b32  	%r2345, %r2335, %r2224;
	mul.wide.u32 	%rd526, %r2344, 4;
	add.s64 	%rd527, %rd3, %rd526;
	st.local.u32 	[%rd527+4], %r2345;
	cvt.u64.u32 	%rd528, %r2345;
	add.s64 	%rd529, %rd3, %rd528;
	ld.local.u8 	%r2346, [%rd529+4220];
	ld.local.u32 	%r2347, [%rd3+4044];
	add.s32 	%r2348, %r2347, %r2346;
	st.local.u32 	[%rd3+4044], %r2348;
	st.local.u8 	[%rd529+4220], %rs148;
	xor.b32  	%r2349, %r2335, %r2222;
	mul.wide.u32 	%rd530, %r2348, 4;
	add.s64 	%rd531, %rd3, %rd530;
	st.local.u32 	[%rd531+4], %r2349;
	cvt.u64.u32 	%rd532, %r2349;
	add.s64 	%rd533, %rd3, %rd532;
	ld.local.u8 	%r2350, [%rd533+4220];
	ld.local.u32 	%r2351, [%rd3+4044];
	add.s32 	%r2352, %r2351, %r2350;
	st.local.u32 	[%rd3+4044], %r2352;
	st.local.u8 	[%rd533+4220], %rs148;
	or.b32  	%r2353, %r2335, %r2222;
	mul.wide.u32 	%rd534, %r2352, 4;
	add.s64 	%rd535, %rd3, %rd534;
	st.local.u32 	[%rd535+4], %r2353;
	cvt.u64.u32 	%rd536, %r2353;
	add.s64 	%rd537, %rd3, %rd536;
	ld.local.u8 	%r2354, [%rd537+4220];
	ld.local.u32 	%r2355, [%rd3+4044];
	add.s32 	%r2356, %r2355, %r2354;
	st.local.u32 	[%rd3+4044], %r2356;
	st.local.u8 	[%rd537+4220], %rs148;
	ld.local.u32 	%r2357, [%rd3+4100];
	not.b32 	%r2358, %r2357;
	and.b32  	%r2359, %r2357, %r2222;
	mul.wide.u32 	%rd538, %r2356, 4;
	add.s64 	%rd539, %rd3, %rd538;
	st.local.u32 	[%rd539+4], %r2359;
	cvt.u64.u32 	%rd540, %r2359;
	add.s64 	%rd541, %rd3, %rd540;
	ld.local.u8 	%r2360, [%rd541+4220];
	ld.local.u32 	%r2361, [%rd3+4044];
	add.s32 	%r2362, %r2361, %r2360;
	st.local.u32 	[%rd3+4044], %r2362;
	st.local.u8 	[%rd541+4220], %rs148;
	and.b32  	%r2363, %r2222, %r2358;
	mul.wide.u32 	%rd542, %r2362, 4;
	add.s64 	%rd543, %rd3, %rd542;
	st.local.u32 	[%rd543+4], %r2363;
	cvt.u64.u32 	%rd544, %r2363;
	add.s64 	%rd545, %rd3, %rd544;
	ld.local.u8 	%r2364, [%rd545+4220];
	ld.local.u32 	%r2365, [%rd3+4044];
	add.s32 	%r2366, %r2365, %r2364;
	st.local.u32 	[%rd3+4044], %r2366;
	st.local.u8 	[%rd545+4220], %rs148;
	and.b32  	%r2367, %r2357, %r2224;
	mul.wide.u32 	%rd546, %r2366, 4;
	add.s64 	%rd547, %rd3, %rd546;
	st.local.u32 	[%rd547+4], %r2367;
	cvt.u64.u32 	%rd548, %r2367;
	add.s64 	%rd549, %rd3, %rd548;
	ld.local.u8 	%r2368, [%rd549+4220];
	ld.local.u32 	%r2369, [%rd3+4044];
	add.s32 	%r2370, %r2369, %r2368;
	st.local.u32 	[%rd3+4044], %r2370;
	st.local.u8 	[%rd549+4220], %rs148;
	xor.b32  	%r2371, %r2357, %r2222;
	mul.wide.u32 	%rd550, %r2370, 4;
	add.s64 	%rd551, %rd3, %rd550;
	st.local.u32 	[%rd551+4], %r2371;
	cvt.u64.u32 	%rd552, %r2371;
	add.s64 	%rd553, %rd3, %rd552;
	ld.local.u8 	%r2372, [%rd553+4220];
	ld.local.u32 	%r2373, [%rd3+4044];
	add.s32 	%r2374, %r2373, %r2372;
	st.local.u32 	[%rd3+4044], %r2374;
	st.local.u8 	[%rd553+4220], %rs148;
	or.b32  	%r2375, %r2357, %r2222;
	mul.wide.u32 	%rd554, %r2374, 4;
	add.s64 	%rd555, %rd3, %rd554;
	st.local.u32 	[%rd555+4], %r2375;
	cvt.u64.u32 	%rd556, %r2375;
	add.s64 	%rd557, %rd3, %rd556;
	ld.local.u8 	%r2376, [%rd557+4220];
	ld.local.u32 	%r2377, [%rd3+4044];
	add.s32 	%r2378, %r2377, %r2376;
	st.local.u32 	[%rd3+4044], %r2378;
	st.local.u8 	[%rd557+4220], %rs148;
	ld.local.u32 	%r2379, [%rd3+4104];
	not.b32 	%r2380, %r2379;
	and.b32  	%r2381, %r2379, %r2222;
	mul.wide.u32 	%rd558, %r2378, 4;
	add.s64 	%rd559, %rd3, %rd558;
	st.local.u32 	[%rd559+4], %r2381;
	cvt.u64.u32 	%rd560, %r2381;
	add.s64 	%rd561, %rd3, %rd560;
	ld.local.u8 	%r2382, [%rd561+4220];
	ld.local.u32 	%r2383, [%rd3+4044];
	add.s32 	%r2384, %r2383, %r2382;
	st.local.u32 	[%rd3+4044], %r2384;
	st.local.u8 	[%rd561+4220], %rs148;
	and.b32  	%r2385, %r2222, %r2380;
	mul.wide.u32 	%rd562, %r2384, 4;
	add.s64 	%rd563, %rd3, %rd562;
	st.local.u32 	[%rd563+4], %r2385;
	cvt.u64.u32 	%rd564, %r2385;
	add.s64 	%rd565, %rd3, %rd564;
	ld.local.u8 	%r2386, [%rd565+4220];
	ld.local.u32 	%r2387, [%rd3+4044];
	add.s32 	%r2388, %r2387, %r2386;
	st.local.u32 	[%rd3+4044], %r2388;
	st.local.u8 	[%rd565+4220], %rs148;
	and.b32  	%r2389, %r2379, %r2224;
	mul.wide.u32 	%rd566, %r2388, 4;
	add.s64 	%rd567, %rd3, %rd566;
	st.local.u32 	[%rd567+4], %r2389;
	cvt.u64.u32 	%rd568, %r2389;
	add.s64 	%rd569, %rd3, %rd568;
	ld.local.u8 	%r2390, [%rd569+4220];
	ld.local.u32 	%r2391, [%rd3+4044];
	add.s32 	%r2392, %r2391, %r2390;
	st.local.u32 	[%rd3+4044], %r2392;
	st.local.u8 	[%rd569+4220], %rs148;
	xor.b32  	%r2393, %r2379, %r2222;
	mul.wide.u32 	%rd570, %r2392, 4;
	add.s64 	%rd571, %rd3, %rd570;
	st.local.u32 	[%rd571+4], %r2393;
	cvt.u64.u32 	%rd572, %r2393;
	add.s64 	%rd573, %rd3, %rd572;
	ld.local.u8 	%r2394, [%rd573+4220];
	ld.local.u32 	%r2395, [%rd3+4044];
	add.s32 	%r2396, %r2395, %r2394;
	st.local.u32 	[%rd3+4044], %r2396;
	st.local.u8 	[%rd573+4220], %rs148;
	or.b32  	%r2397, %r2379, %r2222;
	mul.wide.u32 	%rd574, %r2396, 4;
	add.s64 	%rd575, %rd3, %rd574;
	st.local.u32 	[%rd575+4], %r2397;
	cvt.u64.u32 	%rd576, %r2397;
	add.s64 	%rd577, %rd3, %rd576;
	ld.local.u8 	%r2398, [%rd577+4220];
	ld.local.u32 	%r2399, [%rd3+4044];
	add.s32 	%r2400, %r2399, %r2398;
	st.local.u32 	[%rd3+4044], %r2400;
	st.local.u8 	[%rd577+4220], %rs148;
	ld.local.u32 	%r2401, [%rd3+4108];
	not.b32 	%r2402, %r2401;
	and.b32  	%r2403, %r2401, %r2222;
	mul.wide.u32 	%rd578, %r2400, 4;
	add.s64 	%rd579, %rd3, %rd578;
	st.local.u32 	[%rd579+4], %r2403;
	cvt.u64.u32 	%rd580, %r2403;
	add.s64 	%rd581, %rd3, %rd580;
	ld.local.u8 	%r2404, [%rd581+4220];
	ld.local.u32 	%r2405, [%rd3+4044];
	add.s32 	%r2406, %r2405, %r2404;
	st.local.u32 	[%rd3+4044], %r2406;
	st.local.u8 	[%rd581+4220], %rs148;
	and.b32  	%r2407, %r2222, %r2402;
	mul.wide.u32 	%rd582, %r2406, 4;
	add.s64 	%rd583, %rd3, %rd582;
	st.local.u32 	[%rd583+4], %r2407;
	cvt.u64.u32 	%rd584, %r2407;
	add.s64 	%rd585, %rd3, %rd584;
	ld.local.u8 	%r2408, [%rd585+4220];
	ld.local.u32 	%r2409, [%rd3+4044];
	add.s32 	%r2410, %r2409, %r2408;
	st.local.u32 	[%rd3+4044], %r2410;
	st.local.u8 	[%rd585+4220], %rs148;
	and.b32  	%r2411, %r2401, %r2224;
	mul.wide.u32 	%rd586, %r2410, 4;
	add.s64 	%rd587, %rd3, %rd586;
	st.local.u32 	[%rd587+4], %r2411;
	cvt.u64.u32 	%rd588, %r2411;
	add.s64 	%rd589, %rd3, %rd588;
	ld.local.u8 	%r2412, [%rd589+4220];
	ld.local.u32 	%r2413, [%rd3+4044];
	add.s32 	%r2414, %r2413, %r2412;
	st.local.u32 	[%rd3+4044], %r2414;
	st.local.u8 	[%rd589+4220], %rs148;
	xor.b32  	%r2415, %r2401, %r2222;
	mul.wide.u32 	%rd590, %r2414, 4;
	add.s64 	%rd591, %rd3, %rd590;
	st.local.u32 	[%rd591+4], %r2415;
	cvt.u64.u32 	%rd592, %r2415;
	add.s64 	%rd593, %rd3, %rd592;
	ld.local.u8 	%r2416, [%rd593+4220];
	ld.local.u32 	%r2417, [%rd3+4044];
	add.s32 	%r2418, %r2417, %r2416;
	st.local.u32 	[%rd3+4044], %r2418;
	st.local.u8 	[%rd593+4220], %rs148;
	or.b32  	%r2419, %r2401, %r2222;
	mul.wide.u32 	%rd594, %r2418, 4;
	add.s64 	%rd595, %rd3, %rd594;
	st.local.u32 	[%rd595+4], %r2419;
	cvt.u64.u32 	%rd596, %r2419;
	add.s64 	%rd597, %rd3, %rd596;
	ld.local.u8 	%r2420, [%rd597+4220];
	ld.local.u32 	%r2421, [%rd3+4044];
	add.s32 	%r26183, %r2421, %r2420;
	st.local.u32 	[%rd3+4044], %r26183;
	st.local.u8 	[%rd597+4220], %rs148;
	ld.local.u32 	%r26178, [%rd3+4188];
	setp.ge.u32 	%p21, %r26178, %r26183;
	@%p21 bra 	$L__BB0_59;
	bra.uni 	$L__BB0_36;
$L__BB0_64:
	mul.wide.u32 	%rd803, %r26192, 4;
	add.s64 	%rd804, %rd3, %rd803;
	ld.local.u32 	%r77, [%rd804+4];
	st.local.u32 	[%rd3+4120], %r77;
	cvt.u64.u32 	%rd805, %r77;
	mov.u64 	%rd806, d_TARGET_LOOKUP;
	add.s64 	%rd807, %rd806, %rd805;
	ld.global.u8 	%rs31, [%rd807];
	cvt.u32.u16 	%r2648, %rs31;
	and.b32  	%r2649, %r2648, 255;
	cvt.u32.u16 	%r2650, %rs9828;
	and.b32  	%r2651, %r2650, 255;
	sub.s32 	%r2652, %r2651, %r2649;
	setp.ne.s32 	%p24, %r2652, 6;
	@%p24 bra 	$L__BB0_127;
	sub.s16 	%rs32, %rs9828, %rs31;
	st.local.u32 	[%rd3+4052], %r26195;
	not.b32 	%r18688, %r77;
	ld.local.u32 	%r18689, [%rd3+4076];
	not.b32 	%r18690, %r18689;
	and.b32  	%r18691, %r18689, %r77;
	cvt.u64.u32 	%rd8476, %r18691;
	add.s64 	%rd8477, %rd3, %rd8476;
	ld.local.u8 	%rs6834, [%rd8477+4220];
	add.s64 	%rd8479, %rd806, %rd8476;
	ld.global.u8 	%rs6835, [%rd8479];
	and.b16  	%rs6836, %rs6835, %rs6834;
	cvt.u32.u16 	%r18692, %rs6836;
	and.b32  	%r18693, %r18692, 255;
	mul.wide.u32 	%rd8480, %r26195, 4;
	add.s64 	%rd8481, %rd3, %rd8480;
	st.local.u32 	[%rd8481+4], %r18691;
	ld.local.u32 	%r18694, [%rd3+4052];
	add.s32 	%r18695, %r18694, %r18693;
	st.local.u32 	[%rd3+4052], %r18695;
	ld.local.u8 	%rs6837, [%rd8477+4220];
	not.b16 	%rs6838, %rs6836;
	and.b16  	%rs6839, %rs6837, %rs6838;
	st.local.u8 	[%rd8477+4220], %rs6839;
	and.b32  	%r18696, %r77, %r18690;
	cvt.u64.u32 	%rd8482, %r18696;
	add.s64 	%rd8483, %rd3, %rd8482;
	ld.local.u8 	%rs6840, [%rd8483+4220];
	add.s64 	%rd8484, %rd806, %rd8482;
	ld.global.u8 	%rs6841, [%rd8484];
	and.b16  	%rs6842, %rs6841, %rs6840;
	cvt.u32.u16 	%r18697, %rs6842;
	and.b32  	%r18698, %r18697, 255;
	mul.wide.u32 	%rd8485, %r18695, 4;
	add.s64 	%rd8486, %rd3, %rd8485;
	st.local.u32 	[%rd8486+4], %r18696;
	ld.local.u32 	%r18699, [%rd3+4052];
	add.s32 	%r18700, %r18699, %r18698;
	st.local.u32 	[%rd3+4052], %r18700;
	ld.local.u8 	%rs6843, [%rd8483+4220];
	not.b16 	%rs6844, %rs6842;
	and.b16  	%rs6845, %rs6843, %rs6844;
	st.local.u8 	[%rd8483+4220], %rs6845;
	and.b32  	%r18701, %r18689, %r18688;
	cvt.u64.u32 	%rd8487, %r18701;
	add.s64 	%rd8488, %rd3, %rd8487;
	ld.local.u8 	%rs6846, [%rd8488+4220];
	add.s64 	%rd8489, %rd806, %rd8487;
	ld.global.u8 	%rs6847, [%rd8489];
	and.b16  	%rs6848, %rs6847, %rs6846;
	cvt.u32.u16 	%r18702, %rs6848;
	and.b32  	%r18703, %r18702, 255;
	mul.wide.u32 	%rd8490, %r18700, 4;
	add.s64 	%rd8491, %rd3, %rd8490;
	st.local.u32 	[%rd8491+4], %r18701;
	ld.local.u32 	%r18704, [%rd3+4052];
	add.s32 	%r18705, %r18704, %r18703;
	st.local.u32 	[%rd3+4052], %r18705;
	ld.local.u8 	%rs6849, [%rd8488+4220];
	not.b16 	%rs6850, %rs6848;
	and.b16  	%rs6851, %rs6849, %rs6850;
	st.local.u8 	[%rd8488+4220], %rs6851;
	xor.b32  	%r18706, %r18689, %r77;
	cvt.u64.u32 	%rd8492, %r18706;
	add.s64 	%rd8493, %rd3, %rd8492;
	ld.local.u8 	%rs6852, [%rd8493+4220];
	add.s64 	%rd8494, %rd806, %rd8492;
	ld.global.u8 	%rs6853, [%rd8494];
	and.b16  	%rs6854, %rs6853, %rs6852;
	cvt.u32.u16 	%r18707, %rs6854;
	and.b32  	%r18708, %r18707, 255;
	mul.wide.u32 	%rd8495, %r18705, 4;
	add.s64 	%rd8496, %rd3, %rd8495;
	st.local.u32 	[%rd8496+4], %r18706;
	ld.local.u32 	%r18709, [%rd3+4052];
	add.s32 	%r18710, %r18709, %r18708;
	st.local.u32 	[%rd3+4052], %r18710;
	ld.local.u8 	%rs6855, [%rd8493+4220];
	not.b16 	%rs6856, %rs6854;
	and.b16  	%rs6857, %rs6855, %rs6856;
	st.local.u8 	[%rd8493+4220], %rs6857;
	or.b32  	%r18711, %r18689, %r77;
	cvt.u64.u32 	%rd8497, %r18711;
	add.s64 	%rd8498, %rd3, %rd8497;
	ld.local.u8 	%rs6858, [%rd8498+4220];
	add.s64 	%rd8499, %rd806, %rd8497;
	ld.global.u8 	%rs6859, [%rd8499];
	and.b16  	%rs6860, %rs6859, %rs6858;
	cvt.u32.u16 	%r18712, %rs6860;
	and.b32  	%r18713, %r18712, 255;
	mul.wide.u32 	%rd8500, %r18710, 4;
	add.s64 	%rd8501, %rd3, %rd8500;
	st.local.u32 	[%rd8501+4], %r18711;
	ld.local.u32 	%r18714, [%rd3+4052];
	add.s32 	%r18715, %r18714, %r18713;
	st.local.u32 	[%rd3+4052], %r18715;
	ld.local.u8 	%rs6861, [%rd8498+4220];
	not.b16 	%rs6862, %rs6860;
	and.b16  	%rs6863, %rs6861, %rs6862;
	st.local.u8 	[%rd8498+4220], %rs6863;
	ld.local.u32 	%r18716, [%rd3+4080];
	not.b32 	%r18717, %r18716;
	and.b32  	%r18718, %r18716, %r77;
	cvt.u64.u32 	%rd8502, %r18718;
	add.s64 	%rd8503, %rd3, %rd8502;
	ld.local.u8 	%rs6864, [%rd8503+4220];
	add.s64 	%rd8504, %rd806, %rd8502;
	ld.global.u8 	%rs6865, [%rd8504];
	and.b16  	%rs6866, %rs6865, %rs6864;
	cvt.u32.u16 	%r18719, %rs6866;
	and.b32  	%r18720, %r18719, 255;
	mul.wide.u32 	%rd8505, %r18715, 4;
	add.s64 	%rd8506, %rd3, %rd8505;
	st.local.u32 	[%rd8506+4], %r18718;
	ld.local.u32 	%r18721, [%rd3+4052];
	add.s32 	%r18722, %r18721, %r18720;
	st.local.u32 	[%rd3+4052], %r18722;
	ld.local.u8 	%rs6867, [%rd8503+4220];
	not.b16 	%rs6868, %rs6866;
	and.b16  	%rs6869, %rs6867, %rs6868;
	st.local.u8 	[%rd8503+4220], %rs6869;
	and.b32  	%r18723, %r77, %r18717;
	cvt.u64.u32 	%rd8507, %r18723;
	add.s64 	%rd8508, %rd3, %rd8507;
	ld.local.u8 	%rs6870, [%rd8508+4220];
	add.s64 	%rd8509, %rd806, %rd8507;
	ld.global.u8 	%rs6871, [%rd8509];
	and.b16  	%rs6872, %rs6871, %rs6870;
	cvt.u32.u16 	%r18724, %rs6872;
	and.b32  	%r18725, %r18724, 255;
	mul.wide.u32 	%rd8510, %r18722, 4;
	add.s64 	%rd8511, %rd3, %rd8510;
	st.local.u32 	[%rd8511+4], %r18723;
	ld.local.u32 	%r18726, [%rd3+4052];
	add.s32 	%r18727, %r18726, %r18725;
	st.local.u32 	[%rd3+4052], %r18727;
	ld.local.u8 	%rs6873, [%rd8508+4220];
	not.b16 	%rs6874, %rs6872;
	and.b16  	%rs6875, %rs6873, %rs6874;
	st.local.u8 	[%rd8508+4220], %rs6875;
	and.b32  	%r18728, %r18716, %r18688;
	cvt.u64.u32 	%rd8512, %r18728;
	add.s64 	%rd8513, %rd3, %rd8512;
	ld.local.u8 	%rs6876, [%rd8513+4220];
	add.s64 	%rd8514, %rd806, %rd8512;
	ld.global.u8 	%rs6877, [%rd8514];
	and.b16  	%rs6878, %rs6877, %rs6876;
	cvt.u32.u16 	%r18729, %rs6878;
	and.b32  	%r18730, %r18729, 255;
	mul.wide.u32 	%rd8515, %r18727, 4;
	add.s64 	%rd8516, %rd3, %rd8515;
	st.local.u32 	[%rd8516+4], %r18728;
	ld.local.u32 	%r18731, [%rd3+4052];
	add.s32 	%r18732, %r18731, %r18730;
	st.local.u32 	[%rd3+4052], %r18732;
	ld.local.u8 	%rs6879, [%rd8513+4220];
	not.b16 	%rs6880, %rs6878;
	and.b16  	%rs6881, %rs6879, %rs6880;
	st.local.u8 	[%rd8513+4220], %rs6881;
	xor.b32  	%r18733, %r18716, %r77;
	cvt.u64.u32 	%rd8517, %r18733;
	add.s64 	%rd8518, %rd3, %rd8517;
	ld.local.u8 	%rs6882, [%rd8518+4220];
	add.s64 	%rd8519, %rd806, %rd8517;
	ld.global.u8 	%rs6883, [%rd8519];
	and.b16  	%rs6884, %rs6883, %rs6882;
	cvt.u32.u16 	%r18734, %rs6884;
	and.b32  	%r18735, %r18734, 255;
	mul.wide.u32 	%rd8520, %r18732, 4;
	add.s64 	%rd8521, %rd3, %rd8520;
	st.local.u32 	[%rd8521+4], %r18733;
	ld.local.u32 	%r18736, [%rd3+4052];
	add.s32 	%r18737, %r18736, %r18735;
	st.local.u32 	[%rd3+4052], %r18737;
	ld.local.u8 	%rs6885, [%rd8518+4220];
	not.b16 	%rs6886, %rs6884;
	and.b16  	%rs6887, %rs6885, %rs6886;
	st.local.u8 	[%rd8518+4220], %rs6887;
	or.b32  	%r18738, %r18716, %r77;
	cvt.u64.u32 	%rd8522, %r18738;
	add.s64 	%rd8523, %rd3, %rd8522;
	ld.local.u8 	%rs6888, [%rd8523+4220];
	add.s64 	%rd8524, %rd806, %rd8522;
	ld.global.u8 	%rs6889, [%rd8524];
	and.b16  	%rs6890, %rs6889, %rs6888;
	cvt.u32.u16 	%r18739, %rs6890;
	and.b32  	%r18740, %r18739, 255;
	mul.wide.u32 	%rd8525, %r18737, 4;
	add.s64 	%rd8526, %rd3, %rd8525;
	st.local.u32 	[%rd8526+4], %r18738;
	ld.local.u32 	%r18741, [%rd3+4052];
	add.s32 	%r18742, %r18741, %r18740;
	st.local.u32 	[%rd3+4052], %r18742;
	ld.local.u8 	%rs6891, [%rd8523+4220];
	not.b16 	%rs6892, %rs6890;
	and.b16  	%rs6893, %rs6891, %rs6892;
	st.local.u8 	[%rd8523+4220], %rs6893;
	ld.local.u32 	%r18743, [%rd3+4084];
	not.b32 	%r18744, %r18743;
	and.b32  	%r18745, %r18743, %r77;
	cvt.u64.u32 	%rd8527, %r18745;
	add.s64 	%rd8528, %rd3, %rd8527;
	ld.local.u8 	%rs6894, [%rd8528+4220];
	add.s64 	%rd8529, %rd806, %rd8527;
	ld.global.u8 	%rs6895, [%rd8529];
	and.b16  	%rs6896, %rs6895, %rs6894;
	cvt.u32.u16 	%r18746, %rs6896;
	and.b32  	%r18747, %r18746, 255;
	mul.wide.u32 	%rd8530, %r18742, 4;
	add.s64 	%rd8531, %rd3, %rd8530;
	st.local.u32 	[%rd8531+4], %r18745;
	ld.local.u32 	%r18748, [%rd3+4052];
	add.s32 	%r18749, %r18748, %r18747;
	st.local.u32 	[%rd3+4052], %r18749;
	ld.local.u8 	%rs6897, [%rd8528+4220];
	not.b16 	%rs6898, %rs6896;
	and.b16  	%rs6899, %rs6897, %rs6898;
	st.local.u8 	[%rd8528+4220], %rs6899;
	and.b32  	%r18750, %r77, %r18744;
	cvt.u64.u32 	%rd8532, %r18750;
	add.s64 	%rd8533, %rd3, %rd8532;
	ld.local.u8 	%rs6900, [%rd8533+4220];
	add.s64 	%rd8534, %rd806, %rd8532;
	ld.global.u8 	%rs6901, [%rd8534];
	and.b16  	%rs6902, %rs6901, %rs6900;
	cvt.u32.u16 	%r18751, %rs6902;
	and.b32  	%r18752, %r18751, 255;
	mul.wide.u32 	%rd8535, %r18749, 4;
	add.s64 	%rd8536, %rd3, %rd8535;
	st.local.u32 	[%rd8536+4], %r18750;
	ld.local.u32 	%r18753, [%rd3+4052];
	add.s32 	%r18754, %r18753, %r18752;
	st.local.u32 	[%rd3+4052], %r18754;
	ld.local.u8 	%rs6903, [%rd8533+4220];
	not.b16 	%rs6904, %rs6902;
	and.b16  	%rs6905, %rs6903, %rs6904;
	st.local.u8 	[%rd8533+4220], %rs6905;
	and.b32  	%r18755, %r18743, %r18688;
	cvt.u64.u32 	%rd8537, %r18755;
	add.s64 	%rd8538, %rd3, %rd8537;
	ld.local.u8 	%rs6906, [%rd8538+4220];
	add.s64 	%rd8539, %rd806, %rd8537;
	ld.global.u8 	%rs6907, [%rd8539];
	and.b16  	%rs6908, %rs6907, %rs6906;
	cvt.u32.u16 	%r18756, %rs6908;
	and.b32  	%r18757, %r18756, 255;
	mul.wide.u32 	%rd8540, %r18754, 4;
	add.s64 	%rd8541, %rd3, %rd8540;
	st.local.u32 	[%rd8541+4], %r18755;
	ld.local.u32 	%r18758, [%rd3+4052];
	add.s32 	%r18759, %r18758, %r18757;
	st.local.u32 	[%rd3+4052], %r18759;
	ld.local.u8 	%rs6909, [%rd8538+4220];
	not.b16 	%rs6910, %rs6908;
	and.b16  	%rs6911, %rs6909, %rs6910;
	st.local.u8 	[%rd8538+4220], %rs6911;
	xor.b32  	%r18760, %r18743, %r77;
	cvt.u64.u32 	%rd8542, %r18760;
	add.s64 	%rd8543, %rd3, %rd8542;
	ld.local.u8 	%rs6912, [%rd8543+4220];
	add.s64 	%rd8544, %rd806, %rd8542;
	ld.global.u8 	%rs6913, [%rd8544];
	and.b16  	%rs6914, %rs6913, %rs6912;
	cvt.u32.u16 	%r18761, %rs6914;
	and.b32  	%r18762, %r18761, 255;
	mul.wide.u32 	%rd8545, %r18759, 4;
	add.s64 	%rd8546, %rd3, %rd8545;
	st.local.u32 	[%rd8546+4], %r18760;
	ld.local.u32 	%r18763, [%rd3+4052];
	add.s32 	%r18764, %r18763, %r18762;
	st.local.u32 	[%rd3+4052], %r18764;
	ld.local.u8 	%rs6915, [%rd8543+4220];
	not.b16 	%rs6916, %rs6914;
	and.b16  	%rs6917, %rs6915, %rs6916;
	st.local.u8 	[%rd8543+4220], %rs6917;
	or.b32  	%r18765, %r18743, %r77;
	cvt.u64.u32 	%rd8547, %r18765;
	add.s64 	%rd8548, %rd3, %rd8547;
	ld.local.u8 	%rs6918, [%rd8548+4220];
	add.s64 	%rd8549, %rd806, %rd8547;
	ld.global.u8 	%rs6919, [%rd8549];
	and.b16  	%rs6920, %rs6919, %rs6918;
	cvt.u32.u16 	%r18766, %rs6920;
	and.b32  	%r18767, %r18766, 255;
	mul.wide.u32 	%rd8550, %r18764, 4;
	add.s64 	%rd8551, %rd3, %rd8550;
	st.local.u32 	[%rd8551+4], %r18765;
	ld.local.u32 	%r18768, [%rd3+4052];
	add.s32 	%r18769, %r18768, %r18767;
	st.local.u32 	[%rd3+4052], %r18769;
	ld.local.u8 	%rs6921, [%rd8548+4220];
	not.b16 	%rs6922, %rs6920;
	and.b16  	%rs6923, %rs6921, %rs6922;
	st.local.u8 	[%rd8548+4220], %rs6923;
	ld.local.u32 	%r18770, [%rd3+4088];
	not.b32 	%r18771, %r18770;
	and.b32  	%r18772, %r18770, %r77;
	cvt.u64.u32 	%rd8552, %r18772;
	add.s64 	%rd8553, %rd3, %rd8552;
	ld.local.u8 	%rs6924, [%rd8553+4220];
	add.s64 	%rd8554, %rd806, %rd8552;
	ld.global.u8 	%rs6925, [%rd8554];
	and.b16  	%rs6926, %rs6925, %rs6924;
	cvt.u32.u16 	%r18773, %rs6926;
	and.b32  	%r18774, %r18773, 255;
	mul.wide.u32 	%rd8555, %r18769, 4;
	add.s64 	%rd8556, %rd3, %rd8555;
	st.local.u32 	[%rd8556+4], %r18772;
	ld.local.u32 	%r18775, [%rd3+4052];
	add.s32 	%r18776, %r18775, %r18774;
	st.local.u32 	[%rd3+4052], %r18776;
	ld.local.u8 	%rs6927, [%rd8553+4220];
	not.b16 	%rs6928, %rs6926;
	and.b16  	%rs6929, %rs6927, %rs6928;
	st.local.u8 	[%rd8553+4220], %rs6929;
	and.b32  	%r18777, %r77, %r18771;
	cvt.u64.u32 	%rd8557, %r18777;
	add.s64 	%rd8558, %rd3, %rd8557;
	ld.local.u8 	%rs6930, [%rd8558+4220];
	add.s64 	%rd8559, %rd806, %rd8557;
	ld.global.u8 	%rs6931, [%rd8559];
	and.b16  	%rs6932, %rs6931, %rs6930;
	cvt.u32.u16 	%r18778, %rs6932;
	and.b32  	%r18779, %r18778, 255;
	mul.wide.u32 	%rd8560, %r18776, 4;
	add.s64 	%rd8561, %rd3, %rd8560;
	st.local.u32 	[%rd8561+4], %r18777;
	ld.local.u32 	%r18780, [%rd3+4052];
	add.s32 	%r18781, %r18780, %r18779;
	st.local.u32 	[%rd3+4052], %r18781;
	ld.local.u8 	%rs6933, [%rd8558+4220];
	not.b16 	%rs6934, %rs6932;
	and.b16  	%rs6935, %rs6933, %rs6934;
	st.local.u8 	[%rd8558+4220], %rs6935;
	and.b32  	%r18782, %r18770, %r18688;
	cvt.u64.u32 	%rd8562, %r18782;
	add.s64 	%rd8563, %rd3, %rd8562;
	ld.local.u8 	%rs6936, [%rd8563+4220];
	add.s64 	%rd8564, %rd806, %rd8562;
	ld.global.u8 	%rs6937, [%rd8564];
	and.b16  	%rs6938, %rs6937, %rs6936;
	cvt.u32.u16 	%r18783, %rs6938;
	and.b32  	%r18784, %r18783, 255;
	mul.wide.u32 	%rd8565, %r18781, 4;
	add.s64 	%rd8566, %rd3, %rd8565;
	st.local.u32 	[%rd8566+4], %r18782;
	ld.local.u32 	%r18785, [%rd3+4052];
	add.s32 	%r18786, %r18785, %r18784;
	st.local.u32 	[%rd3+4052], %r18786;
	ld.local.u8 	%rs6939, [%rd8563+4220];
	not.b16 	%rs6940, %rs6938;
	and.b16  	%rs6941, %rs6939, %rs6940;
	st.local.u8 	[%rd8563+4220], %rs6941;
	xor.b32  	%r18787, %r18770, %r77;
	cvt.u64.u32 	%rd8567, %r18787;
	add.s64 	%rd8568, %rd3, %rd8567;
	ld.local.u8 	%rs6942, [%rd8568+4220];
	add.s64 	%rd8569, %rd806, %rd8567;
	ld.global.u8 	%rs6943, [%rd8569];
	and.b16  	%rs6944, %rs6943, %rs6942;
	cvt.u32.u16 	%r18788, %rs6944;
	and.b32  	%r18789, %r18788, 255;
	mul.wide.u32 	%rd8570, %r18786, 4;
	add.s64 	%rd8571, %rd3, %rd8570;
	st.local.u32 	[%rd8571+4], %r18787;
	ld.local.u32 	%r18790, [%rd3+4052];
	add.s32 	%r18791, %r18790, %r18789;
	st.local.u32 	[%rd3+4052], %r18791;
	ld.local.u8 	%rs6945, [%rd8568+4220];
	not.b16 	%rs6946, %rs6944;
	and.b16  	%rs6947, %rs6945, %rs6946;
	st.local.u8 	[%rd8568+4220], %rs6947;
	or.b32  	%r18792, %r18770, %r77;
	cvt.u64.u32 	%rd8572, %r18792;
	add.s64 	%rd8573, %rd3, %rd8572;
	ld.local.u8 	%rs6948, [%rd8573+4220];
	add.s64 	%rd8574, %rd806, %rd8572;
	ld.global.u8 	%rs6949, [%rd8574];
	and.b16  	%rs6950, %rs6949, %rs6948;
	cvt.u32.u16 	%r18793, %rs6950;
	and.b32  	%r18794, %r18793, 255;
	mul.wide.u32 	%rd8575, %r18791, 4;
	add.s64 	%rd8576, %rd3, %rd8575;
	st.local.u32 	[%rd8576+4], %r18792;
	ld.local.u32 	%r18795, [%rd3+4052];
	add.s32 	%r18796, %r18795, %r18794;
	st.local.u32 	[%rd3+4052], %r18796;
	ld.local.u8 	%rs6951, [%rd8573+4220];
	not.b16 	%rs6952, %rs6950;
	and.b16  	%rs6953, %rs6951, %rs6952;
	st.local.u8 	[%rd8573+4220], %rs6953;
	ld.local.u32 	%r18797, [%rd3+4092];
	not.b32 	%r18798, %r18797;
	and.b32  	%r18799, %r18797, %r77;
	cvt.u64.u32 	%rd8577, %r18799;
	add.s64 	%rd8578, %rd3, %rd8577;
	ld.local.u8 	%rs6954, [%rd8578+4220];
	add.s64 	%rd8579, %rd806, %rd8577;
	ld.global.u8 	%rs6955, [%rd8579];
	and.b16  	%rs6956, %rs6955, %rs6954;
	cvt.u32.u16 	%r18800, %rs6956;
	and.b32  	%r18801, %r18800, 255;
	mul.wide.u32 	%rd8580, %r18796, 4;
	add.s64 	%rd8581, %rd3, %rd8580;
	st.local.u32 	[%rd8581+4], %r18799;
	ld.local.u32 	%r18802, [%rd3+4052];
	add.s32 	%r18803, %r18802, %r18801;
	st.local.u32 	[%rd3+4052], %r18803;
	ld.local.u8 	%rs6957, [%rd8578+4220];
	not.b16 	%rs6958, %rs6956;
	and.b16  	%rs6959, %rs6957, %rs6958;
	st.local.u8 	[%rd8578+4220], %rs6959;
	and.b32  	%r18804, %r77, %r18798;
	cvt.u64.u32 	%rd8582, %r18804;
	add.s64 	%rd8583, %rd3, %rd8582;
	ld.local.u8 	%rs6960, [%rd8583+4220];
	add.s64 	%rd8584, %rd806, %rd8582;
	ld.global.u8 	%rs6961, [%rd8584];
	and.b16  	%rs6962, %rs6961, %rs6960;
	cvt.u32.u16 	%r18805, %rs6962;
	and.b32  	%r18806, %r18805, 255;
	mul.wide.u32 	%rd8585, %r18803, 4;
	add.s64 	%rd8586, %rd3, %rd8585;
	st.local.u32 	[%rd8586+4], %r18804;
	ld.local.u32 	%r18807, [%rd3+4052];
	add.s32 	%r18808, %r18807, %r18806;
	st.local.u32 	[%rd3+4052], %r18808;
	ld.local.u8 	%rs6963, [%rd8583+4220];
	not.b16 	%rs6964, %rs6962;
	and.b16  	%rs6965, %rs6963, %rs6964;
	st.local.u8 	[%rd8583+4220], %rs6965;
	and.b32  	%r18809, %r18797, %r18688;
	cvt.u64.u32 	%rd8587, %r18809;
	add.s64 	%rd8588, %rd3, %rd8587;
	ld.local.u8 	%rs6966, [%rd8588+4220];
	add.s64 	%rd8589, %rd806, %rd8587;
	ld.global.u8 	%rs6967, [%rd8589];
	and.b16  	%rs6968, %rs6967, %rs6966;
	cvt.u32.u16 	%r18810, %rs6968;
	and.b32  	%r18811, %r18810, 255;
	mul.wide.u32 	%rd8590, %r18808, 4;
	add.s64 	%rd8591, %rd3, %rd8590;
	st.local.u32 	[%rd8591+4], %r18809;
	ld.local.u32 	%r18812, [%rd3+4052];
	add.s32 	%r18813, %r18812, %r18811;
	st.local.u32 	[%rd3+4052], %r18813;
	ld.local.u8 	%rs6969, [%rd8588+4220];
	not.b16 	%rs6970, %rs6968;
	and.b16  	%rs6971, %rs6969, %rs6970;
	st.local.u8 	[%rd8588+4220], %rs6971;
	xor.b32  	%r18814, %r18797, %r77;
	cvt.u64.u32 	%rd8592, %r18814;
	add.s64 	%rd8593, %rd3, %rd8592;
	ld.local.u8 	%rs6972, [%rd8593+4220];
	add.s64 	%rd8594, %rd806, %rd8592;
	ld.global.u8 	%rs6973, [%rd8594];
	and.b16  	%rs6974, %rs6973, %rs6972;
	cvt.u32.u16 	%r18815, %rs6974;
	and.b32  	%r18816, %r18815, 255;
	mul.wide.u32 	%rd8595, %r18813, 4;
	add.s64 	%rd8596, %rd3, %rd8595;
	st.local.u32 	[%rd8596+4], %r18814;
	ld.local.u32 	%r18817, [%rd3+4052];
	add.s32 	%r18818, %r18817, %r18816;
	st.local.u32 	[%rd3+4052], %r18818;
	ld.local.u8 	%rs6975, [%rd8593+4220];
	not.b16 	%rs6976, %rs6974;
	and.b16  	%rs6977, %rs6975, %rs6976;
	st.local.u8 	[%rd8593+4220], %rs6977;
	or.b32  	%r18819, %r18797, %r77;
	cvt.u64.u32 	%rd8597, %r18819;
	add.s64 	%rd8598, %rd3, %rd8597;
	ld.local.u8 	%rs6978, [%rd8598+4220];
	add.s64 	%rd8599, %rd806, %rd8597;
	ld.global.u8 	%rs6979, [%rd8599];
	and.b16  	%rs6980, %rs6979, %rs6978;
	cvt.u32.u16 	%r18820, %rs6980;
	and.b32  	%r18821, %r18820, 255;
	mul.wide.u32 	%rd8600, %r18818, 4;
	add.s64 	%rd8601, %rd3, %rd8600;
	st.local.u32 	[%rd8601+4], %r18819;
	ld.local.u32 	%r18822, [%rd3+4052];
	add.s32 	%r18823, %r18822, %r18821;
	st.local.u32 	[%rd3+4052], %r18823;
	ld.local.u8 	%rs6981, [%rd8598+4220];
	not.b16 	%rs6982, %rs6980;
	and.b16  	%rs6983, %rs6981, %rs6982;
	st.local.u8 	[%rd8598+4220], %rs6983;
	ld.local.u32 	%r18824, [%rd3+4096];
	not.b32 	%r18825, %r18824;
	and.b32  	%r18826, %r18824, %r77;
	cvt.u64.u32 	%rd8602, %r18826;
	add.s64 	%rd8603, %rd3, %rd8602;
	ld.local.u8 	%rs6984, [%rd8603+4220];
	add.s64 	%rd8604, %rd806, %rd8602;
	ld.global.u8 	%rs6985, [%rd8604];
	and.b16  	%rs6986, %rs6985, %rs6984;
	cvt.u32.u16 	%r18827, %rs6986;
	and.b32  	%r18828, %r18827, 255;
	mul.wide.u32 	%rd8605, %r18823, 4;
	add.s64 	%rd8606, %rd3, %rd8605;
	st.local.u32 	[%rd8606+4], %r18826;
	ld.local.u32 	%r18829, [%rd3+4052];
	add.s32 	%r18830, %r18829, %r18828;
	st.local.u32 	[%rd3+4052], %r18830;
	ld.local.u8 	%rs6987, [%rd8603+4220];
	not.b16 	%rs6988, %rs6986;
	and.b16  	%rs6989, %rs6987, %rs6988;
	st.local.u8 	[%rd8603+4220], %rs6989;
	and.b32  	%r18831, %r77, %r18825;
	cvt.u64.u32 	%rd8607, %r18831;
	add.s64 	%rd8608, %rd3, %rd8607;
	ld.local.u8 	%rs6990, [%rd8608+4220];
	add.s64 	%rd8609, %rd806, %rd8607;
	ld.global.u8 	%rs6991, [%rd8609];
	and.b16  	%rs6992, %rs6991, %rs6990;
	cvt.u32.u16 	%r18832, %rs6992;
	and.b32  	%r18833, %r18832, 255;
	mul.wide.u32 	%rd8610, %r18830, 4;
	add.s64 	%rd8611, %rd3, %rd8610;
	st.local.u32 	[%rd8611+4], %r18831;
	ld.local.u32 	%r18834, [%rd3+4052];
	add.s32 	%r18835, %r18834, %r18833;
	st.local.u32 	[%rd3+4052], %r18835;
	ld.local.u8 	%rs6993, [%rd8608+4220];
	not.b16 	%rs6994, %rs6992;
	and.b16  	%rs6995, %rs6993, %rs6994;
	st.local.u8 	[%rd8608+4220], %rs6995;
	and.b32  	%r18836, %r18824, %r18688;
	cvt.u64.u32 	%rd8612, %r18836;
	add.s64 	%rd8613, %rd3, %rd8612;
	ld.local.u8 	%rs6996, [%rd8613+4220];
	add.s64 	%rd8614, %rd806, %rd8612;
	ld.global.u8 	%rs6997, [%rd8614];
	and.b16  	%rs6998, %rs6997, %rs6996;
	cvt.u32.u16 	%r18837, %rs6998;
	and.b32  	%r18838, %r18837, 255;
	mul.wide.u32 	%rd8615, %r18835, 4;
	add.s64 	%rd8616, %rd3, %rd8615;
	st.local.u32 	[%rd8616+4], %r18836;
	ld.local.u32 	%r18839, [%rd3+4052];
	add.s32 	%r18840, %r18839, %r18838;
	st.local.u32 	[%rd3+4052], %r18840;
	ld.local.u8 	%rs6999, [%rd8613+4220];
	not.b16 	%rs7000, %rs6998;
	and.b16  	%rs7001, %rs6999, %rs7000;
	st.local.u8 	[%rd8613+4220], %rs7001;
	xor.b32  	%r18841, %r18824, %r77;
	cvt.u64.u32 	%rd8617, %r18841;
	add.s64 	%rd8618, %rd3, %rd8617;
	ld.local.u8 	%rs7002, [%rd8618+4220];
	add.s64 	%rd8619, %rd806, %rd8617;
	ld.global.u8 	%rs7003, [%rd8619];
	and.b16  	%rs7004, %rs7003, %rs7002;
	cvt.u32.u16 	%r18842, %rs7004;
	and.b32  	%r18843, %r18842, 255;
	mul.wide.u32 	%rd8620, %r18840, 4;
	add.s64 	%rd8621, %rd3, %rd8620;
	st.local.u32 	[%rd8621+4], %r18841;
	ld.local.u32 	%r18844, [%rd3+4052];
	add.s32 	%r18845, %r18844, %r18843;
	st.local.u32 	[%rd3+4052], %r18845;
	ld.local.u8 	%rs7005, [%rd8618+4220];
	not.b16 	%rs7006, %rs7004;
	and.b16  	%rs7007, %rs7005, %rs7006;
	st.local.u8 	[%rd8618+4220], %rs7007;
	or.b32  	%r18846, %r18824, %r77;
	cvt.u64.u32 	%rd8622, %r18846;
	add.s64 	%rd8623, %rd3, %rd8622;
	ld.local.u8 	%rs7008, [%rd8623+4220];
	add.s64 	%rd8624, %rd806, %rd8622;
	ld.global.u8 	%rs7009, [%rd8624];
	and.b16  	%rs7010, %rs7009, %rs7008;
	cvt.u32.u16 	%r18847, %rs7010;
	and.b32  	%r18848, %r18847, 255;
	mul.wide.u32 	%rd8625, %r18845, 4;
	add.s64 	%rd8626, %rd3, %rd8625;
	st.local.u32 	[%rd8626+4], %r18846;
	ld.local.u32 	%r18849, [%rd3+4052];
	add.s32 	%r18850, %r18849, %r18848;
	st.local.u32 	[%rd3+4052], %r18850;
	ld.local.u8 	%rs7011, [%rd8623+4220];
	not.b16 	%rs7012, %rs7010;
	and.b16  	%rs7013, %rs7011, %rs7012;
	st.local.u8 	[%rd8623+4220], %rs7013;
	ld.local.u32 	%r18851, [%rd3+4100];
	not.b32 	%r18852, %r18851;
	and.b32  	%r18853, %r18851, %r77;
	cvt.u64.u32 	%rd8627, %r18853;
	add.s64 	%rd8628, %rd3, %rd8627;
	ld.local.u8 	%rs7014, [%rd8628+4220];
	add.s64 	%rd8629, %rd806, %rd8627;
	ld.global.u8 	%rs7015, [%rd8629];
	and.b16  	%rs7016, %rs7015, %rs7014;
	cvt.u32.u16 	%r18854, %rs7016;
	and.b32  	%r18855, %r18854, 255;
	mul.wide.u32 	%rd8630, %r18850, 4;
	add.s64 	%rd8631, %rd3, %rd8630;
	st.local.u32 	[%rd8631+4], %r18853;
	ld.local.u32 	%r18856, [%rd3+4052];
	add.s32 	%r18857, %r18856, %r18855;
	st.local.u32 	[%rd3+4052], %r18857;
	ld.local.u8 	%rs7017, [%rd8628+4220];
	not.b16 	%rs7018, %rs7016;
	and.b16  	%rs7019, %rs7017, %rs7018;
	st.local.u8 	[%rd8628+4220], %rs7019;
	and.b32  	%r18858, %r77, %r18852;
	cvt.u64.u32 	%rd8632, %r18858;
	add.s64 	%rd8633, %rd3, %rd8632;
	ld.local.u8 	%rs7020, [%rd8633+4220];
	add.s64 	%rd8634, %rd806, %rd8632;
	ld.global.u8 	%rs7021, [%rd8634];
	and.b16  	%rs7022, %rs7021, %rs7020;
	cvt.u32.u16 	%r18859, %rs7022;
	and.b32  	%r18860, %r18859, 255;
	mul.wide.u32 	%rd8635, %r18857, 4;
	add.s64 	%rd8636, %rd3, %rd8635;
	st.local.u32 	[%rd8636+4], %r18858;
	ld.local.u32 	%r18861, [%rd3+4052];
	add.s32 	%r18862, %r18861, %r18860;
	st.local.u32 	[%rd3+4052], %r18862;
	ld.local.u8 	%rs7023, [%rd8633+4220];
	not.b16 	%rs7024, %rs7022;
	and.b16  	%rs7025, %rs7023, %rs7024;
	st.local.u8 	[%rd8633+4220], %rs7025;
	and.b32  	%r18863, %r18851, %r18688;
	cvt.u64.u32 	%rd8637, %r18863;
	add.s64 	%rd8638, %rd3, %rd8637;
	ld.local.u8 	%rs7026, [%rd8638+4220];
	add.s64 	%rd8639, %rd806, %rd8637;
	ld.global.u8 	%rs7027, [%rd8639];
	and.b16  	%rs7028, %rs7027, %rs7026;
	cvt.u32.u16 	%r18864, %rs7028;
	and.b32  	%r18865, %r18864, 255;
	mul.wide.u32 	%rd8640, %r18862, 4;
	add.s64 	%rd8641, %rd3, %rd8640;
	st.local.u32 	[%rd8641+4], %r18863;
	ld.local.u32 	%r18866, [%rd3+4052];
	add.s32 	%r18867, %r18866, %r18865;
	st.local.u32 	[%rd3+4052], %r18867;
	ld.local.u8 	%rs7029, [%rd8638+4220];
	not.b16 	%rs7030, %rs7028;
	and.b16  	%rs7031, %rs7029, %rs7030;
	st.local.u8 	[%rd8638+4220], %rs7031;
	xor.b32  	%r18868, %r18851, %r77;
	cvt.u64.u32 	%rd8642, %r18868;
	add.s64 	%rd8643, %rd3, %rd8642;
	ld.local.u8 	%rs7032, [%rd8643+4220];
	add.s64 	%rd8644, %rd806, %rd8642;
	ld.global.u8 	%rs7033, [%rd8644];
	and.b16  	%rs7034, %rs7033, %rs7032;
	cvt.u32.u16 	%r18869, %rs7034;
	and.b32  	%r18870, %r18869, 255;
	mul.wide.u32 	%rd8645, %r18867, 4;
	add.s64 	%rd8646, %rd3, %rd8645;
	st.local.u32 	[%rd8646+4], %r18868;
	ld.local.u32 	%r18871, [%rd3+4052];
	add.s32 	%r18872, %r18871, %r18870;
	st.local.u32 	[%rd3+4052], %r18872;
	ld.local.u8 	%rs7035, [%rd8643+4220];
	not.b16 	%rs7036, %rs7034;
	and.b16  	%rs7037, %rs7035, %rs7036;
	st.local.u8 	[%rd8643+4220], %rs7037;
	or.b32  	%r18873, %r18851, %r77;
	cvt.u64.u32 	%rd8647, %r18873;
	add.s64 	%rd8648, %rd3, %rd8647;
	ld.local.u8 	%rs7038, [%rd8648+4220];
	add.s64 	%rd8649, %rd806, %rd8647;
	ld.global.u8 	%rs7039, [%rd8649];
	and.b16  	%rs7040, %rs7039, %rs7038;
	cvt.u32.u16 	%r18874, %rs7040;
	and.b32  	%r18875, %r18874, 255;
	mul.wide.u32 	%rd8650, %r18872, 4;
	add.s64 	%rd8651, %rd3, %rd8650;
	st.local.u32 	[%rd8651+4], %r18873;
	ld.local.u32 	%r18876, [%rd3+4052];
	add.s32 	%r18877, %r18876, %r18875;
	st.local.u32 	[%rd3+4052], %r18877;
	ld.local.u8 	%rs7041, [%rd8648+4220];
	not.b16 	%rs7042, %rs7040;
	and.b16  	%rs7043, %rs7041, %rs7042;
	st.local.u8 	[%rd8648+4220], %rs7043;
	ld.local.u32 	%r18878, [%rd3+4104];
	not.b32 	%r18879, %r18878;
	and.b32  	%r18880, %r18878, %r77;
	cvt.u64.u32 	%rd8652, %r18880;
	add.s64 	%rd8653, %rd3, %rd8652;
	ld.local.u8 	%rs7044, [%rd8653+4220];
	add.s64 	%rd8654, %rd806, %rd8652;
	ld.global.u8 	%rs7045, [%rd8654];
	and.b16  	%rs7046, %rs7045, %rs7044;
	cvt.u32.u16 	%r18881, %rs7046;
	and.b32  	%r18882, %r18881, 255;
	mul.wide.u32 	%rd8655, %r18877, 4;
	add.s64 	%rd8656, %rd3, %rd8655;
	st.local.u32 	[%rd8656+4], %r18880;
	ld.local.u32 	%r18883, [%rd3+4052];
	add.s32 	%r18884, %r18883, %r18882;
	st.local.u32 	[%rd3+4052], %r18884;
	ld.local.u8 	%rs7047, [%rd8653+4220];
	not.b16 	%rs7048, %rs7046;
	and.b16  	%rs7049, %rs7047, %rs7048;
	st.local.u8 	[%rd8653+4220], %rs7049;
	and.b32  	%r18885, %r77, %r18879;
	cvt.u64.u32 	%rd8657, %r18885;
	add.s64 	%rd8658, %rd3, %rd8657;
	ld.local.u8 	%rs7050, [%rd8658+4220];
	add.s64 	%rd8659, %rd806, %rd8657;
	ld.global.u8 	%rs7051, [%rd8659];
	and.b16  	%rs7052, %rs7051, %rs7050;
	cvt.u32.u16 	%r18886, %rs7052;
	and.b32  	%r18887, %r18886, 255;
	mul.wide.u32 	%rd8660, %r18884, 4;
	add.s64 	%rd8661, %rd3, %rd8660;
	st.local.u32 	[%rd8661+4], %r18885;
	ld.local.u32 	%r18888, [%rd3+4052];
	add.s32 	%r18889, %r18888, %r18887;
	st.local.u32 	[%rd3+4052], %r18889;
	ld.local.u8 	%rs7053, [%rd8658+4220];
	not.b16 	%rs7054, %rs7052;
	and.b16  	%rs7055, %rs7053, %rs7054;
	st.local.u8 	[%rd8658+4220], %rs7055;
	and.b32  	%r18890, %r18878, %r18688;
	cvt.u64.u32 	%rd8662, %r18890;
	add.s64 	%rd8663, %rd3, %rd8662;
	ld.local.u8 	%rs7056, [%rd8663+4220];
	add.s64 	%rd8664, %rd806, %rd8662;
	ld.global.u8 	%rs7057, [%rd8664];
	and.b16  	%rs7058, %rs7057, %rs7056;
	cvt.u32.u16 	%r18891, %rs7058;
	and.b32  	%r18892, %r18891, 255;
	mul.wide.u32 	%rd8665, %r18889, 4;
	add.s64 	%rd8666, %rd3, %rd8665;
	st.local.u32 	[%rd8666+4], %r18890;
	ld.local.u32 	%r18893, [%rd3+4052];
	add.s32 	%r18894, %r18893, %r18892;
	st.local.u32 	[%rd3+4052], %r18894;
	ld.local.u8 	%rs7059, [%rd8663+4220];
	not.b16 	%rs7060, %rs7058;
	and.b16  	%rs7061, %rs7059, %rs7060;
	st.local.u8 	[%rd8663+4220], %rs7061;
	xor.b32  	%r18895, %r18878, %r77;
	cvt.u64.u32 	%rd8667, %r18895;
	add.s64 	%rd8668, %rd3, %rd8667;
	ld.local.u8 	%rs7062, [%rd8668+4220];
	add.s64 	%rd8669, %rd806, %rd8667;
	ld.global.u8 	%rs7063, [%rd8669];
	and.b16  	%rs7064, %rs7063, %rs7062;
	cvt.u32.u16 	%r18896, %rs7064;
	and.b32  	%r18897, %r18896, 255;
	mul.wide.u32 	%rd8670, %r18894, 4;
	add.s64 	%rd8671, %rd3, %rd8670;
	st.local.u32 	[%rd8671+4], %r18895;
	ld.local.u32 	%r18898, [%rd3+4052];
	add.s32 	%r18899, %r18898, %r18897;
	st.local.u32 	[%rd3+4052], %r18899;
	ld.local.u8 	%rs7065, [%rd8668+4220];
	not.b16 	%rs7066, %rs7064;
	and.b16  	%rs7067, %rs7065, %rs7066;
	st.local.u8 	[%rd8668+4220], %rs7067;
	or.b32  	%r18900, %r18878, %r77;
	cvt.u64.u32 	%rd8672, %r18900;
	add.s64 	%rd8673, %rd3, %rd8672;
	ld.local.u8 	%rs7068, [%rd8673+4220];
	add.s64 	%rd8674, %rd806, %rd8672;
	ld.global.u8 	%rs7069, [%rd8674];
	and.b16  	%rs7070, %rs7069, %rs7068;
	cvt.u32.u16 	%r18901, %rs7070;
	and.b32  	%r18902, %r18901, 255;
	mul.wide.u32 	%rd8675, %r18899, 4;
	add.s64 	%rd8676, %rd3, %rd8675;
	st.local.u32 	[%rd8676+4], %r18900;
	ld.local.u32 	%r18903, [%rd3+4052];
	add.s32 	%r18904, %r18903, %r18902;
	st.local.u32 	[%rd3+4052], %r18904;
	ld.local.u8 	%rs7071, [%rd8673+4220];
	not.b16 	%rs7072, %rs7070;
	and.b16  	%rs7073, %rs7071, %rs7072;
	st.local.u8 	[%rd8673+4220], %rs7073;
	ld.local.u32 	%r18905, [%rd3+4108];
	not.b32 	%r18906, %r18905;
	and.b32  	%r18907, %r18905, %r77;
	cvt.u64.u32 	%rd8677, %r18907;
	add.s64 	%rd8678, %rd3, %rd8677;
	ld.local.u8 	%rs7074, [%rd8678+4220];
	add.s64 	%rd8679, %rd806, %rd8677;
	ld.global.u8 	%rs7075, [%rd8679];
	and.b16  	%rs7076, %rs7075, %rs7074;
	cvt.u32.u16 	%r18908, %rs7076;
	and.b32  	%r18909, %r18908, 255;
	mul.wide.u32 	%rd8680, %r18904, 4;
	add.s64 	%rd8681, %rd3, %rd8680;
	st.local.u32 	[%rd8681+4], %r18907;
	ld.local.u32 	%r18910, [%rd3+4052];
	add.s32 	%r18911, %r18910, %r18909;
	st.local.u32 	[%rd3+4052], %r18911;
	ld.local.u8 	%rs7077, [%rd8678+4220];
	not.b16 	%rs7078, %rs7076;
	and.b16  	%rs7079, %rs7077, %rs7078;
	st.local.u8 	[%rd8678+4220], %rs7079;
	and.b32  	%r18912, %r77, %r18906;
	cvt.u64.u32 	%rd8682, %r18912;
	add.s64 	%rd8683, %rd3, %rd8682;
	ld.local.u8 	%rs7080, [%rd8683+4220];
	add.s64 	%rd8684, %rd806, %rd8682;
	ld.global.u8 	%rs7081, [%rd8684];
	and.b16  	%rs7082, %rs7081, %rs7080;
	cvt.u32.u16 	%r18913, %rs7082;
	and.b32  	%r18914, %r18913, 255;
	mul.wide.u32 	%rd8685, %r18911, 4;
	add.s64 	%rd8686, %rd3, %rd8685;
	st.local.u32 	[%rd8686+4], %r18912;
	ld.local.u32 	%r18915, [%rd3+4052];
	add.s32 	%r18916, %r18915, %r18914;
	st.local.u32 	[%rd3+4052], %r18916;
	ld.local.u8 	%rs7083, [%rd8683+4220];
	not.b16 	%rs7084, %rs7082;
	and.b16  	%rs7085, %rs7083, %rs7084;
	st.local.u8 	[%rd8683+4220], %rs7085;
	and.b32  	%r18917, %r18905, %r18688;
	cvt.u64.u32 	%rd8687, %r18917;
	add.s64 	%rd8688, %rd3, %rd8687;
	ld.local.u8 	%rs7086, [%rd8688+4220];
	add.s64 	%rd8689, %rd806, %rd8687;
	ld.global.u8 	%rs7087, [%rd8689];
	and.b16  	%rs7088, %rs7087, %rs7086;
	cvt.u32.u16 	%r18918, %rs7088;
	and.b32  	%r18919, %r18918, 255;
	mul.wide.u32 	%rd8690, %r18916, 4;
	add.s64 	%rd8691, %rd3, %rd8690;
	st.local.u32 	[%rd8691+4], %r18917;
	ld.local.u32 	%r18920, [%rd3+4052];
	add.s32 	%r18921, %r18920, %r18919;
	st.local.u32 	[%rd3+4052], %r18921;
	ld.local.u8 	%rs7089, [%rd8688+4220];
	not.b16 	%rs7090, %rs7088;
	and.b16  	%rs7091, %rs7089, %rs7090;
	st.local.u8 	[%rd8688+4220], %rs7091;
	xor.b32  	%r18922, %r18905, %r77;
	cvt.u64.u32 	%rd8692, %r18922;
	add.s64 	%rd8693, %rd3, %rd8692;
	ld.local.u8 	%rs7092, [%rd8693+4220];
	add.s64 	%rd8694, %rd806, %rd8692;
	ld.global.u8 	%rs7093, [%rd8694];
	and.b16  	%rs7094, %rs7093, %rs7092;
	cvt.u32.u16 	%r18923, %rs7094;
	and.b32  	%r18924, %r18923, 255;
	mul.wide.u32 	%rd8695, %r18921, 4;
	add.s64 	%rd8696, %rd3, %rd8695;
	st.local.u32 	[%rd8696+4], %r18922;
	ld.local.u32 	%r18925, [%rd3+4052];
	add.s32 	%r18926, %r18925, %r18924;
	st.local.u32 	[%rd3+4052], %r18926;
	ld.local.u8 	%rs7095, [%rd8693+4220];
	not.b16 	%rs7096, %rs7094;
	and.b16  	%rs7097, %rs7095, %rs7096;
	st.local.u8 	[%rd8693+4220], %rs7097;
	or.b32  	%r18927, %r18905, %r77;
	cvt.u64.u32 	%rd8697, %r18927;
	add.s64 	%rd8698, %rd3, %rd8697;
	ld.local.u8 	%rs7098, [%rd8698+4220];
	add.s64 	%rd8699, %rd806, %rd8697;
	ld.global.u8 	%rs7099, [%rd8699];
	and.b16  	%rs7100, %rs7099, %rs7098;
	cvt.u32.u16 	%r18928, %rs7100;
	and.b32  	%r18929, %r18928, 255;
	mul.wide.u32 	%rd8700, %r18926, 4;
	add.s64 	%rd8701, %rd3, %rd8700;
	st.local.u32 	[%rd8701+4], %r18927;
	ld.local.u32 	%r18930, [%rd3+4052];
	add.s32 	%r18931, %r18930, %r18929;
	st.local.u32 	[%rd3+4052], %r18931;
	ld.local.u8 	%rs7101, [%rd8698+4220];
	not.b16 	%rs7102, %rs7100;
	and.b16  	%rs7103, %rs7101, %rs7102;
	st.local.u8 	[%rd8698+4220], %rs7103;
	ld.local.u32 	%r18932, [%rd3+4112];
	not.b32 	%r18933, %r18932;
	and.b32  	%r18934, %r18932, %r77;
	cvt.u64.u32 	%rd8702, %r18934;
	add.s64 	%rd8703, %rd3, %rd8702;
	ld.local.u8 	%rs7104, [%rd8703+4220];
	add.s64 	%rd8704, %rd806, %rd8702;
	ld.global.u8 	%rs7105, [%rd8704];
	and.b16  	%rs7106, %rs7105, %rs7104;
	cvt.u32.u16 	%r18935, %rs7106;
	and.b32  	%r18936, %r18935, 255;
	mul.wide.u32 	%rd8705, %r18931, 4;
	add.s64 	%rd8706, %rd3, %rd8705;
	st.local.u32 	[%rd8706+4], %r18934;
	ld.local.u32 	%r18937, [%rd3+4052];
	add.s32 	%r18938, %r18937, %r18936;
	st.local.u32 	[%rd3+4052], %r18938;
	ld.local.u8 	%rs7107, [%rd8703+4220];
	not.b16 	%rs7108, %rs7106;
	and.b16  	%rs7109, %rs7107, %rs7108;
	st.local.u8 	[%rd8703+4220], %rs7109;
	and.b32  	%r18939, %r77, %r18933;
	cvt.u64.u32 	%rd8707, %r18939;
	add.s64 	%rd8708, %rd3, %rd8707;
	ld.local.u8 	%rs7110, [%rd8708+4220];
	add.s64 	%rd8709, %rd806, %rd8707;
	ld.global.u8 	%rs7111, [%rd8709];
	and.b16  	%rs7112, %rs7111, %rs7110;
	cvt.u32.u16 	%r18940, %rs7112;
	and.b32  	%r18941, %r18940, 255;
	mul.wide.u32 	%rd8710, %r18938, 4;
	add.s64 	%rd8711, %rd3, %rd8710;
	st.local.u32 	[%rd8711+4], %r18939;
	ld.local.u32 	%r18942, [%rd3+4052];
	add.s32 	%r18943, %r18942, %r18941;
	st.local.u32 	[%rd3+4052], %r18943;
	ld.local.u8 	%rs7113, [%rd8708+4220];
	not.b16 	%rs7114, %rs7112;
	and.b16  	%rs7115, %rs7113, %rs7114;
	st.local.u8 	[%rd8708+4220], %rs7115;
	and.b32  	%r18944, %r18932, %r18688;
	cvt.u64.u32 	%rd8712, %r18944;
	add.s64 	%rd8713, %rd3, %rd8712;
	ld.local.u8 	%rs7116, [%rd8713+4220];
	add.s64 	%rd8714, %rd806, %rd8712;
	ld.global.u8 	%rs7117, [%rd8714];
	and.b16  	%rs7118, %rs7117, %rs7116;
	cvt.u32.u16 	%r18945, %rs7118;
	and.b32  	%r18946, %r18945, 255;
	mul.wide.u32 	%rd8715, %r18943, 4;
	add.s64 	%rd8716, %rd3, %rd8715;
	st.local.u32 	[%rd8716+4], %r18944;
	ld.local.u32 	%r18947, [%rd3+4052];
	add.s32 	%r18948, %r18947, %r18946;
	st.local.u32 	[%rd3+4052], %r18948;
	ld.local.u8 	%rs7119, [%rd8713+4220];
	not.b16 	%rs7120, %rs7118;
	and.b16  	%rs7121, %rs7119, %rs7120;
	st.local.u8 	[%rd8713+4220], %rs7121;
	xor.b32  	%r18949, %r18932, %r77;
	cvt.u64.u32 	%rd8717, %r18949;
	add.s64 	%rd8718, %rd3, %rd8717;
	ld.local.u8 	%rs7122, [%rd8718+4220];
	add.s64 	%rd8719, %rd806, %rd8717;
	ld.global.u8 	%rs7123, [%rd8719];
	and.b16  	%rs7124, %rs7123, %rs7122;
	cvt.u32.u16 	%r18950, %rs7124;
	and.b32  	%r18951, %r18950, 255;
	mul.wide.u32 	%rd8720, %r18948, 4;
	add.s64 	%rd8721, %rd3, %rd8720;
	st.local.u32 	[%rd8721+4], %r18949;
	ld.local.u32 	%r18952, [%rd3+4052];
	add.s32 	%r18953, %r18952, %r18951;
	st.local.u32 	[%rd3+4052], %r18953;
	ld.local.u8 	%rs7125, [%rd8718+4220];
	not.b16 	%rs7126, %rs7124;
	and.b16  	%rs7127, %rs7125, %rs7126;
	st.local.u8 	[%rd8718+4220], %rs7127;
	or.b32  	%r18954, %r18932, %r77;
	cvt.u64.u32 	%rd8722, %r18954;
	add.s64 	%rd8723, %rd3, %rd8722;
	ld.local.u8 	%rs7128, [%rd8723+4220];
	add.s64 	%rd8724, %rd806, %rd8722;
	ld.global.u8 	%rs7129, [%rd8724];
	and.b16  	%rs7130, %rs7129, %rs7128;
	cvt.u32.u16 	%r18955, %rs7130;
	and.b32  	%r18956, %r18955, 255;
	mul.wide.u32 	%rd8725, %r18953, 4;
	add.s64 	%rd8726, %rd3, %rd8725;
	st.local.u32 	[%rd8726+4], %r18954;
	ld.local.u32 	%r18957, [%rd3+4052];
	add.s32 	%r18958, %r18957, %r18956;
	st.local.u32 	[%rd3+4052], %r18958;
	ld.local.u8 	%rs7131, [%rd8723+4220];
	not.b16 	%rs7132, %rs7130;
	and.b16  	%rs7133, %rs7131, %rs7132;
	st.local.u8 	[%rd8723+4220], %rs7133;
	ld.local.u32 	%r18959, [%rd3+4116];
	not.b32 	%r18960, %r18959;
	and.b32  	%r18961, %r18959, %r77;
	cvt.u64.u32 	%rd8727, %r18961;
	add.s64 	%rd8728, %rd3, %rd8727;
	ld.local.u8 	%rs7134, [%rd8728+4220];
	add.s64 	%rd8729, %rd806, %rd8727;
	ld.global.u8 	%rs7135, [%rd8729];
	and.b16  	%rs7136, %rs7135, %rs7134;
	cvt.u32.u16 	%r18962, %rs7136;
	and.b32  	%r18963, %r18962, 255;
	mul.wide.u32 	%rd8730, %r18958, 4;
	add.s64 	%rd8731, %rd3, %rd8730;
	st.local.u32 	[%rd8731+4], %r18961;
	ld.local.u32 	%r18964, [%rd3+4052];
	add.s32 	%r18965, %r18964, %r18963;
	st.local.u32 	[%rd3+4052], %r18965;
	ld.local.u8 	%rs7137, [%rd8728+4220];
	not.b16 	%rs7138, %rs7136;
	and.b16  	%rs7139, %rs7137, %rs7138;
	st.local.u8 	[%rd8728+4220], %rs7139;
	and.b32  	%r18966, %r77, %r18960;
	cvt.u64.u32 	%rd8732, %r18966;
	add.s64 	%rd8733, %rd3, %rd8732;
	ld.local.u8 	%rs7140, [%rd8733+4220];
	add.s64 	%rd8734, %rd806, %rd8732;
	ld.global.u8 	%rs7141, [%rd8734];
	and.b16  	%rs7142, %rs7141, %rs7140;
	cvt.u32.u16 	%r18967, %rs7142;
	and.b32  	%r18968, %r18967, 255;
	mul.wide.u32 	%rd8735, %r18965, 4;
	add.s64 	%rd8736, %rd3, %rd8735;
	st.local.u32 	[%rd8736+4], %r18966;
	ld.local.u32 	%r18969, [%rd3+4052];
	add.s32 	%r18970, %r18969, %r18968;
	st.local.u32 	[%rd3+4052], %r18970;
	ld.local.u8 	%rs7143, [%rd8733+4220];
	not.b16 	%rs7144, %rs7142;
	and.b16  	%rs7145, %rs7143, %rs7144;
	st.local.u8 	[%rd8733+4220], %rs7145;
	and.b32  	%r18971, %r18959, %r18688;
	cvt.u64.u32 	%rd8737, %r18971;
	add.s64 	%rd8738, %rd3, %rd8737;
	ld.local.u8 	%rs7146, [%rd8738+4220];
	add.s64 	%rd8739, %rd806, %rd8737;
	ld.global.u8 	%rs7147, [%rd8739];
	and.b16  	%rs7148, %rs7147, %rs7146;
	cvt.u32.u16 	%r18972, %rs7148;
	and.b32  	%r18973, %r18972, 255;
	mul.wide.u32 	%rd8740, %r18970, 4;
	add.s64 	%rd8741, %rd3, %rd8740;
	st.local.u32 	[%rd8741+4], %r18971;
	ld.local.u32 	%r18974, [%rd3+4052];
	add.s32 	%r18975, %r18974, %r18973;
	st.local.u32 	[%rd3+4052], %r18975;
	ld.local.u8 	%rs7149, [%rd8738+4220];
	not.b16 	%rs7150, %rs7148;
	and.b16  	%rs7151, %rs7149, %rs7150;
	st.local.u8 	[%rd8738+4220], %rs7151;
	xor.b32  	%r18976, %r18959, %r77;
	cvt.u64.u32 	%rd8742, %r18976;
	add.s64 	%rd8743, %rd3, %rd8742;
	ld.local.u8 	%rs7152, [%rd8743+4220];
	add.s64 	%rd8744, %rd806, %rd8742;
	ld.global.u8 	%rs7153, [%rd8744];
	and.b16  	%rs7154, %rs7153, %rs7152;
	cvt.u32.u16 	%r18977, %rs7154;
	and.b32  	%r18978, %r18977, 255;
	mul.wide.u32 	%rd8745, %r18975, 4;
	add.s64 	%rd8746, %rd3, %rd8745;
	st.local.u32 	[%rd8746+4], %r18976;
	ld.local.u32 	%r18979, [%rd3+4052];
	add.s32 	%r18980, %r18979, %r18978;
	st.local.u32 	[%rd3+4052], %r18980;
	ld.local.u8 	%rs7155, [%rd8743+4220];
	not.b16 	%rs7156, %rs7154;
	and.b16  	%rs7157, %rs7155, %rs7156;
	st.local.u8 	[%rd8743+4220], %rs7157;
	or.b32  	%r18981, %r18959, %r77;
	cvt.u64.u32 	%rd8747, %r18981;
	add.s64 	%rd8748, %rd3, %rd8747;
	ld.local.u8 	%rs7158, [%rd8748+4220];
	add.s64 	%rd8749, %rd806, %rd8747;
	ld.global.u8 	%rs7159, [%rd8749];
	and.b16  	%rs7160, %rs7159, %rs7158;
	cvt.u32.u16 	%r18982, %rs7160;
	and.b32  	%r18983, %r18982, 255;
	mul.wide.u32 	%rd8750, %r18980, 4;
	add.s64 	%rd8751, %rd3, %rd8750;
	st.local.u32 	[%rd8751+4], %r18981;
	ld.local.u32 	%r18984, [%rd3+4052];
	add.s32 	%r78, %r18984, %r18983;
	st.local.u32 	[%rd3+4052], %r78;
	ld.local.u8 	%rs7161, [%rd8748+4220];
	not.b16 	%rs7162, %rs7160;
	and.b16  	%rs7163, %rs7161, %rs7162;
	st.local.u8 	[%rd8748+4220], %rs7163;
$L__BB0_66:
	add.s32 	%r26192, %r26192, 1;
	setp.ge.u32 	%p119, %r26192, %r78;
	mov.b16 	%rs9827, 12;
	@%p119 bra 	$L__BB0_91;
	mul.wide.u32 	%rd8752, %r26192, 4;
	add.s64 	%rd8753, %rd3, %rd8752;
	ld.local.u32 	%r101, [%rd8753+4];
	cvt.u64.u32 	%rd8754, %r101;
	add.s64 	%rd8756, %rd806, %rd8754;
	ld.global.u8 	%rs7165, [%rd8756];
	setp.eq.s16 	%p120, %rs7165, 0;
	@%p120 bra 	$L__BB0_66;
	st.local.u32 	[%rd3+4124], %r101;
	and.b16  	%rs7167, %rs32, 255;
	setp.ne.s16 	%p121, %rs7167, 1;
	mov.b16 	%rs9827, 12;
	mov.b32 	%r26193, 13;
	@%p121 bra 	$L__BB0_69;
	bra.uni 	$L__BB0_89;
$L__BB0_69:
	st.local.u32 	[%rd3+4056], %r78;
	not.b32 	%r18986, %r101;
	ld.local.u32 	%r18987, [%rd3+4076];
	not.b32 	%r18988, %r18987;
	and.b32  	%r18989, %r18987, %r101;
	cvt.u64.u32 	%rd8757, %r18989;
	add.s64 	%rd8758, %rd3, %rd8757;
	ld.local.u8 	%rs7168, [%rd8758+4220];
	add.s64 	%rd8760, %rd806, %rd8757;
	ld.global.u8 	%rs7169, [%rd8760];
	and.b16  	%rs7170, %rs7169, %rs7168;
	cvt.u32.u16 	%r18990, %rs7170;
	and.b32  	%r18991, %r18990, 255;
	mul.wide.u32 	%rd8761, %r78, 4;
	add.s64 	%rd8762, %rd3, %rd8761;
	st.local.u32 	[%rd8762+4], %r18989;
	ld.local.u32 	%r18992, [%rd3+4056];
	add.s32 	%r18993, %r18992, %r18991;
	st.local.u32 	[%rd3+4056], %r18993;
	ld.local.u8 	%rs7171, [%rd8758+4220];
	not.b16 	%rs7172, %rs7170;
	and.b16  	%rs7173, %rs7171, %rs7172;
	st.local.u8 	[%rd8758+4220], %rs7173;
	and.b32  	%r18994, %r101, %r18988;
	cvt.u64.u32 	%rd8763, %r18994;
	add.s64 	%rd8764, %rd3, %rd8763;
	ld.local.u8 	%rs7174, [%rd8764+4220];
	add.s64 	%rd8765, %rd806, %rd8763;
	ld.global.u8 	%rs7175, [%rd8765];
	and.b16  	%rs7176, %rs7175, %rs7174;
	cvt.u32.u16 	%r18995, %rs7176;
	and.b32  	%r18996, %r18995, 255;
	mul.wide.u32 	%rd8766, %r18993, 4;
	add.s64 	%rd8767, %rd3, %rd8766;
	st.local.u32 	[%rd8767+4], %r18994;
	ld.local.u32 	%r18997, [%rd3+4056];
	add.s32 	%r18998, %r18997, %r18996;
	st.local.u32 	[%rd3+4056], %r18998;
	ld.local.u8 	%rs7177, [%rd8764+4220];
	not.b16 	%rs7178, %rs7176;
	and.b16  	%rs7179, %rs7177, %rs7178;
	st.local.u8 	[%rd8764+4220], %rs7179;
	and.b32  	%r18999, %r18987, %r18986;
	cvt.u64.u32 	%rd8768, %r18999;
	add.s64 	%rd8769, %rd3, %rd8768;
	ld.local.u8 	%rs7180, [%rd8769+4220];
	add.s64 	%rd8770, %rd806, %rd8768;
	ld.global.u8 	%rs7181, [%rd8770];
	and.b16  	%rs7182, %rs7181, %rs7180;
	cvt.u32.u16 	%r19000, %rs7182;
	and.b32  	%r19001, %r19000, 255;
	mul.wide.u32 	%rd8771, %r18998, 4;
	add.s64 	%rd8772, %rd3, %rd8771;
	st.local.u32 	[%rd8772+4], %r18999;
	ld.local.u32 	%r19002, [%rd3+4056];
	add.s32 	%r19003, %r19002, %r19001;
	st.local.u32 	[%rd3+4056], %r19003;
	ld.local.u8 	%rs7183, [%rd8769+4220];
	not.b16 	%rs7184, %rs7182;
	and.b16  	%rs7185, %rs7183, %rs7184;
	st.local.u8 	[%rd8769+4220], %rs7185;
	xor.b32  	%r19004, %r18987, %r101;
	cvt.u64.u32 	%rd8773, %r19004;
	add.s64 	%rd8774, %rd3, %rd8773;
	ld.local.u8 	%rs7186, [%rd8774+4220];
	add.s64 	%rd8775, %rd806, %rd8773;
	ld.global.u8 	%rs7187, [%rd8775];
	and.b16  	%rs7188, %rs7187, %rs7186;
	cvt.u32.u16 	%r19005, %rs7188;
	and.b32  	%r19006, %r19005, 255;
	mul.wide.u32 	%rd8776, %r19003, 4;
	add.s64 	%rd8777, %rd3, %rd8776;
	st.local.u32 	[%rd8777+4], %r19004;
	ld.local.u32 	%r19007, [%rd3+4056];
	add.s32 	%r19008, %r19007, %r19006;
	st.local.u32 	[%rd3+4056], %r19008;
	ld.local.u8 	%rs7189, [%rd8774+4220];
	not.b16 	%rs7190, %rs7188;
	and.b16  	%rs7191, %rs7189, %rs7190;
	st.local.u8 	[%rd8774+4220], %rs7191;
	or.b32  	%r19009, %r18987, %r101;
	cvt.u64.u32 	%rd8778, %r19009;
	add.s64 	%rd8779, %rd3, %rd8778;
	ld.local.u8 	%rs7192, [%rd8779+4220];
	add.s64 	%rd8780, %rd806, %rd8778;
	ld.global.u8 	%rs7193, [%rd8780];
	and.b16  	%rs7194, %rs7193, %rs7192;
	cvt.u32.u16 	%r19010, %rs7194;
	and.b32  	%r19011, %r19010, 255;
	mul.wide.u32 	%rd8781, %r19008, 4;
	add.s64 	%rd8782, %rd3, %rd8781;
	st.local.u32 	[%rd8782+4], %r19009;
	ld.local.u32 	%r19012, [%rd3+4056];
	add.s32 	%r19013, %r19012, %r19011;
	st.local.u32 	[%rd3+4056], %r19013;
	ld.local.u8 	%rs7195, [%rd8779+4220];
	not.b16 	%rs7196, %rs7194;
	and.b16  	%rs7197, %rs7195, %rs7196;
	st.local.u8 	[%rd8779+4220], %rs7197;
	ld.local.u32 	%r19014, [%rd3+4080];
	not.b32 	%r19015, %r19014;
	and.b32  	%r19016, %r19014, %r101;
	cvt.u64.u32 	%rd8783, %r19016;
	add.s64 	%rd8784, %rd3, %rd8783;
	ld.local.u8 	%rs7198, [%rd8784+4220];
	add.s64 	%rd8785, %rd806, %rd8783;
	ld.global.u8 	%rs7199, [%rd8785];
	and.b16  	%rs7200, %rs7199, %rs7198;
	cvt.u32.u16 	%r19017, %rs7200;
	and.b32  	%r19018, %r19017, 255;
	mul.wide.u32 	%rd8786, %r19013, 4;
	add.s64 	%rd8787, %rd3, %rd8786;
	st.local.u32 	[%rd8787+4], %r19016;
	ld.local.u32 	%r19019, [%rd3+4056];
	add.s32 	%r19020, %r19019, %r19018;
	st.local.u32 	[%rd3+4056], %r19020;
	ld.local.u8 	%rs7201, [%rd8784+4220];
	not.b16 	%rs7202, %rs7200;
	and.b16  	%rs7203, %rs7201, %rs7202;
	st.local.u8 	[%rd8784+4220], %rs7203;
	and.b32  	%r19021, %r101, %r19015;
	cvt.u64.u32 	%rd8788, %r19021;
	add.s64 	%rd8789, %rd3, %rd8788;
	ld.local.u8 	%rs7204, [%rd8789+4220];
	add.s64 	%rd8790, %rd806, %rd8788;
	ld.global.u8 	%rs7205, [%rd8790];
	and.b16  	%rs7206, %rs7205, %rs7204;
	cvt.u32.u16 	%r19022, %rs7206;
	and.b32  	%r19023, %r19022, 255;
	mul.wide.u32 	%rd8791, %r19020, 4;
	add.s64 	%rd8792, %rd3, %rd8791;
	st.local.u32 	[%rd8792+4], %r19021;
	ld.local.u32 	%r19024, [%rd3+4056];
	add.s32 	%r19025, %r19024, %r19023;
	st.local.u32 	[%rd3+4056], %r19025;
	ld.local.u8 	%rs7207, [%rd8789+4220];
	not.b16 	%rs7208, %rs7206;
	and.b16  	%rs7209, %rs7207, %rs7208;
	st.local.u8 	[%rd8789+4220], %rs7209;
	and.b32  	%r19026, %r19014, %r18986;
	cvt.u64.u32 	%rd8793, %r19026;
	add.s64 	%rd8794, %rd3, %rd8793;
	ld.local.u8 	%rs7210, [%rd8794+4220];
	add.s64 	%rd8795, %rd806, %rd8793;
	ld.global.u8 	%rs7211, [%rd8795];
	and.b16  	%rs7212, %rs7211, %rs7210;
	cvt.u32.u16 	%r19027, %rs7212;
	and.b32  	%r19028, %r19027, 255;
	mul.wide.u32 	%rd8796, %r19025, 4;
	add.s64 	%rd8797, %rd3, %rd8796;
	st.local.u32 	[%rd8797+4], %r19026;
	ld.local.u32 	%r19029, [%rd3+4056];
	add.s32 	%r19030, %r19029, %r19028;
	st.local.u32 	[%rd3+4056], %r19030;
	ld.local.u8 	%rs7213, [%rd8794+4220];
	not.b16 	%rs7214, %rs7212;
	and.b16  	%rs7215, %rs7213, %rs7214;
	st.local.u8 	[%rd8794+4220], %rs7215;
	xor.b32  	%r19031, %r19014, %r101;
	cvt.u64.u32 	%rd8798, %r19031;
	add.s64 	%rd8799, %rd3, %rd8798;
	ld.local.u8 	%rs7216, [%rd8799+4220];
	add.s64 	%rd8800, %rd806, %rd8798;
	ld.global.u8 	%rs7217, [%rd8800];
	and.b16  	%rs7218, %rs7217, %rs7216;
	cvt.u32.u16 	%r19032, %rs7218;
	and.b32  	%r19033, %r19032, 255;
	mul.wide.u32 	%rd8801, %r19030, 4;
	add.s64 	%rd8802, %rd3, %rd8801;
	st.local.u32 	[%rd8802+4], %r19031;
	ld.local.u32 	%r19034, [%rd3+4056];
	add.s32 	%r19035, %r19034, %r19033;
	st.local.u32 	[%rd3+4056], %r19035;
	ld.local.u8 	%rs7219, [%rd8799+4220];
	not.b16 	%rs7220, %rs7218;
	and.b16  	%rs7221, %rs7219, %rs7220;
	st.local.u8 	[%rd8799+4220], %rs7221;
	or.b32  	%r19036, %r19014, %r101;
	cvt.u64.u32 	%rd8803, %r19036;
	add.s64 	%rd8804, %rd3, %rd8803;
	ld.local.u8 	%rs7222, [%rd8804+4220];
	add.s64 	%rd8805, %rd806, %rd8803;
	ld.global.u8 	%rs7223, [%rd8805];
	and.b16  	%rs7224, %rs7223, %rs7222;
	cvt.u32.u16 	%r19037, %rs7224;
	and.b32  	%r19038, %r19037, 255;
	mul.wide.u32 	%rd8806, %r19035, 4;
	add.s64 	%rd8807, %rd3, %rd8806;
	st.local.u32 	[%rd8807+4], %r19036;
	ld.local.u32 	%r19039, [%rd3+4056];
	add.s32 	%r19040, %r19039, %r19038;
	st.local.u32 	[%rd3+4056], %r19040;
	ld.local.u8 	%rs7225, [%rd8804+4220];
	not.b16 	%rs7226, %rs7224;
	and.b16  	%rs7227, %rs7225, %rs7226;
	st.local.u8 	[%rd8804+4220], %rs7227;
	ld.local.u32 	%r19041, [%rd3+4084];
	not.b32 	%r19042, %r19041;
	and.b32  	%r19043, %r19041, %r101;
	cvt.u64.u32 	%rd8808, %r19043;
	add.s64 	%rd8809, %rd3, %rd8808;
	ld.local.u8 	%rs7228, [%rd8809+4220];
	add.s64 	%rd8810, %rd806, %rd8808;
	ld.global.u8 	%rs7229, [%rd8810];
	and.b16  	%rs7230, %rs7229, %rs7228;
	cvt.u32.u16 	%r19044, %rs7230;
	and.b32  	%r19045, %r19044, 255;
	mul.wide.u32 	%rd8811, %r19040, 4;
	add.s64 	%rd8812, %rd3, %rd8811;
	st.local.u32 	[%rd8812+4], %r19043;
	ld.local.u32 	%r19046, [%rd3+4056];
	add.s32 	%r19047, %r19046, %r19045;
	st.local.u32 	[%rd3+4056], %r19047;
	ld.local.u8 	%rs7231, [%rd8809+4220];
	not.b16 	%rs7232, %rs7230;
	and.b16  	%rs7233, %rs7231, %rs7232;
	st.local.u8 	[%rd8809+4220], %rs7233;
	and.b32  	%r19048, %r101, %r19042;
	cvt.u64.u32 	%rd8813, %r19048;
	add.s64 	%rd8814, %rd3, %rd8813;
	ld.local.u8 	%rs7234, [%rd8814+4220];
	add.s64 	%rd8815, %rd806, %rd8813;
	ld.global.u8 	%rs7235, [%rd8815];
	and.b16  	%rs7236, %rs7235, %rs7234;
	cvt.u32.u16 	%r19049, %rs7236;
	and.b32  	%r19050, %r19049, 255;
	mul.wide.u32 	%rd8816, %r19047, 4;
	add.s64 	%rd8817, %rd3, %rd8816;
	st.local.u32 	[%rd8817+4], %r19048;
	ld.local.u32 	%r19051, [%rd3+4056];
	add.s32 	%r19052, %r19051, %r19050;
	st.local.u32 	[%rd3+4056], %r19052;
	ld.local.u8 	%rs7237, [%rd8814+4220];
	not.b16 	%rs7238, %rs7236;
	and.b16  	%rs7239, %rs7237, %rs7238;
	st.local.u8 	[%rd8814+4220], %rs7239;
	and.b32  	%r19053, %r19041, %r18986;
	cvt.u64.u32 	%rd8818, %r19053;
	add.s64 	%rd8819, %rd3, %rd8818;
	ld.local.u8 	%rs7240, [%rd8819+4220];
	add.s64 	%rd8820, %rd806, %rd8818;
	ld.global.u8 	%rs7241, [%rd8820];
	and.b16  	%rs7242, %rs7241, %rs7240;
	cvt.u32.u16 	%r19054, %rs7242;
	and.b32  	%r19055, %r19054, 255;
	mul.wide.u32 	%rd8821, %r19052, 4;
	add.s64 	%rd8822, %rd3, %rd8821;
	st.local.u32 	[%rd8822+4], %r19053;
	ld.local.u32 	%r19056, [%rd3+4056];
	add.s32 	%r19057, %r19056, %r19055;
	st.local.u32 	[%rd3+4056], %r19057;
	ld.local.u8 	%rs7243, [%rd8819+4220];
	not.b16 	%rs7244, %rs7242;
	and.b16  	%rs7245, %rs7243, %rs7244;
	st.local.u8 	[%rd8819+4220], %rs7245;
	xor.b32  	%r19058, %r19041, %r101;
	cvt.u64.u32 	%rd8823, %r19058;
	add.s64 	%rd8824, %rd3, %rd8823;
	ld.local.u8 	%rs7246, [%rd8824+4220];
	add.s64 	%rd8825, %rd806, %rd8823;
	ld.global.u8 	%rs7247, [%rd8825];
	and.b16  	%rs7248, %rs7247, %rs7246;
	cvt.u32.u16 	%r19059, %rs7248;
	and.b32  	%r19060, %r19059, 255;
	mul.wide.u32 	%rd8826, %r19057, 4;
	add.s64 	%rd8827, %rd3, %rd8826;
	st.local.u32 	[%rd8827+4], %r19058;
	ld.local.u32 	%r19061, [%rd3+4056];
	add.s32 	%r19062, %r19061, %r19060;
	st.local.u32 	[%rd3+4056], %r19062;
	ld.local.u8 	%rs7249, [%rd8824+4220];
	not.b16 	%rs7250, %rs7248;
	and.b16  	%rs7251, %rs7249, %rs7250;
	st.local.u8 	[%rd8824+4220], %rs7251;
	or.b32  	%r19063, %r19041, %r101;
	cvt.u64.u32 	%rd8828, %r19063;
	add.s64 	%rd8829, %rd3, %rd8828;
	ld.local.u8 	%rs7252, [%rd8829+4220];
	add.s64 	%rd8830, %rd806, %rd8828;
	ld.global.u8 	%rs7253, [%rd8830];
	and.b16  	%rs7254, %rs7253, %rs7252;
	cvt.u32.u16 	%r19064, %rs7254;
	and.b32  	%r19065, %r19064, 255;
	mul.wide.u32 	%rd8831, %r19062, 4;
	add.s64 	%rd8832, %rd3, %rd8831;
	st.local.u32 	[%rd8832+4], %r19063;
	ld.local.u32 	%r19066, [%rd3+4056];
	add.s32 	%r19067, %r19066, %r19065;
	st.local.u32 	[%rd3+4056], %r19067;
	ld.local.u8 	%rs7255, [%rd8829+4220];
	not.b16 	%rs7256, %rs7254;
	and.b16  	%rs7257, %rs7255, %rs7256;
	st.local.u8 	[%rd8829+4220], %rs7257;
	ld.local.u32 	%r19068, [%rd3+4088];
	not.b32 	%r19069, %r19068;
	and.b32  	%r19070, %r19068, %r101;
	cvt.u64.u32 	%rd8833, %r19070;
	add.s64 	%rd8834, %rd3, %rd8833;
	ld.local.u8 	%rs7258, [%rd8834+4220];
	add.s64 	%rd8835, %rd806, %rd8833;
	ld.global.u8 	%rs7259, [%rd8835];
	and.b16  	%rs7260, %rs7259, %rs7258;
	cvt.u32.u16 	%r19071, %rs7260;
	and.b32  	%r19072, %r19071, 255;
	mul.wide.u32 	%rd8836, %r19067, 4;
	add.s64 	%rd8837, %rd3, %rd8836;
	st.local.u32 	[%rd8837+4], %r19070;
	ld.local.u32 	%r19073, [%rd3+4056];
	add.s32 	%r19074, %r19073, %r19072;
	st.local.u32 	[%rd3+4056], %r19074;
	ld.local.u8 	%rs7261, [%rd8834+4220];
	not.b16 	%rs7262, %rs7260;
	and.b16  	%rs7263, %rs7261, %rs7262;
	st.local.u8 	[%rd8834+4220], %rs7263;
	and.b32  	%r19075, %r101, %r19069;
	cvt.u64.u32 	%rd8838, %r19075;
	add.s64 	%rd8839, %rd3, %rd8838;
	ld.local.u8 	%rs7264, [%rd8839+4220];
	add.s64 	%rd8840, %rd806, %rd8838;
	ld.global.u8 	%rs7265, [%rd8840];
	and.b16  	%rs7266, %rs7265, %rs7264;
	cvt.u32.u16 	%r19076, %rs7266;
	and.b32  	%r19077, %r19076, 255;
	mul.wide.u32 	%rd8841, %r19074, 4;
	add.s64 	%rd8842, %rd3, %rd8841;
	st.local.u32 	[%rd8842+4], %r19075;
	ld.local.u32 	%r19078, [%rd3+4056];
	add.s32 	%r19079, %r19078, %r19077;
	st.local.u32 	[%rd3+4056], %r19079;
	ld.local.u8 	%rs7267, [%rd8839+4220];
	not.b16 	%rs7268, %rs7266;
	and.b16  	%rs7269, %rs7267, %rs7268;
	st.local.u8 	[%rd8839+4220], %rs7269;
	and.b32  	%r19080, %r19068, %r18986;
	cvt.u64.u32 	%rd8843, %r19080;
	add.s64 	%rd8844, %rd3, %rd8843;
	ld.local.u8 	%rs7270, [%rd8844+4220];
	add.s64 	%rd8845, %rd806, %rd8843;
	ld.global.u8 	%rs7271, [%rd8845];
	and.b16  	%rs7272, %rs7271, %rs7270;
	cvt.u32.u16 	%r19081, %rs7272;
	and.b32  	%r19082, %r19081, 255;
	mul.wide.u32 	%rd8846, %r19079, 4;
	add.s64 	%rd8847, %rd3, %rd8846;
	st.local.u32 	[%rd8847+4], %r19080;
	ld.local.u32 	%r19083, [%rd3+4056];
	add.s32 	%r19084, %r19083, %r19082;
	st.local.u32 	[%rd3+4056], %r19084;
	ld.local.u8 	%rs7273, [%rd8844+4220];
	not.b16 	%rs7274, %rs7272;
	and.b16  	%rs7275, %rs7273, %rs7274;
	st.local.u8 	[%rd8844+4220], %rs7275;
	xor.b32  	%r19085, %r19068, %r101;
	cvt.u64.u32 	%rd8848, %r19085;
	add.s64 	%rd8849, %rd3, %rd8848;
	ld.local.u8 	%rs7276, [%rd8849+4220];
	add.s64 	%rd8850, %rd806, %rd8848;
	ld.global.u8 	%rs7277, [%rd8850];
	and.b16  	%rs7278, %rs7277, %rs7276;
	cvt.u32.u16 	%r19086, %rs7278;
	and.b32  	%r19087, %r19086, 255;
	mul.wide.u32 	%rd8851, %r19084, 4;
	add.s64 	%rd8852, %rd3, %rd8851;
	st.local.u32 	[%rd8852+4], %r19085;
	ld.local.u32 	%r19088, [%rd3+4056];
	add.s32 	%r19089, %r19088, %r19087;
	st.local.u32 	[%rd3+4056], %r19089;
	ld.local.u8 	%rs7279, [%rd8849+4220];
	not.b16 	%rs7280, %rs7278;
	and.b16  	%rs7281, %rs7279, %rs7280;
	st.local.u8 	[%rd8849+4220], %rs7281;
	or.b32  	%r19090, %r19068, %r101;
	cvt.u64.u32 	%rd8853, %r19090;
	add.s64 	%rd8854, %rd3, %rd8853;
	ld.local.u8 	%rs7282, [%rd8854+4220];
	add.s64 	%rd8855, %rd806, %rd8853;
	ld.global.u8 	%rs7283, [%rd8855];
	and.b16  	%rs7284, %rs7283, %rs7282;
	cvt.u32.u16 	%r19091, %rs7284;
	and.b32  	%r19092, %r19091, 255;
	mul.wide.u32 	%rd8856, %r19089, 4;
	add.s64 	%rd8857, %rd3, %rd8856;
	st.local.u32 	[%rd8857+4], %r19090;
	ld.local.u32 	%r19093, [%rd3+4056];
	add.s32 	%r19094, %r19093, %r19092;
	st.local.u32 	[%rd3+4056], %r19094;
	ld.local.u8 	%rs7285, [%rd8854+4220];
	not.b16 	%rs7286, %rs7284;
	and.b16  	%rs7287, %rs7285, %rs7286;
	st.local.u8 	[%rd8854+4220], %rs7287;
	ld.local.u32 	%r19095, [%rd3+4092];
	not.b32 	%r19096, %r19095;
	and.b32  	%r19097, %r19095, %r101;
	cvt.u64.u32 	%rd8858, %r19097;
	add.s64 	%rd8859, %rd3, %rd8858;
	ld.local.u8 	%rs7288, [%rd8859+4220];
	add.s64 	%rd8860, %rd806, %rd8858;
	ld.global.u8 	%rs7289, [%rd8860];
	and.b16  	%rs7290, %rs7289, %rs7288;
	cvt.u32.u16 	%r19098, %rs7290;
	and.b32  	%r19099, %r19098, 255;
	mul.wide.u32 	%rd8861, %r19094, 4;
	add.s64 	%rd8862, %rd3, %rd8861;
	st.local.u32 	[%rd8862+4], %r19097;
	ld.local.u32 	%r19100, [%rd3+4056];
	add.s32 	%r19101, %r19100, %r19099;
	st.local.u32 	[%rd3+4056], %r19101;
	ld.local.u8 	%rs7291, [%rd8859+4220];
	not.b16 	%rs7292, %rs7290;
	and.b16  	%rs7293, %rs7291, %rs7292;
	st.local.u8 	[%rd8859+4220], %rs7293;
	and.b32  	%r19102, %r101, %r19096;
	cvt.u64.u32 	%rd8863, %r19102;
	add.s64 	%rd8864, %rd3, %rd8863;
	ld.local.u8 	%rs7294, [%rd8864+4220];
	add.s64 	%rd8865, %rd806, %rd8863;
	ld.global.u8 	%rs7295, [%rd8865];
	and.b16  	%rs7296, %rs7295, %rs7294;
	cvt.u32.u16 	%r19103, %rs7296;
	and.b32  	%r19104, %r19103, 255;
	mul.wide.u32 	%rd8866, %r19101, 4;
	add.s64 	%rd8867, %rd3, %rd8866;
	st.local.u32 	[%rd8867+4], %r19102;
	ld.local.u32 	%r19105, [%rd3+4056];
	add.s32 	%r19106, %r19105, %r19104;
	st.local.u32 	[%rd3+4056], %r19106;
	ld.local.u8 	%rs7297, [%rd8864+4220];
	not.b16 	%rs7298, %rs7296;
	and.b16  	%rs7299, %rs7297, %rs7298;
	st.local.u8 	[%rd8864+4220], %rs7299;
	and.b32  	%r19107, %r19095, %r18986;
	cvt.u64.u32 	%rd8868, %r19107;
	add.s64 	%rd8869, %rd3, %rd8868;
	ld.local.u8 	%rs7300, [%rd8869+4220];
	add.s64 	%rd8870, %rd806, %rd8868;
	ld.global.u8 	%rs7301, [%rd8870];
	and.b16  	%rs7302, %rs7301, %rs7300;
	cvt.u32.u16 	%r19108, %rs7302;
	and.b32  	%r19109, %r19108, 255;
	mul.wide.u32 	%rd8871, %r19106, 4;
	add.s64 	%rd8872, %rd3, %rd8871;
	st.local.u32 	[%rd8872+4], %r19107;
	ld.local.u32 	%r19110, [%rd3+4056];
	add.s32 	%r19111, %r19110, %r19109;
	st.local.u32 	[%rd3+4056], %r19111;
	ld.local.u8 	%rs7303, [%rd8869+4220];
	not.b16 	%rs7304, %rs7302;
	and.b16  	%rs7305, %rs7303, %rs7304;
	st.local.u8 	[%rd8869+4220], %rs7305;
	xor.b32  	%r19112, %r19095, %r101;
	cvt.u64.u32 	%rd8873, %r19112;
	add.s64 	%rd8874, %rd3, %rd8873;
	ld.local.u8 	%rs7306, [%rd8874+4220];
	add.s64 	%rd8875, %rd806, %rd8873;
	ld.global.u8 	%rs7307, [%rd8875];
	and.b16  	%rs7308, %rs7307, %rs7306;
	cvt.u32.u16 	%r19113, %rs7308;
	and.b32  	%r19114, %r19113, 255;
	mul.wide.u32 	%rd8876, %r19111, 4;
	add.s64 	%rd8877, %rd3, %rd8876;
	st.local.u32 	[%rd8877+4], %r19112;
	ld.local.u32 	%r19115, [%rd3+4056];
	add.s32 	%r19116, %r19115, %r19114;
	st.local.u32 	[%rd3+4056], %r19116;
	ld.local.u8 	%rs7309, [%rd8874+4220];
	not.b16 	%rs7310, %rs7308;
	and.b16  	%rs7311, %rs7309, %rs7310;
	st.local.u8 	[%rd8874+4220], %rs7311;
	or.b32  	%r19117, %r19095, %r101;
	cvt.u64.u32 	%rd8878, %r19117;
	add.s64 	%rd8879, %rd3, %rd8878;
	ld.local.u8 	%rs7312, [%rd8879+4220];
	add.s64 	%rd8880, %rd806, %rd8878;
	ld.global.u8 	%rs7313, [%rd8880];
	and.b16  	%rs7314, %rs7313, %rs7312;
	cvt.u32.u16 	%r19118, %rs7314;
	and.b32  	%r19119, %r19118, 255;
	mul.wide.u32 	%rd8881, %r19116, 4;
	add.s64 	%rd8882, %rd3, %rd8881;
	st.local.u32 	[%rd8882+4], %r19117;
	ld.local.u32 	%r19120, [%rd3+4056];
	add.s32 	%r19121, %r19120, %r19119;
	st.local.u32 	[%rd3+4056], %r19121;
	ld.local.u8 	%rs7315, [%rd8879+4220];
	not.b16 	%rs7316, %rs7314;
	and.b16  	%rs7317, %rs7315, %rs7316;
	st.local.u8 	[%rd8879+4220], %rs7317;
	ld.local.u32 	%r19122, [%rd3+4096];
	not.b32 	%r19123, %r19122;
	and.b32  	%r19124, %r19122, %r101;
	cvt.u64.u32 	%rd8883, %r19124;
	add.s64 	%rd8884, %rd3, %rd8883;
	ld.local.u8 	%rs7318, [%rd8884+4220];
	add.s64 	%rd8885, %rd806, %rd8883;
	ld.global.u8 	%rs7319, [%rd8885];
	and.b16  	%rs7320, %rs7319, %rs7318;
	cvt.u32.u16 	%r19125, %rs7320;
	and.b32  	%r19126, %r19125, 255;
	mul.wide.u32 	%rd8886, %r19121, 4;
	add.s64 	%rd8887, %rd3, %rd8886;
	st.local.u32 	[%rd8887+4], %r19124;
	ld.local.u32 	%r19127, [%rd3+4056];
	add.s32 	%r19128, %r19127, %r19126;
	st.local.u32 	[%rd3+4056], %r19128;
	ld.local.u8 	%rs7321, [%rd8884+4220];
	not.b16 	%rs7322, %rs7320;
	and.b16  	%rs7323, %rs7321, %rs7322;
	st.local.u8 	[%rd8884+4220], %rs7323;
	and.b32  	%r19129, %r101, %r19123;
	cvt.u64.u32 	%rd8888, %r19129;
	add.s64 	%rd8889, %rd3, %rd8888;
	ld.local.u8 	%rs7324, [%rd8889+4220];
	add.s64 	%rd8890, %rd806, %rd8888;
	ld.global.u8 	%rs7325, [%rd8890];
	and.b16  	%rs7326, %rs7325, %rs7324;
	cvt.u32.u16 	%r19130, %rs7326;
	and.b32  	%r19131, %r19130, 255;
	mul.wide.u32 	%rd8891, %r19128, 4;
	add.s64 	%rd8892, %rd3, %rd8891;
	st.local.u32 	[%rd8892+4], %r19129;
	ld.local.u32 	%r19132, [%rd3+4056];
	add.s32 	%r19133, %r19132, %r19131;
	st.local.u32 	[%rd3+4056], %r19133;
	ld.local.u8 	%rs7327, [%rd8889+4220];
	not.b16 	%rs7328, %rs7326;
	and.b16  	%rs7329, %rs7327, %rs7328;
	st.local.u8 	[%rd8889+4220], %rs7329;
	and.b32  	%r19134, %r19122, %r18986;
	cvt.u64.u32 	%rd8893, %r19134;
	add.s64 	%rd8894, %rd3, %rd8893;
	ld.local.u8 	%rs7330, [%rd8894+4220];
	add.s64 	%rd8895, %rd806, %rd8893;
	ld.global.u8 	%rs7331, [%rd8895];
	and.b16  	%rs7332, %rs7331, %rs7330;
	cvt.u32.u16 	%r19135, %rs7332;
	and.b32  	%r19136, %r19135, 255;
	mul.wide.u32 	%rd8896, %r19133, 4;
	add.s64 	%rd8897, %rd3, %rd8896;
	st.local.u32 	[%rd8897+4], %r19134;
	ld.local.u32 	%r19137, [%rd3+4056];
	add.s32 	%r19138, %r19137, %r19136;
	st.local.u32 	[%rd3+4056], %r19138;
	ld.local.u8 	%rs7333, [%rd8894+4220];
	not.b16 	%rs7334, %rs7332;
	and.b16  	%rs7335, %rs7333, %rs7334;
	st.local.u8 	[%rd8894+4220], %rs7335;
	xor.b32  	%r19139, %r19122, %r101;
	cvt.u64.u32 	%rd8898, %r19139;
	add.s64 	%rd8899, %rd3, %rd8898;
	ld.local.u8 	%rs7336, [%rd8899+4220];
	add.s64 	%rd8900, %rd806, %rd8898;
	ld.global.u8 	%rs7337, [%rd8900];
	and.b16  	%rs7338, %rs7337, %rs7336;
	cvt.u32.u16 	%r19140, %rs7338;
	and.b32  	%r19141, %r19140, 255;
	mul.wide.u32 	%rd8901, %r19138, 4;
	add.s64 	%rd8902, %rd3, %rd8901;
	st.local.u32 	[%rd8902+4], %r19139;
	ld.local.u32 	%r19142, [%rd3+4056];
	add.s32 	%r19143, %r19142, %r19141;
	st.local.u32 	[%rd3+4056], %r19143;
	ld.local.u8 	%rs7339, [%rd8899+4220];
	not.b16 	%rs7340, %rs7338;
	and.b16  	%rs7341, %rs7339, %rs7340;
	st.local.u8 	[%rd8899+4220], %rs7341;
	or.b32  	%r19144, %r19122, %r101;
	cvt.u64.u32 	%rd8903, %r19144;
	add.s64 	%rd8904, %rd3, %rd8903;
	ld.local.u8 	%rs7342, [%rd8904+4220];
	add.s64 	%rd8905, %rd806, %rd8903;
	ld.global.u8 	%rs7343, [%rd8905];
	and.b16  	%rs7344, %rs7343, %rs7342;
	cvt.u32.u16 	%r19145, %rs7344;
	and.b32  	%r19146, %r19145, 255;
	mul.wide.u32 	%rd8906, %r19143, 4;
	add.s64 	%rd8907, %rd3, %rd8906;
	st.local.u32 	[%rd8907+4], %r19144;
	ld.local.u32 	%r19147, [%rd3+4056];
	add.s32 	%r19148, %r19147, %r19146;
	st.local.u32 	[%rd3+4056], %r19148;
	ld.local.u8 	%rs7345, [%rd8904+4220];
	not.b16 	%rs7346, %rs7344;
	and.b16  	%rs7347, %rs7345, %rs7346;
	st.local.u8 	[%rd8904+4220], %rs7347;
	ld.local.u32 	%r19149, [%rd3+4100];
	not.b32 	%r19150, %r19149;
	and.b32  	%r19151, %r19149, %r101;
	cvt.u64.u32 	%rd8908, %r19151;
	add.s64 	%rd8909, %rd3, %rd8908;
	ld.local.u8 	%rs7348, [%rd8909+4220];
	add.s64 	%rd8910, %rd806, %rd8908;
	ld.global.u8 	%rs7349, [%rd8910];
	and.b16  	%rs7350, %rs7349, %rs7348;
	cvt.u32.u16 	%r19152, %rs7350;
	and.b32  	%r19153, %r19152, 255;
	mul.wide.u32 	%rd8911, %r19148, 4;
	add.s64 	%rd8912, %rd3, %rd8911;
	st.local.u32 	[%rd8912+4], %r19151;
	ld.local.u32 	%r19154, [%rd3+4056];
	add.s32 	%r19155, %r19154, %r19153;
	st.local.u32 	[%rd3+4056], %r19155;
	ld.local.u8 	%rs7351, [%rd8909+4220];
	not.b16 	%rs7352, %rs7350;
	and.b16  	%rs7353, %rs7351, %rs7352;
	st.local.u8 	[%rd8909+4220], %rs7353;
	and.b32  	%r19156, %r101, %r19150;
	cvt.u64.u32 	%rd8913, %r19156;
	add.s64 	%rd8914, %rd3, %rd8913;
	ld.local.u8 	%rs7354, [%rd8914+4220];
	add.s64 	%rd8915, %rd806, %rd8913;
	ld.global.u8 	%rs7355, [%rd8915];
	and.b16  	%rs7356, %rs7355, %rs7354;
	cvt.u32.u16 	%r19157, %rs7356;
	and.b32  	%r19158, %r19157, 255;
	mul.wide.u32 	%rd8916, %r19155, 4;
	add.s64 	%rd8917, %rd3, %rd8916;
	st.local.u32 	[%rd8917+4], %r19156;
	ld.local.u32 	%r19159, [%rd3+4056];
	add.s32 	%r19160, %r19159, %r19158;
	st.local.u32 	[%rd3+4056], %r19160;
	ld.local.u8 	%rs7357, [%rd8914+4220];
	not.b16 	%rs7358, %rs7356;
	and.b16  	%rs7359, %rs7357, %rs7358;
	st.local.u8 	[%rd8914+4220], %rs7359;
	and.b32  	%r19161, %r19149, %r18986;
	cvt.u64.u32 	%rd8918, %r19161;
	add.s64 	%rd8919, %rd3, %rd8918;
	ld.local.u8 	%rs7360, [%rd8919+4220];
	add.s64 	%rd8920, %rd806, %rd8918;
	ld.global.u8 	%rs7361, [%rd8920];
	and.b16  	%rs7362, %rs7361, %rs7360;
	cvt.u32.u16 	%r19162, %rs7362;
	and.b32  	%r19163, %r19162, 255;
	mul.wide.u32 	%rd8921, %r19160, 4;
	add.s64 	%rd8922, %rd3, %rd8921;
	st.local.u32 	[%rd8922+4], %r19161;
	ld.local.u32 	%r19164, [%rd3+4056];
	add.s32 	%r19165, %r19164, %r19163;
	st.local.u32 	[%rd3+4056], %r19165;
	ld.local.u8 	%rs7363, [%rd8919+4220];
	not.b16 	%rs7364, %rs7362;
	and.b16  	%rs7365, %rs7363, %rs7364;
	st.local.u8 	[%rd8919+4220], %rs7365;
	xor.b32  	%r19166, %r19149, %r101;
	cvt.u64.u32 	%rd8923, %r19166;
	add.s64 	%rd8924, %rd3, %rd8923;
	ld.local.u8 	%rs7366, [%rd8924+4220];
	add.s64 	%rd8925, %rd806, %rd8923;
	ld.global.u8 	%rs7367, [%rd8925];
	and.b16  	%rs7368, %rs7367, %rs7366;
	cvt.u32.u16 	%r19167, %rs7368;
	and.b32  	%r19168, %r19167, 255;
	mul.wide.u32 	%rd8926, %r19165, 4;
	add.s64 	%rd8927, %rd3, %rd8926;
	st.local.u32 	[%rd8927+4], %r19166;
	ld.local.u32 	%r19169, [%rd3+4056];
	add.s32 	%r19170, %r19169, %r19168;
	st.local.u32 	[%rd3+4056], %r19170;
	ld.local.u8 	%rs7369, [%rd8924+4220];
	not.b16 	%rs7370, %rs7368;
	and.b16  	%rs7371, %rs7369, %rs7370;
	st.local.u8 	[%rd8924+4220], %rs7371;
	or.b32  	%r19171, %r19149, %r101;
	cvt.u64.u32 	%rd8928, %r19171;
	add.s64 	%rd8929, %rd3, %rd8928;
	ld.local.u8 	%rs7372, [%rd8929+4220];
	add.s64 	%rd8930, %rd806, %rd8928;
	ld.global.u8 	%rs7373, [%rd8930];
	and.b16  	%rs7374, %rs7373, %rs7372;
	cvt.u32.u16 	%r19172, %rs7374;
	and.b32  	%r19173, %r19172, 255;
	mul.wide.u32 	%rd8931, %r19170, 4;
	add.s64 	%rd8932, %rd3, %rd8931;
	st.local.u32 	[%rd8932+4], %r19171;
	ld.local.u32 	%r19174, [%rd3+4056];
	add.s32 	%r19175, %r19174, %r19173;
	st.local.u32 	[%rd3+4056], %r19175;
	ld.local.u8 	%rs7375, [%rd8929+4220];
	not.b16 	%rs7376, %rs7374;
	and.b16  	%rs7377, %rs7375, %rs7376;
	st.local.u8 	[%rd8929+4220], %rs7377;
	ld.local.u32 	%r19176, [%rd3+4104];
	not.b32 	%r19177, %r19176;
	and.b32  	%r19178, %r19176, %r101;
	cvt.u64.u32 	%rd8933, %r19178;
	add.s64 	%rd8934, %rd3, %rd8933;
	ld.local.u8 	%rs7378, [%rd8934+4220];
	add.s64 	%rd8935, %rd806, %rd8933;
	ld.global.u8 	%rs7379, [%rd8935];
	and.b16  	%rs7380, %rs7379, %rs7378;
	cvt.u32.u16 	%r19179, %rs7380;
	and.b32  	%r19180, %r19179, 255;
	mul.wide.u32 	%rd8936, %r19175, 4;
	add.s64 	%rd8937, %rd3, %rd8936;
	st.local.u32 	[%rd8937+4], %r19178;
	ld.local.u32 	%r19181, [%rd3+4056];
	add.s32 	%r19182, %r19181, %r19180;
	st.local.u32 	[%rd3+4056], %r19182;
	ld.local.u8 	%rs7381, [%rd8934+4220];
	not.b16 	%rs7382, %rs7380;
	and.b16  	%rs7383, %rs7381, %rs7382;
	st.local.u8 	[%rd8934+4220], %rs7383;
	and.b32  	%r19183, %r101, %r19177;
	cvt.u64.u32 	%rd8938, %r19183;
	add.s64 	%rd8939, %rd3, %rd8938;
	ld.local.u8 	%rs7384, [%rd8939+4220];
	add.s64 	%rd8940, %rd806, %rd8938;
	ld.global.u8 	%rs7385, [%rd8940];
	and.b16  	%rs7386, %rs7385, %rs7384;
	cvt.u32.u16 	%r19184, %rs7386;
	and.b32  	%r19185, %r19184, 255;
	mul.wide.u32 	%rd8941, %r19182, 4;
	add.s64 	%rd8942, %rd3, %rd8941;
	st.local.u32 	[%rd8942+4], %r19183;
	ld.local.u32 	%r19186, [%rd3+4056];
	add.s32 	%r19187, %r19186, %r19185;
	st.local.u32 	[%rd3+4056], %r19187;
	ld.local.u8 	%rs7387, [%rd8939+4220];
	not.b16 	%rs7388, %rs7386;
	and.b16  	%rs7389, %rs7387, %rs7388;
	st.local.u8 	[%rd8939+4220], %rs7389;
	and.b32  	%r19188, %r19176, %r18986;
	cvt.u64.u32 	%rd8943, %r19188;
	add.s64 	%rd8944, %rd3, %rd8943;
	ld.local.u8 	%rs7390, [%rd8944+4220];
	add.s64 	%rd8945, %rd806, %rd8943;
	ld.global.u8 	%rs7391, [%rd8945];
	and.b16  	%rs7392, %rs7391, %rs7390;
	cvt.u32.u16 	%r19189, %rs7392;
	and.b32  	%r19190, %r19189, 255;
	mul.wide.u32 	%rd8946, %r19187, 4;
	add.s64 	%rd8947, %rd3, %rd8946;
	st.local.u32 	[%rd8947+4], %r19188;
	ld.local.u32 	%r19191, [%rd3+4056];
	add.s32 	%r19192, %r19191, %r19190;
	st.local.u32 	[%rd3+4056], %r19192;
	ld.local.u8 	%rs7393, [%rd8944+4220];
	not.b16 	%rs7394, %rs7392;
	and.b16  	%rs7395, %rs7393, %rs7394;
	st.local.u8 	[%rd8944+4220], %rs7395;
	xor.b32  	%r19193, %r19176, %r101;
	cvt.u64.u32 	%rd8948, %r19193;
	add.s64 	%rd8949, %rd3, %rd8948;
	ld.local.u8 	%rs7396, [%rd8949+4220];
	add.s64 	%rd8950, %rd806, %rd8948;
	ld.global.u8 	%rs7397, [%rd8950];
	and.b16  	%rs7398, %rs7397, %rs7396;
	cvt.u32.u16 	%r19194, %rs7398;
	and.b32  	%r19195, %r19194, 255;
	mul.wide.u32 	%rd8951, %r19192, 4;
	add.s64 	%rd8952, %rd3, %rd8951;
	st.local.u32 	[%rd8952+4], %r19193;
	ld.local.u32 	%r19196, [%rd3+4056];
	add.s32 	%r19197, %r19196, %r19195;
	st.local.u32 	[%rd3+4056], %r19197;
	ld.local.u8 	%rs7399, [%rd8949+4220];
	not.b16 	%rs7400, %rs7398;
	and.b16  	%rs7401, %rs7399, %rs7400;
	st.local.u8 	[%rd8949+4220], %rs7401;
	or.b32  	%r19198, %r19176, %r101;
	cvt.u64.u32 	%rd8953, %r19198;
	add.s64 	%rd8954, %rd3, %rd8953;
	ld.local.u8 	%rs7402, [%rd8954+4220];
	add.s64 	%rd8955, %rd806, %rd8953;
	ld.global.u8 	%rs7403, [%rd8955];
	and.b16  	%rs7404, %rs7403, %rs7402;
	cvt.u32.u16 	%r19199, %rs7404;
	and.b32  	%r19200, %r19199, 255;
	mul.wide.u32 	%rd8956, %r19197, 4;
	add.s64 	%rd8957, %rd3, %rd8956;
	st.local.u32 	[%rd8957+4], %r19198;
	ld.local.u32 	%r19201, [%rd3+4056];
	add.s32 	%r19202, %r19201, %r19200;
	st.local.u32 	[%rd3+4056], %r19202;
	ld.local.u8 	%rs7405, [%rd8954+4220];
	not.b16 	%rs7406, %rs7404;
	and.b16  	%rs7407, %rs7405, %rs7406;
	st.local.u8 	[%rd8954+4220], %rs7407;
	ld.local.u32 	%r19203, [%rd3+4108];
	not.b32 	%r19204, %r19203;
	and.b32  	%r19205, %r19203, %r101;
	cvt.u64.u32 	%rd8958, %r19205;
	add.s64 	%rd8959, %rd3, %rd8958;
	ld.local.u8 	%rs7408, [%rd8959+4220];
	add.s64 	%rd8960, %rd806, %rd8958;
	ld.global.u8 	%rs7409, [%rd8960];
	and.b16  	%rs7410, %rs7409, %rs7408;
	cvt.u32.u16 	%r19206, %rs7410;
	and.b32  	%r19207, %r19206, 255;
	mul.wide.u32 	%rd8961, %r19202, 4;
	add.s64 	%rd8962, %rd3, %rd8961;
	st.local.u32 	[%rd8962+4], %r19205;
	ld.local.u32 	%r19208, [%rd3+4056];
	add.s32 	%r19209, %r19208, %r19207;
	st.local.u32 	[%rd3+4056], %r19209;
	ld.local.u8 	%rs7411, [%rd8959+4220];
	not.b16 	%rs7412, %rs7410;
	and.b16  	%rs7413, %rs7411, %rs7412;
	st.local.u8 	[%rd8959+4220], %rs7413;
	and.b32  	%r19210, %r101, %r19204;
	cvt.u64.u32 	%rd8963, %r19210;
	add.s64 	%rd8964, %rd3, %rd8963;
	ld.local.u8 	%rs7414, [%rd8964+4220];
	add.s64 	%rd8965, %rd806, %rd8963;
	ld.global.u8 	%rs7415, [%rd8965];
	and.b16  	%rs7416, %rs7415, %rs7414;
	cvt.u32.u16 	%r19211, %rs7416;
	and.b32  	%r19212, %r19211, 255;
	mul.wide.u32 	%rd8966, %r19209, 4;
	add.s64 	%rd8967, %rd3, %rd8966;
	st.local.u32 	[%rd8967+4], %r19210;
	ld.local.u32 	%r19213, [%rd3+4056];
	add.s32 	%r19214, %r19213, %r19212;
	st.local.u32 	[%rd3+4056], %r19214;
	ld.local.u8 	%rs7417, [%rd8964+4220];
	not.b16 	%rs7418, %rs7416;
	and.b16  	%rs7419, %rs7417, %rs7418;
	st.local.u8 	[%rd8964+4220], %rs7419;
	and.b32  	%r19215, %r19203, %r18986;
	cvt.u64.u32 	%rd8968, %r19215;
	add.s64 	%rd8969, %rd3, %rd8968;
	ld.local.u8 	%rs7420, [%rd8969+4220];
	add.s64 	%rd8970, %rd806, %rd8968;
	ld.global.u8 	%rs7421, [%rd8970];
	and.b16  	%rs7422, %rs7421, %rs7420;
	cvt.u32.u16 	%r19216, %rs7422;
	and.b32  	%r19217, %r19216, 255;
	mul.wide.u32 	%rd8971, %r19214, 4;
	add.s64 	%rd8972, %rd3, %rd8971;
	st.local.u32 	[%rd8972+4], %r19215;
	ld.local.u32 	%r19218, [%rd3+4056];
	add.s32 	%r19219, %r19218, %r19217;
	st.local.u32 	[%rd3+4056], %r19219;
	ld.local.u8 	%rs7423, [%rd8969+4220];
	not.b16 	%rs7424, %rs7422;
	and.b16  	%rs7425, %rs7423, %rs7424;
	st.local.u8 	[%rd8969+4220], %rs7425;
	xor.b32  	%r19220, %r19203, %r101;
	cvt.u64.u32 	%rd8973, %r19220;
	add.s64 	%rd8974, %rd3, %rd8973;
	ld.local.u8 	%rs7426, [%rd8974+4220];
	add.s64 	%rd8975, %rd806, %rd8973;
	ld.global.u8 	%rs7427, [%rd8975];
	and.b16  	%rs7428, %rs7427, %rs7426;
	cvt.u32.u16 	%r19221, %rs7428;
	and.b32  	%r19222, %r19221, 255;
	mul.wide.u32 	%rd8976, %r19219, 4;
	add.s64 	%rd8977, %rd3, %rd8976;
	st.local.u32 	[%rd8977+4], %r19220;
	ld.local.u32 	%r19223, [%rd3+4056];
	add.s32 	%r19224, %r19223, %r19222;
	st.local.u32 	[%rd3+4056], %r19224;
	ld.local.u8 	%rs7429, [%rd8974+4220];
	not.b16 	%rs7430, %rs7428;
	and.b16  	%rs7431, %rs7429, %rs7430;
	st.local.u8 	[%rd8974+4220], %rs7431;
	or.b32  	%r19225, %r19203, %r101;
	cvt.u64.u32 	%rd8978, %r19225;
	add.s64 	%rd8979, %rd3, %rd8978;
	ld.local.u8 	%rs7432, [%rd8979+4220];
	add.s64 	%rd8980, %rd806, %rd8978;
	ld.global.u8 	%rs7433, [%rd8980];
	and.b16  	%rs7434, %rs7433, %rs7432;
	cvt.u32.u16 	%r19226, %rs7434;
	and.b32  	%r19227, %r19226, 255;
	mul.wide.u32 	%rd8981, %r19224, 4;
	add.s64 	%rd8982, %rd3, %rd8981;
	st.local.u32 	[%rd8982+4], %r19225;
	ld.local.u32 	%r19228, [%rd3+4056];
	add.s32 	%r19229, %r19228, %r19227;
	st.local.u32 	[%rd3+4056], %r19229;
	ld.local.u8 	%rs7435, [%rd8979+4220];
	not.b16 	%rs7436, %rs7434;
	and.b16  	%rs7437, %rs7435, %rs7436;
	st.local.u8 	[%rd8979+4220], %rs7437;
	ld.local.u32 	%r19230, [%rd3+4112];
	not.b32 	%r19231, %r19230;
	and.b32  	%r19232, %r19230, %r101;
	cvt.u64.u32 	%rd8983, %r19232;
	add.s64 	%rd8984, %rd3, %rd8983;
	ld.local.u8 	%rs7438, [%rd8984+4220];
	add.s64 	%rd8985, %rd806, %rd8983;
	ld.global.u8 	%rs7439, [%rd8985];
	and.b16  	%rs7440, %rs7439, %rs7438;
	cvt.u32.u16 	%r19233, %rs7440;
	and.b32  	%r19234, %r19233, 255;
	mul.wide.u32 	%rd8986, %r19229, 4;
	add.s64 	%rd8987, %rd3, %rd8986;
	st.local.u32 	[%rd8987+4], %r19232;
	ld.local.u32 	%r19235, [%rd3+4056];
	add.s32 	%r19236, %r19235, %r19234;
	st.local.u32 	[%rd3+4056], %r19236;
	ld.local.u8 	%rs7441, [%rd8984+4220];
	not.b16 	%rs7442, %rs7440;
	and.b16  	%rs7443, %rs7441, %rs7442;
	st.local.u8 	[%rd8984+4220], %rs7443;
	and.b32  	%r19237, %r101, %r19231;
	cvt.u64.u32 	%rd8988, %r19237;
	add.s64 	%rd8989, %rd3, %rd8988;
	ld.local.u8 	%rs7444, [%rd8989+4220];
	add.s64 	%rd8990, %rd806, %rd8988;
	ld.global.u8 	%rs7445, [%rd8990];
	and.b16  	%rs7446, %rs7445, %rs7444;
	cvt.u32.u16 	%r19238, %rs7446;
	and.b32  	%r19239, %r19238, 255;
	mul.wide.u32 	%rd8991, %r19236, 4;
	add.s64 	%rd8992, %rd3, %rd8991;
	st.local.u32 	[%rd8992+4], %r19237;
	ld.local.u32 	%r19240, [%rd3+4056];
	add.s32 	%r19241, %r19240, %r19239;
	st.local.u32 	[%rd3+4056], %r19241;
	ld.local.u8 	%rs7447, [%rd8989+4220];
	not.b16 	%rs7448, %rs7446;
	and.b16  	%rs7449, %rs7447, %rs7448;
	st.local.u8 	[%rd8989+4220], %rs7449;
	and.b32  	%r19242, %r19230, %r18986;
	cvt.u64.u32 	%rd8993, %r19242;
	add.s64 	%rd8994, %rd3, %rd8993;
	ld.local.u8 	%rs7450, [%rd8994+4220];
	add.s64 	%rd8995, %rd806, %rd8993;
	ld.global.u8 	%rs7451, [%rd8995];
	and.b16  	%rs7452, %rs7451, %rs7450;
	cvt.u32.u16 	%r19243, %rs7452;
	and.b32  	%r19244, %r19243, 255;
	mul.wide.u32 	%rd8996, %r19241, 4;
	add.s64 	%rd8997, %rd3, %rd8996;
	st.local.u32 	[%rd8997+4], %r19242;
	ld.local.u32 	%r19245, [%rd3+4056];
	add.s32 	%r19246, %r19245, %r19244;
	st.local.u32 	[%rd3+4056], %r19246;
	ld.local.u8 	%rs7453, [%rd8994+4220];
	not.b16 	%rs7454, %rs7452;
	and.b16  	%rs7455, %rs7453, %rs7454;
	st.local.u8 	[%rd8994+4220], %rs7455;
	xor.b32  	%r19247, %r19230, %r101;
	cvt.u64.u32 	%rd8998, %r19247;
	add.s64 	%rd8999, %rd3, %rd8998;
	ld.local.u8 	%rs7456, [%rd8999+4220];
	add.s64 	%rd9000, %rd806, %rd8998;
	ld.global.u8 	%rs7457, [%rd9000];
	and.b16  	%rs7458, %rs7457, %rs7456;
	cvt.u32.u16 	%r19248, %rs7458;
	and.b32  	%r19249, %r19248, 255;
	mul.wide.u32 	%rd9001, %r19246, 4;
	add.s64 	%rd9002, %rd3, %rd9001;
	st.local.u32 	[%rd9002+4], %r19247;
	ld.local.u32 	%r19250, [%rd3+4056];
	add.s32 	%r19251, %r19250, %r19249;
	st.local.u32 	[%rd3+4056], %r19251;
	ld.local.u8 	%rs7459, [%rd8999+4220];
	not.b16 	%rs7460, %rs7458;
	and.b16  	%rs7461, %rs7459, %rs7460;
	st.local.u8 	[%rd8999+4220], %rs7461;
	or.b32  	%r19252, %r19230, %r101;
	cvt.u64.u32 	%rd9003, %r19252;
	add.s64 	%rd9004, %rd3, %rd9003;
	ld.local.u8 	%rs7462, [%rd9004+4220];
	add.s64 	%rd9005, %rd806, %rd9003;
	ld.global.u8 	%rs7463, [%rd9005];
	and.b16  	%rs7464, %rs7463, %rs7462;
	cvt.u32.u16 	%r19253, %rs7464;
	and.b32  	%r19254, %r19253, 255;
	mul.wide.u32 	%rd9006, %r19251, 4;
	add.s64 	%rd9007, %rd3, %rd9006;
	st.local.u32 	[%rd9007+4], %r19252;
	ld.local.u32 	%r19255, [%rd3+4056];
	add.s32 	%r19256, %r19255, %r19254;
	st.local.u32 	[%rd3+4056], %r19256;
	ld.local.u8 	%rs7465, [%rd9004+4220];
	not.b16 	%rs7466, %rs7464;
	and.b16  	%rs7467, %rs7465, %rs7466;
	st.local.u8 	[%rd9004+4220], %rs7467;
	ld.local.u32 	%r19257, [%rd3+4116];
	not.b32 	%r19258, %r19257;
	and.b32  	%r19259, %r19257, %r101;
	cvt.u64.u32 	%rd9008, %r19259;
	add.s64 	%rd9009, %rd3, %rd9008;
	ld.local.u8 	%rs7468, [%rd9009+4220];
	add.s64 	%rd9010, %rd806, %rd9008;
	ld.global.u8 	%rs7469, [%rd9010];
	and.b16  	%rs7470, %rs7469, %rs7468;
	cvt.u32.u16 	%r19260, %rs7470;
	and.b32  	%r19261, %r19260, 255;
	mul.wide.u32 	%rd9011, %r19256, 4;
	add.s64 	%rd9012, %rd3, %rd9011;
	st.local.u32 	[%rd9012+4], %r19259;
	ld.local.u32 	%r19262, [%rd3+4056];
	add.s32 	%r19263, %r19262, %r19261;
	st.local.u32 	[%rd3+4056], %r19263;
	ld.local.u8 	%rs7471, [%rd9009+4220];
	not.b16 	%rs7472, %rs7470;
	and.b16  	%rs7473, %rs7471, %rs7472;
	st.local.u8 	[%rd9009+4220], %rs7473;
	and.b32  	%r19264, %r101, %r19258;
	cvt.u64.u32 	%rd9013, %r19264;
	add.s64 	%rd9014, %rd3, %rd9013;
	ld.local.u8 	%rs7474, [%rd9014+4220];
	add.s64 	%rd9015, %rd806, %rd9013;
	ld.global.u8 	%rs7475, [%rd9015];
	and.b16  	%rs7476, %rs7475, %rs7474;
	cvt.u32.u16 	%r19265, %rs7476;
	and.b32  	%r19266, %r19265, 255;
	mul.wide.u32 	%rd9016, %r19263, 4;
	add.s64 	%rd9017, %rd3, %rd9016;
	st.local.u32 	[%rd9017+4], %r19264;
	ld.local.u32 	%r19267, [%rd3+4056];
	add.s32 	%r19268, %r19267, %r19266;
	st.local.u32 	[%rd3+4056], %r19268;
	ld.local.u8 	%rs7477, [%rd9014+4220];
	not.b16 	%rs7478, %rs7476;
	and.b16  	%rs7479, %rs7477, %rs7478;
	st.local.u8 	[%rd9014+4220], %rs7479;
	and.b32  	%r19269, %r19257, %r18986;
	cvt.u64.u32 	%rd9018, %r19269;
	add.s64 	%rd9019, %rd3, %rd9018;
	ld.local.u8 	%rs7480, [%rd9019+4220];
	add.s64 	%rd9020, %rd806, %rd9018;
	ld.global.u8 	%rs7481, [%rd9020];
	and.b16  	%rs7482, %rs7481, %rs7480;
	cvt.u32.u16 	%r19270, %rs7482;
	and.b32  	%r19271, %r19270, 255;
	mul.wide.u32 	%rd9021, %r19268, 4;
	add.s64 	%rd9022, %rd3, %rd9021;
	st.local.u32 	[%rd9022+4], %r19269;
	ld.local.u32 	%r19272, [%rd3+4056];
	add.s32 	%r19273, %r19272, %r19271;
	st.local.u32 	[%rd3+4056], %r19273;
	ld.local.u8 	%rs7483, [%rd9019+4220];
	not.b16 	%rs7484, %rs7482;
	and.b16  	%rs7485, %rs7483, %rs7484;
	st.local.u8 	[%rd9019+4220], %rs7485;
	xor.b32  	%r19274, %r19257, %r101;
	cvt.u64.u32 	%rd9023, %r19274;
	add.s64 	%rd9024, %rd3, %rd9023;
	ld.local.u8 	%rs7486, [%rd9024+4220];
	add.s64 	%rd9025, %rd806, %rd9023;
	ld.global.u8 	%rs7487, [%rd9025];
	and.b16  	%rs7488, %rs7487, %rs7486;
	cvt.u32.u16 	%r19275, %rs7488;
	and.b32  	%r19276, %r19275, 255;
	mul.wide.u32 	%rd9026, %r19273, 4;
	add.s64 	%rd9027, %rd3, %rd9026;
	st.local.u32 	[%rd9027+4], %r19274;
	ld.local.u32 	%r19277, [%rd3+4056];
	add.s32 	%r19278, %r19277, %r19276;
	st.local.u32 	[%rd3+4056], %r19278;
	ld.local.u8 	%rs7489, [%rd9024+4220];
	not.b16 	%rs7490, %rs7488;
	and.b16  	%rs7491, %rs7489, %rs7490;
	st.local.u8 	[%rd9024+4220], %rs7491;
	or.b32  	%r19279, %r19257, %r101;
	cvt.u64.u32 	%rd9028, %r19279;
	add.s64 	%rd9029, %rd3, %rd9028;
	ld.local.u8 	%rs7492, [%rd9029+4220];
	add.s64 	%rd9030, %rd806, %rd9028;
	ld.global.u8 	%rs7493, [%rd9030];
	and.b16  	%rs7494, %rs7493, %rs7492;
	cvt.u32.u16 	%r19280, %rs7494;
	and.b32  	%r19281, %r19280, 255;
	mul.wide.u32 	%rd9031, %r19278, 4;
	add.s64 	%rd9032, %rd3, %rd9031;
	st.local.u32 	[%rd9032+4], %r19279;
	ld.local.u32 	%r19282, [%rd3+4056];
	add.s32 	%r19283, %r19282, %r19281;
	st.local.u32 	[%rd3+4056], %r19283;
	ld.local.u8 	%rs7495, [%rd9029+4220];
	not.b16 	%rs7496, %rs7494;
	and.b16  	%rs7497, %rs7495, %rs7496;
	st.local.u8 	[%rd9029+4220], %rs7497;
	ld.local.u32 	%r19284, [%rd3+4120];
	not.b32 	%r19285, %r19284;
	and.b32  	%r19286, %r19284, %r101;
	cvt.u64.u32 	%rd9033, %r19286;
	add.s64 	%rd9034, %rd3, %rd9033;
	ld.local.u8 	%rs7498, [%rd9034+4220];
	add.s64 	%rd9035, %rd806, %rd9033;
	ld.global.u8 	%rs7499, [%rd9035];
	and.b16  	%rs7500, %rs7499, %rs7498;
	cvt.u32.u16 	%r19287, %rs7500;
	and.b32  	%r19288, %r19287, 255;
	mul.wide.u32 	%rd9036, %r19283, 4;
	add.s64 	%rd9037, %rd3, %rd9036;
	st.local.u32 	[%rd9037+4], %r19286;
	ld.local.u32 	%r19289, [%rd3+4056];
	add.s32 	%r19290, %r19289, %r19288;
	st.local.u32 	[%rd3+4056], %r19290;
	ld.local.u8 	%rs7501, [%rd9034+4220];
	not.b16 	%rs7502, %rs7500;
	and.b16  	%rs7503, %rs7501, %rs7502;
	st.local.u8 	[%rd9034+4220], %rs7503;
	and.b32  	%r19291, %r101, %r19285;
	cvt.u64.u32 	%rd9038, %r19291;
	add.s64 	%rd9039, %rd3, %rd9038;
	ld.local.u8 	%rs7504, [%rd9039+4220];
	add.s64 	%rd9040, %rd806, %rd9038;
	ld.global.u8 	%rs7505, [%rd9040];
	and.b16  	%rs7506, %rs7505, %rs7504;
	cvt.u32.u16 	%r19292, %rs7506;
	and.b32  	%r19293, %r19292, 255;
	mul.wide.u32 	%rd9041, %r19290, 4;
	add.s64 	%rd9042, %rd3, %rd9041;
	st.local.u32 	[%rd9042+4], %r19291;
	ld.local.u32 	%r19294, [%rd3+4056];
	add.s32 	%r19295, %r19294, %r19293;
	st.local.u32 	[%rd3+4056], %r19295;
	ld.local.u8 	%rs7507, [%rd9039+4220];
	not.b16 	%rs7508, %rs7506;
	and.b16  	%rs7509, %rs7507, %rs7508;
	st.local.u8 	[%rd9039+4220], %rs7509;
	and.b32  	%r19296, %r19284, %r18986;
	cvt.u64.u32 	%rd9043, %r19296;
	add.s64 	%rd9044, %rd3, %rd9043;
	ld.local.u8 	%rs7510, [%rd9044+4220];
	add.s64 	%rd9045, %rd806, %rd9043;
	ld.global.u8 	%rs7511, [%rd9045];
	and.b16  	%rs7512, %rs7511, %rs7510;
	cvt.u32.u16 	%r19297, %rs7512;
	and.b32  	%r19298, %r19297, 255;
	mul.wide.u32 	%rd9046, %r19295, 4;
	add.s64 	%rd9047, %rd3, %rd9046;
	st.local.u32 	[%rd9047+4], %r19296;
	ld.local.u32 	%r19299, [%rd3+4056];
	add.s32 	%r19300, %r19299, %r19298;
	st.local.u32 	[%rd3+4056], %r19300;
	ld.local.u8 	%rs7513, [%rd9044+4220];
	not.b16 	%rs7514, %rs7512;
	and.b16  	%rs7515, %rs7513, %rs7514;
	st.local.u8 	[%rd9044+4220], %rs7515;
	xor.b32  	%r19301, %r19284, %r101;
	cvt.u64.u32 	%rd9048, %r19301;
	add.s64 	%rd9049, %rd3, %rd9048;
	ld.local.u8 	%rs7516, [%rd9049+4220];
	add.s64 	%rd9050, %rd806, %rd9048;
	ld.global.u8 	%rs7517, [%rd9050];
	and.b16  	%rs7518, %rs7517, %rs7516;
	cvt.u32.u16 	%r19302, %rs7518;
	and.b32  	%r19303, %r19302, 255;
	mul.wide.u32 	%rd9051, %r19300, 4;
	add.s64 	%rd9052, %rd3, %rd9051;
	st.local.u32 	[%rd9052+4], %r19301;
	ld.local.u32 	%r19304, [%rd3+4056];
	add.s32 	%r19305, %r19304, %r19303;
	st.local.u32 	[%rd3+4056], %r19305;
	ld.local.u8 	%rs7519, [%rd9049+4220];
	not.b16 	%rs7520, %rs7518;
	and.b16  	%rs7521, %rs7519, %rs7520;
	st.local.u8 	[%rd9049+4220], %rs7521;
	or.b32  	%r19306, %r19284, %r101;
	cvt.u64.u32 	%rd9053, %r19306;
	add.s64 	%rd9054, %rd3, %rd9053;
	ld.local.u8 	%rs7522, [%rd9054+4220];
	add.s64 	%rd9055, %rd806, %rd9053;
	ld.global.u8 	%rs7523, [%rd9055];
	and.b16  	%rs7524, %rs7523, %rs7522;
	cvt.u32.u16 	%r19307, %rs7524;
	and.b32  	%r19308, %r19307, 255;
	mul.wide.u32 	%rd9056, %r19305, 4;
	add.s64 	%rd9057, %rd3, %rd9056;
	st.local.u32 	[%rd9057+4], %r19306;
	ld.local.u32 	%r19309, [%rd3+4056];
	add.s32 	%r79, %r19309, %r19308;
	st.local.u32 	[%rd3+4056], %r79;
	ld.local.u8 	%rs7525, [%rd9054+4220];
	not.b16 	%rs7526, %rs7524;
	and.b16  	%rs7527, %rs7525, %rs7526;
	st.local.u8 	[%rd9054+4220], %rs7527;
$L__BB0_70:
	add.s32 	%r26192, %r26192, 1;
	setp.ge.u32 	%p122, %r26192, %r79;
	mov.b16 	%rs9827, 13;
	@%p122 bra 	$L__BB0_91;
	mul.wide.u32 	%rd9058, %r26192, 4;
	add.s64 	%rd9059, %rd3, %rd9058;
	ld.local.u32 	%r82, [%rd9059+4];
	cvt.u64.u32 	%rd9060, %r82;
	add.s64 	%rd9062, %rd806, %rd9060;
	ld.global.u8 	%rs7529, [%rd9062];
	setp.eq.s16 	%p123, %rs7529, 0;
	@%p123 bra 	$L__BB0_70;
	st.local.u32 	[%rd3+4128], %r82;
	setp.eq.s16 	%p124, %rs7167, 2;
	mov.b16 	%rs9827, 13;
	mov.b32 	%r26193, 14;
	@%p124 bra 	$L__BB0_89;
	st.local.u32 	[%rd3+4060], %r79;
	not.b32 	%r19311, %r82;
	ld.local.u32 	%r19312, [%rd3+4076];
	not.b32 	%r19313, %r19312;
	and.b32  	%r19314, %r19312, %r82;
	cvt.u64.u32 	%rd9063, %r19314;
	add.s64 	%rd9064, %rd3, %rd9063;
	ld.local.u8 	%rs7532, [%rd9064+4220];
	add.s64 	%rd9066, %rd806, %rd9063;
	ld.global.u8 	%rs7533, [%rd9066];
	and.b16  	%rs7534, %rs7533, %rs7532;
	cvt.u32.u16 	%r19315, %rs7534;
	and.b32  	%r19316, %r19315, 255;
	mul.wide.u32 	%rd9067, %r79, 4;
	add.s64 	%rd9068, %rd3, %rd9067;
	st.local.u32 	[%rd9068+4], %r19314;
	ld.local.u32 	%r19317, [%rd3+4060];
	add.s32 	%r19318, %r19317, %r19316;
	st.local.u32 	[%rd3+4060], %r19318;
	ld.local.u8 	%rs7535, [%rd9064+4220];
	not.b16 	%rs7536, %rs7534;
	and.b16  	%rs7537, %rs7535, %rs7536;
	st.local.u8 	[%rd9064+4220], %rs7537;
	and.b32  	%r19319, %r82, %r19313;
	cvt.u64.u32 	%rd9069, %r19319;
	add.s64 	%rd9070, %rd3, %rd9069;
	ld.local.u8 	%rs7538, [%rd9070+4220];
	add.s64 	%rd9071, %rd806, %rd9069;
	ld.global.u8 	%rs7539, [%rd9071];
	and.b16  	%rs7540, %rs7539, %rs7538;
	cvt.u32.u16 	%r19320, %rs7540;
	and.b32  	%r19321, %r19320, 255;
	mul.wide.u32 	%rd9072, %r19318, 4;
	add.s64 	%rd9073, %rd3, %rd9072;
	st.local.u32 	[%rd9073+4], %r19319;
	ld.local.u32 	%r19322, [%rd3+4060];
	add.s32 	%r19323, %r19322, %r19321;
	st.local.u32 	[%rd3+4060], %r19323;
	ld.local.u8 	%rs7541, [%rd9070+4220];
	not.b16 	%rs7542, %rs7540;
	and.b16  	%rs7543, %rs7541, %rs7542;
	st.local.u8 	[%rd9070+4220], %rs7543;
	and.b32  	%r19324, %r19312, %r19311;
	cvt.u64.u32 	%rd9074, %r19324;
	add.s64 	%rd9075, %rd3, %rd9074;
	ld.local.u8 	%rs7544, [%rd9075+4220];
	add.s64 	%rd9076, %rd806, %rd9074;
	ld.global.u8 	%rs7545, [%rd9076];
	and.b16  	%rs7546, %rs7545, %rs7544;
	cvt.u32.u16 	%r19325, %rs7546;
	and.b32  	%r19326, %r19325, 255;
	mul.wide.u32 	%rd9077, %r19323, 4;
	add.s64 	%rd9078, %rd3, %rd9077;
	st.local.u32 	[%rd9078+4], %r19324;
	ld.local.u32 	%r19327, [%rd3+4060];
	add.s32 	%r19328, %r19327, %r19326;
	st.local.u32 	[%rd3+4060], %r19328;
	ld.local.u8 	%rs7547, [%rd9075+4220];
	not.b16 	%rs7548, %rs7546;
	and.b16  	%rs7549, %rs7547, %rs7548;
	st.local.u8 	[%rd9075+4220], %rs7549;
	xor.b32  	%r19329, %r19312, %r82;
	cvt.u64.u32 	%rd9079, %r19329;
	add.s64 	%rd9080, %rd3, %rd9079;
	ld.local.u8 	%rs7550, [%rd9080+4220];
	add.s64 	%rd9081, %rd806, %rd9079;
	ld.global.u8 	%rs7551, [%rd9081];
	and.b16  	%rs7552, %rs7551, %rs7550;
	cvt.u32.u16 	%r19330, %rs7552;
	and.b32  	%r19331, %r19330, 255;
	mul.wide.u32 	%rd9082, %r19328, 4;
	add.s64 	%rd9083, %rd3, %rd9082;
	st.local.u32 	[%rd9083+4], %r19329;
	ld.local.u32 	%r19332, [%rd3+4060];
	add.s32 	%r19333, %r19332, %r19331;
	st.local.u32 	[%rd3+4060], %r19333;
	ld.local.u8 	%rs7553, [%rd9080+4220];
	not.b16 	%rs7554, %rs7552;
	and.b16  	%rs7555, %rs7553, %rs7554;
	st.local.u8 	[%rd9080+4220], %rs7555;
	or.b32  	%r19334, %r19312, %r82;
	cvt.u64.u32 	%rd9084, %r19334;
	add.s64 	%rd9085, %rd3, %rd9084;
	ld.local.u8 	%rs7556, [%rd9085+4220];
	add.s64 	%rd9086, %rd806, %rd9084;
	ld.global.u8 	%rs7557, [%rd9086];
	and.b16  	%rs7558, %rs7557, %rs7556;
	cvt.u32.u16 	%r19335, %rs7558;
	and.b32  	%r19336, %r19335, 255;
	mul.wide.u32 	%rd9087, %r19333, 4;
	add.s64 	%rd9088, %rd3, %rd9087;
	st.local.u32 	[%rd9088+4], %r19334;
	ld.local.u32 	%r19337, [%rd3+4060];
	add.s32 	%r19338, %r19337, %r19336;
	st.local.u32 	[%rd3+4060], %r19338;
	ld.local.u8 	%rs7559, [%rd9085+4220];
	not.b16 	%rs7560, %rs7558;
	and.b16  	%rs7561, %rs7559, %rs7560;
	st.local.u8 	[%rd9085+4220], %rs7561;
	ld.local.u32 	%r19339, [%rd3+4080];
	not.b32 	%r19340, %r19339;
	and.b32  	%r19341, %r19339, %r82;
	cvt.u64.u32 	%rd9089, %r19341;
	add.s64 	%rd9090, %rd3, %rd9089;
	ld.local.u8 	%rs7562, [%rd9090+4220];
	add.s64 	%rd9091, %rd806, %rd9089;
	ld.global.u8 	%rs7563, [%rd9091];
	and.b16  	%rs7564, %rs7563, %rs7562;
	cvt.u32.u16 	%r19342, %rs7564;
	and.b32  	%r19343, %r19342, 255;
	mul.wide.u32 	%rd9092, %r19338, 4;
	add.s64 	%rd9093, %rd3, %rd9092;
	st.local.u32 	[%rd9093+4], %r19341;
	ld.local.u32 	%r19344, [%rd3+4060];
	add.s32 	%r19345, %r19344, %r19343;
	st.local.u32 	[%rd3+4060], %r19345;
	ld.local.u8 	%rs7565, [%rd9090+4220];
	not.b16 	%rs7566, %rs7564;
	and.b16  	%rs7567, %rs7565, %rs7566;
	st.local.u8 	[%rd9090+4220], %rs7567;
	and.b32  	%r19346, %r82, %r19340;
	cvt.u64.u32 	%rd9094, %r19346;
	add.s64 	%rd9095, %rd3, %rd9094;
	ld.local.u8 	%rs7568, [%rd9095+4220];
	add.s64 	%rd9096, %rd806, %rd9094;
	ld.global.u8 	%rs7569, [%rd9096];
	and.b16  	%rs7570, %rs7569, %rs7568;
	cvt.u32.u16 	%r19347, %rs7570;
	and.b32  	%r19348, %r19347, 255;
	mul.wide.u32 	%rd9097, %r19345, 4;
	add.s64 	%rd9098, %rd3, %rd9097;
	st.local.u32 	[%rd9098+4], %r19346;
	ld.local.u32 	%r19349, [%rd3+4060];
	add.s32 	%r19350, %r19349, %r19348;
	st.local.u32 	[%rd3+4060], %r19350;
	ld.local.u8 	%rs7571, [%rd9095+4220];
	not.b16 	%rs7572, %rs7570;
	and.b16  	%rs7573, %rs7571, %rs7572;
	st.local.u8 	[%rd9095+4220], %rs7573;
	and.b32  	%r19351, %r19339, %r19311;
	cvt.u64.u32 	%rd9099, %r19351;
	add.s64 	%rd9100, %rd3, %rd9099;
	ld.local.u8 	%rs7574, [%rd9100+4220];
	add.s64 	%rd9101, %rd806, %rd9099;
	ld.global.u8 	%rs7575, [%rd9101];
	and.b16  	%rs7576, %rs7575, %rs7574;
	cvt.u32.u16 	%r19352, %rs7576;
	and.b32  	%r19353, %r19352, 255;
	mul.wide.u32 	%rd9102, %r19350, 4;
	add.s64 	%rd9103, %rd3, %rd9102;
	st.local.u32 	[%rd9103+4], %r19351;
	ld.local.u32 	%r19354, [%rd3+4060];
	add.s32 	%r19355, %r19354, %r19353;
	st.local.u32 	[%rd3+4060], %r19355;
	ld.local.u8 	%rs7577, [%rd9100+4220];
	not.b16 	%rs7578, %rs7576;
	and.b16  	%rs7579, %rs7577, %rs7578;
	st.local.u8 	[%rd9100+4220], %rs7579;
	xor.b32  	%r19356, %r19339, %r82;
	cvt.u64.u32 	%rd9104, %r19356;
	add.s64 	%rd9105, %rd3, %rd9104;
	ld.local.u8 	%rs7580, [%rd9105+4220];
	add.s64 	%rd9106, %rd806, %rd9104;
	ld.global.u8 	%rs7581, [%rd9106];
	and.b16  	%rs7582, %rs7581, %rs7580;
	cvt.u32.u16 	%r19357, %rs7582;
	and.b32  	%r19358, %r19357, 255;
	mul.wide.u32 	%rd9107, %r19355, 4;
	add.s64 	%rd9108, %rd3, %rd9107;
	st.local.u32 	[%rd9108+4], %r19356;
	ld.local.u32 	%r19359, [%rd3+4060];
	add.s32 	%r19360, %r19359, %r19358;
	st.local.u32 	[%rd3+4060], %r19360;
	ld.local.u8 	%rs7583, [%rd9105+4220];
	not.b16 	%rs7584, %rs7582;
	and.b16  	%rs7585, %rs7583, %rs7584;
	st.local.u8 	[%rd9105+4220], %rs7585;
	or.b32  	%r19361, %r19339, %r82;
	cvt.u64.u32 	%rd9109, %r19361;
	add.s64 	%rd9110, %rd3, %rd9109;
	ld.local.u8 	%rs7586, [%rd9110+4220];
	add.s64 	%rd9111, %rd806, %rd9109;
	ld.global.u8 	%rs7587, [%rd9111];
	and.b16  	%rs7588, %rs7587, %rs7586;
	cvt.u32.u16 	%r19362, %rs7588;
	and.b32  	%r19363, %r19362, 255;
	mul.wide.u32 	%rd9112, %r19360, 4;
	add.s64 	%rd9113, %rd3, %rd9112;
	st.local.u32 	[%rd9113+4], %r19361;
	ld.local.u32 	%r19364, [%rd3+4060];
	add.s32 	%r19365, %r19364, %r19363;
	st.local.u32 	[%rd3+4060], %r19365;
	ld.local.u8 	%rs7589, [%rd9110+4220];
	not.b16 	%rs7590, %rs7588;
	and.b16  	%rs7591, %rs7589, %rs7590;
	st.local.u8 	[%rd9110+4220], %rs7591;
	ld.local.u32 	%r19366, [%rd3+4084];
	not.b32 	%r19367, %r19366;
	and.b32  	%r19368, %r19366, %r82;
	cvt.u64.u32 	%rd9114, %r19368;
	add.s64 	%rd9115, %rd3, %rd9114;
	ld.local.u8 	%rs7592, [%rd9115+4220];
	add.s64 	%rd9116, %rd806, %rd9114;
	ld.global.u8 	%rs7593, [%rd9116];
	and.b16  	%rs7594, %rs7593, %rs7592;
	cvt.u32.u16 	%r19369, %rs7594;
	and.b32  	%r19370, %r19369, 255;
	mul.wide.u32 	%rd9117, %r19365, 4;
	add.s64 	%rd9118, %rd3, %rd9117;
	st.local.u32 	[%rd9118+4], %r19368;
	ld.local.u32 	%r19371, [%rd3+4060];
	add.s32 	%r19372, %r19371, %r19370;
	st.local.u32 	[%rd3+4060], %r19372;
	ld.local.u8 	%rs7595, [%rd9115+4220];
	not.b16 	%rs7596, %rs7594;
	and.b16  	%rs7597, %rs7595, %rs7596;
	st.local.u8 	[%rd9115+4220], %rs7597;
	and.b32  	%r19373, %r82, %r19367;
	cvt.u64.u32 	%rd9119, %r19373;
	add.s64 	%rd9120, %rd3, %rd9119;
	ld.local.u8 	%rs7598, [%rd9120+4220];
	add.s64 	%rd9121, %rd806, %rd9119;
	ld.global.u8 	%rs7599, [%rd9121];
	and.b16  	%rs7600, %rs7599, %rs7598;
	cvt.u32.u16 	%r19374, %rs7600;
	and.b32  	%r19375, %r19374, 255;
	mul.wide.u32 	%rd9122, %r19372, 4;
	add.s64 	%rd9123, %rd3, %rd9122;
	st.local.u32 	[%rd9123+4], %r19373;
	ld.local.u32 	%r19376, [%rd3+4060];
	add.s32 	%r19377, %r19376, %r19375;
	st.local.u32 	[%rd3+4060], %r19377;
	ld.local.u8 	%rs7601, [%rd9120+4220];
	not.b16 	%rs7602, %rs7600;
	and.b16  	%rs7603, %rs7601, %rs7602;
	st.local.u8 	[%rd9120+4220], %rs7603;
	and.b32  	%r19378, %r19366, %r19311;
	cvt.u64.u32 	%rd9124, %r19378;
	add.s64 	%rd9125, %rd3, %rd9124;
	ld.local.u8 	%rs7604, [%rd9125+4220];
	add.s64 	%rd9126, %rd806, %rd9124;
	ld.global.u8 	%rs7605, [%rd9126];
	and.b16  	%rs7606, %rs7605, %rs7604;
	cvt.u32.u16 	%r19379, %rs7606;
	and.b32  	%r19380, %r19379, 255;
	mul.wide.u32 	%rd9127, %r19377, 4;
	add.s64 	%rd9128, %rd3, %rd9127;
	st.local.u32 	[%rd9128+4], %r19378;
	ld.local.u32 	%r19381, [%rd3+4060];
	add.s32 	%r19382, %r19381, %r19380;
	st.local.u32 	[%rd3+4060], %r19382;
	ld.local.u8 	%rs7607, [%rd9125+4220];
	not.b16 	%rs7608, %rs7606;
	and.b16  	%rs7609, %rs7607, %rs7608;
	st.local.u8 	[%rd9125+4220], %rs7609;
	xor.b32  	%r19383, %r19366, %r82;
	cvt.u64.u32 	%rd9129, %r19383;
	add.s64 	%rd9130, %rd3, %rd9129;
	ld.local.u8 	%rs7610, [%rd9130+4220];
	add.s64 	%rd9131, %rd806, %rd9129;
	ld.global.u8 	%rs7611, [%rd9131];
	and.b16  	%rs7612, %rs7611, %rs7610;
	cvt.u32.u16 	%r19384, %rs7612;
	and.b32  	%r19385, %r19384, 255;
	mul.wide.u32 	%rd9132, %r19382, 4;
	add.s64 	%rd9133, %rd3, %rd9132;
	st.local.u32 	[%rd9133+4], %r19383;
	ld.local.u32 	%r19386, [%rd3+4060];
	add.s32 	%r19387, %r19386, %r19385;
	st.local.u32 	[%rd3+4060], %r19387;
	ld.local.u8 	%rs7613, [%rd9130+4220];
	not.b16 	%rs7614, %rs7612;
	and.b16  	%rs7615, %rs7613, %rs7614;
	st.local.u8 	[%rd9130+4220], %rs7615;
	or.b32  	%r19388, %r19366, %r82;
	cvt.u64.u32 	%rd9134, %r19388;
	add.s64 	%rd9135, %rd3, %rd9134;
	ld.local.u8 	%rs7616, [%rd9135+4220];
	add.s64 	%rd9136, %rd806, %rd9134;
	ld.global.u8 	%rs7617, [%rd9136];
	and.b16  	%rs7618, %rs7617, %rs7616;
	cvt.u32.u16 	%r19389, %rs7618;
	and.b32  	%r19390, %r19389, 255;
	mul.wide.u32 	%rd9137, %r19387, 4;
	add.s64 	%rd9138, %rd3, %rd9137;
	st.local.u32 	[%rd9138+4], %r19388;
	ld.local.u32 	%r19391, [%rd3+4060];
	add.s32 	%r19392, %r19391, %r19390;
	st.local.u32 	[%rd3+4060], %r19392;
	ld.local.u8 	%rs7619, [%rd9135+4220];
	not.b16 	%rs7620, %rs7618;
	and.b16  	%rs7621, %rs7619, %rs7620;
	st.local.u8 	[%rd9135+4220], %rs7621;
	ld.local.u32 	%r19393, [%rd3+4088];
	not.b32 	%r19394, %r19393;
	and.b32  	%r19395, %r19393, %r82;
	cvt.u64.u32 	%rd9139, %r19395;
	add.s64 	%rd9140, %rd3, %rd9139;
	ld.local.u8 	%rs7622, [%rd9140+4220];
	add.s64 	%rd9141, %rd806, %rd9139;
	ld.global.u8 	%rs7623, [%rd9141];
	and.b16  	%rs7624, %rs7623, %rs7622;
	cvt.u32.u16 	%r19396, %rs7624;
	and.b32  	%r19397, %r19396, 255;
	mul.wide.u32 	%rd9142, %r19392, 4;
	add.s64 	%rd9143, %rd3, %rd9142;
	st.local.u32 	[%rd9143+4], %r19395;
	ld.local.u32 	%r19398, [%rd3+4060];
	add.s32 	%r19399, %r19398, %r19397;
	st.local.u32 	[%rd3+4060], %r19399;
	ld.local.u8 	%rs7625, [%rd9140+4220];
	not.b16 	%rs7626, %rs7624;
	and.b16  	%rs7627, %rs7625, %rs7626;
	st.local.u8 	[%rd9140+4220], %rs7627;
	and.b32  	%r19400, %r82, %r19394;
	cvt.u64.u32 	%rd9144, %r19400;
	add.s64 	%rd9145, %rd3, %rd9144;
	ld.local.u8 	%rs7628, [%rd9145+4220];
	add.s64 	%rd9146, %rd806, %rd9144;
	ld.global.u8 	%rs7629, [%rd9146];
	and.b16  	%rs7630, %rs7629, %rs7628;
	cvt.u32.u16 	%r19401, %rs7630;
	and.b32  	%r19402, %r19401, 255;
	mul.wide.u32 	%rd9147, %r19399, 4;
	add.s64 	%rd9148, %rd3, %rd9147;
	st.local.u32 	[%rd9148+4], %r19400;
	ld.local.u32 	%r19403, [%rd3+4060];
	add.s32 	%r19404, %r19403, %r19402;
	st.local.u32 	[%rd3+4060], %r19404;
	ld.local.u8 	%rs7631, [%rd9145+4220];
	not.b16 	%rs7632, %rs7630;
	and.b16  	%rs7633, %rs7631, %rs7632;
	st.local.u8 	[%rd9145+4220], %rs7633;
	and.b32  	%r19405, %r19393, %r19311;
	cvt.u64.u32 	%rd9149, %r19405;
	add.s64 	%rd9150, %rd3, %rd9149;
	ld.local.u8 	%rs7634, [%rd9150+4220];
	add.s64 	%rd9151, %rd806, %rd9149;
	ld.global.u8 	%rs7635, [%rd9151];
	and.b16  	%rs7636, %rs7635, %rs7634;
	cvt.u32.u16 	%r19406, %rs7636;
	and.b32  	%r19407, %r19406, 255;
	mul.wide.u32 	%rd9152, %r19404, 4;
	add.s64 	%rd9153, %rd3, %rd9152;
	st.local.u32 	[%rd9153+4], %r19405;
	ld.local.u32 	%r19408, [%rd3+4060];
	add.s32 	%r19409, %r19408, %r19407;
	st.local.u32 	[%rd3+4060], %r19409;
	ld.local.u8 	%rs7637, [%rd9150+4220];
	not.b16 	%rs7638, %rs7636;
	and.b16  	%rs7639, %rs7637, %rs7638;
	st.local.u8 	[%rd9150+4220], %rs7639;
	xor.b32  	%r19410, %r19393, %r82;
	cvt.u64.u32 	%rd9154, %r19410;
	add.s64 	%rd9155, %rd3, %rd9154;
	ld.local.u8 	%rs7640, [%rd9155+4220];
	add.s64 	%rd9156, %rd806, %rd9154;
	ld.global.u8 	%rs7641, [%rd9156];
	and.b16  	%rs7642, %rs7641, %rs7640;
	cvt.u32.u16 	%r19411, %rs7642;
	and.b32  	%r19412, %r19411, 255;
	mul.wide.u32 	%rd9157, %r19409, 4;
	add.s64 	%rd9158, %rd3, %rd9157;
	st.local.u32 	[%rd9158+4], %r19410;
	ld.local.u32 	%r19413, [%rd3+4060];
	add.s32 	%r19414, %r19413, %r19412;
	st.local.u32 	[%rd3+4060], %r19414;
	ld.local.u8 	%rs7643, [%rd9155+4220];
	not.b16 	%rs7644, %rs7642;
	and.b16  	%rs7645, %rs7643, %rs7644;
	st.local.u8 	[%rd9155+4220], %rs7645;
	or.b32  	%r19415, %r19393, %r82;
	cvt.u64.u32 	%rd9159, %r19415;
	add.s64 	%rd9160, %rd3, %rd9159;
	ld.local.u8 	%rs7646, [%rd9160+4220];
	add.s64 	%rd9161, %rd806, %rd9159;
	ld.global.u8 	%rs7647, [%rd9161];
	and.b16  	%rs7648, %rs7647, %rs7646;
	cvt.u32.u16 	%r19416, %rs7648;
	and.b32  	%r19417, %r19416, 255;
	mul.wide.u32 	%rd9162, %r19414, 4;
	add.s64 	%rd9163, %rd3, %rd9162;
	st.local.u32 	[%rd9163+4], %r19415;
	ld.local.u32 	%r19418, [%rd3+4060];
	add.s32 	%r19419, %r19418, %r19417;
	st.local.u32 	[%rd3+4060], %r19419;
	ld.local.u8 	%rs7649, [%rd9160+4220];
	not.b16 	%rs7650, %rs7648;
	and.b16  	%rs7651, %rs7649, %rs7650;
	st.local.u8 	[%rd9160+4220], %rs7651;
	ld.local.u32 	%r19420, [%rd3+4092];
	not.b32 	%r19421, %r19420;
	and.b32  	%r19422, %r19420, %r82;
	cvt.u64.u32 	%rd9164, %r19422;
	add.s64 	%rd9165, %rd3, %rd9164;
	ld.local.u8 	%rs7652, [%rd9165+4220];
	add.s64 	%rd9166, %rd806, %rd9164;
	ld.global.u8 	%rs7653, [%rd9166];
	and.b16  	%rs7654, %rs7653, %rs7652;
	cvt.u32.u16 	%r19423, %rs7654;
	and.b32  	%r19424, %r19423, 255;
	mul.wide.u32 	%rd9167, %r19419, 4;
	add.s64 	%rd9168, %rd3, %rd9167;
	st.local.u32 	[%rd9168+4], %r19422;
	ld.local.u32 	%r19425, [%rd3+4060];
	add.s32 	%r19426, %r19425, %r19424;
	st.local.u32 	[%rd3+4060], %r19426;
	ld.local.u8 	%rs7655, [%rd9165+4220];
	not.b16 	%rs7656, %rs7654;
	and.b16  	%rs7657, %rs7655, %rs7656;
	st.local.u8 	[%rd9165+4220], %rs7657;
	and.b32  	%r19427, %r82, %r19421;
	cvt.u64.u32 	%rd9169, %r19427;
	add.s64 	%rd9170, %rd3, %rd9169;
	ld.local.u8 	%rs7658, [%rd9170+4220];
	add.s64 	%rd9171, %rd806, %rd9169;
	ld.global.u8 	%rs7659, [%rd9171];
	and.b16  	%rs7660, %rs7659, %rs7658;
	cvt.u32.u16 	%r19428, %rs7660;
	and.b32  	%r19429, %r19428, 255;
	mul.wide.u32 	%rd9172, %r19426, 4;
	add.s64 	%rd9173, %rd3, %rd9172;
	st.local.u32 	[%rd9173+4], %r19427;
	ld.local.u32 	%r19430, [%rd3+4060];
	add.s32 	%r19431, %r19430, %r19429;
	st.local.u32 	[%rd3+4060], %r19431;
	ld.local.u8 	%rs7661, [%rd9170+4220];
	not.b16 	%rs7662, %rs7660;
	and.b16  	%rs7663, %rs7661, %rs7662;
	st.local.u8 	[%rd9170+4220], %rs7663;
	and.b32  	%r19432, %r19420, %r19311;
	cvt.u64.u32 	%rd9174, %r19432;
	add.s64 	%rd9175, %rd3, %rd9174;
	ld.local.u8 	%rs7664, [%rd9175+4220];
	add.s64 	%rd9176, %rd806, %rd9174;
	ld.global.u8 	%rs7665, [%rd9176];
	and.b16  	%rs7666, %rs7665, %rs7664;
	cvt.u32.u16 	%r19433, %rs7666;
	and.b32  	%r19434, %r19433, 255;
	mul.wide.u32 	%rd9177, %r19431, 4;
	add.s64 	%rd9178, %rd3, %rd9177;
	st.local.u32 	[%rd9178+4], %r19432;
	ld.local.u32 	%r19435, [%rd3+4060];
	add.s32 	%r19436, %r19435, %r19434;
	st.local.u32 	[%rd3+4060], %r19436;
	ld.local.u8 	%rs7667, [%rd9175+4220];
	not.b16 	%rs7668, %rs7666;
	and.b16  	%rs7669, %rs7667, %rs7668;
	st.local.u8 	[%rd9175+4220], %rs7669;
	xor.b32  	%r19437, %r19420, %r82;
	cvt.u64.u32 	%rd9179, %r19437;
	add.s64 	%rd9180, %rd3, %rd9179;
	ld.local.u8 	%rs7670, [%rd9180+4220];
	add.s64 	%rd9181, %rd806, %rd9179;
	ld.global.u8 	%rs7671, [%rd9181];
	and.b16  	%rs7672, %rs7671, %rs7670;
	cvt.u32.u16 	%r19438, %rs7672;
	and.b32  	%r19439, %r19438, 255;
	mul.wide.u32 	%rd9182, %r19436, 4;
	add.s64 	%rd9183, %rd3, %rd9182;
	st.local.u32 	[%rd9183+4], %r19437;
	ld.local.u32 	%r19440, [%rd3+4060];
	add.s32 	%r19441, %r19440, %r19439;
	st.local.u32 	[%rd3+4060], %r19441;
	ld.local.u8 	%rs7673, [%rd9180+4220];
	not.b16 	%rs7674, %rs7672;
	and.b16  	%rs7675, %rs7673, %rs7674;
	st.local.u8 	[%rd9180+4220], %rs7675;
	or.b32  	%r19442, %r19420, %r82;
	cvt.u64.u32 	%rd9184, %r19442;
	add.s64 	%rd9185, %rd3, %rd9184;
	ld.local.u8 	%rs7676, [%rd9185+4220];
	add.s64 	%rd9186, %rd806, %rd9184;
	ld.global.u8 	%rs7677, [%rd9186];
	and.b16  	%rs7678, %rs7677, %rs7676;
	cvt.u32.u16 	%r19443, %rs7678;
	and.b32  	%r19444, %r19443, 255;
	mul.wide.u32 	%rd9187, %r19441, 4;
	add.s64 	%rd9188, %rd3, %rd9187;
	st.local.u32 	[%rd9188+4], %r19442;
	ld.local.u32 	%r19445, [%rd3+4060];
	add.s32 	%r19446, %r19445, %r19444;
	st.local.u32 	[%rd3+4060], %r19446;
	ld.local.u8 	%rs7679, [%rd9185+4220];
	not.b16 	%rs7680, %rs7678;
	and.b16  	%rs7681, %rs7679, %rs7680;
	st.local.u8 	[%rd9185+4220], %rs7681;
	ld.local.u32 	%r19447, [%rd3+4096];
	not.b32 	%r19448, %r19447;
	and.b32  	%r19449, %r19447, %r82;
	cvt.u64.u32 	%rd9189, %r19449;
	add.s64 	%rd9190, %rd3, %rd9189;
	ld.local.u8 	%rs7682, [%rd9190+4220];
	add.s64 	%rd9191, %rd806, %rd9189;
	ld.global.u8 	%rs7683, [%rd9191];
	and.b16  	%rs7684, %rs7683, %rs7682;
	cvt.u32.u16 	%r19450, %rs7684;
	and.b32  	%r19451, %r19450, 255;
	mul.wide.u32 	%rd9192, %r19446, 4;
	add.s64 	%rd9193, %rd3, %rd9192;
	st.local.u32 	[%rd9193+4], %r19449;
	ld.local.u32 	%r19452, [%rd3+4060];
	add.s32 	%r19453, %r19452, %r19451;
	st.local.u32 	[%rd3+4060], %r19453;
	ld.local.u8 	%rs7685, [%rd9190+4220];
	not.b16 	%rs7686, %rs7684;
	and.b16  	%rs7687, %rs7685, %rs7686;
	st.local.u8 	[%rd9190+4220], %rs7687;
	and.b32  	%r19454, %r82, %r19448;
	cvt.u64.u32 	%rd9194, %r19454;
	add.s64 	%rd9195, %rd3, %rd9194;
	ld.local.u8 	%rs7688, [%rd9195+4220];
	add.s64 	%rd9196, %rd806, %rd9194;
	ld.global.u8 	%rs7689, [%rd9196];
	and.b16  	%rs7690, %rs7689, %rs7688;
	cvt.u32.u16 	%r19455, %rs7690;
	and.b32  	%r19456, %r19455, 255;
	mul.wide.u32 	%rd9197, %r19453, 4;
	add.s64 	%rd9198, %rd3, %rd9197;
	st.local.u32 	[%rd9198+4], %r19454;
	ld.local.u32 	%r19457, [%rd3+4060];
	add.s32 	%r19458, %r19457, %r19456;
	st.local.u32 	[%rd3+4060], %r19458;
	ld.local.u8 	%rs7691, [%rd9195+4220];
	not.b16 	%rs7692, %rs7690;
	and.b16  	%rs7693, %rs7691, %rs7692;
	st.local.u8 	[%rd9195+4220], %rs7693;
	and.b32  	%r19459, %r19447, %r19311;
	cvt.u64.u32 	%rd9199, %r19459;
	add.s64 	%rd9200, %rd3, %rd9199;
	ld.local.u8 	%rs7694, [%rd9200+4220];
	add.s64 	%rd9201, %rd806, %rd9199;
	ld.global.u8 	%rs7695, [%rd9201];
	and.b16  	%rs7696, %rs7695, %rs7694;
	cvt.u32.u16 	%r19460, %rs7696;
	and.b32  	%r19461, %r19460, 255;
	mul.wide.u32 	%rd9202, %r19458, 4;
	add.s64 	%rd9203, %rd3, %rd9202;
	st.local.u32 	[%rd9203+4], %r19459;
	ld.local.u32 	%r19462, [%rd3+4060];
	add.s32 	%r19463, %r19462, %r19461;
	st.local.u32 	[%rd3+4060], %r19463;
	ld.local.u8 	%rs7697, [%rd9200+4220];
	not.b16 	%rs7698, %rs7696;
	and.b16  	%rs7699, %rs7697, %rs7698;
	st.local.u8 	[%rd9200+4220], %rs7699;
	xor.b32  	%r19464, %r19447, %r82;
	cvt.u64.u32 	%rd9204, %r19464;
	add.s64 	%rd9205, %rd3, %rd9204;
	ld.local.u8 	%rs7700, [%rd9205+4220];
	add.s64 	%rd9206, %rd806, %rd9204;
	ld.global.u8 	%rs7701, [%rd9206];
	and.b16  	%rs7702, %rs7701, %rs7700;
	cvt.u32.u16 	%r19465, %rs7702;
	and.b32  	%r19466, %r19465, 255;
	mul.wide.u32 	%rd9207, %r19463, 4;
	add.s64 	%rd9208, %rd3, %rd9207;
	st.local.u32 	[%rd9208+4], %r19464;
	ld.local.u32 	%r19467, [%rd3+4060];
	add.s32 	%r19468, %r19467, %r19466;
	st.local.u32 	[%rd3+4060], %r19468;
	ld.local.u8 	%rs7703, [%rd9205+4220];
	not.b16 	%rs7704, %rs7702;
	and.b16  	%rs7705, %rs7703, %rs7704;
	st.local.u8 	[%rd9205+4220], %rs7705;
	or.b32  	%r19469, %r19447, %r82;
	cvt.u64.u32 	%rd9209, %r19469;
	add.s64 	%rd9210, %rd3, %rd9209;
	ld.local.u8 	%rs7706, [%rd9210+4220];
	add.s64 	%rd9211, %rd806, %rd9209;
	ld.global.u8 	%rs7707, [%rd9211];
	and.b16  	%rs7708, %rs7707, %rs7706;
	cvt.u32.u16 	%r19470, %rs7708;
	and.b32  	%r19471, %r19470, 255;
	mul.wide.u32 	%rd9212, %r19468, 4;
	add.s64 	%rd9213, %rd3, %rd9212;
	st.local.u32 	[%rd9213+4], %r19469;
	ld.local.u32 	%r19472, [%rd3+4060];
	add.s32 	%r19473, %r19472, %r19471;
	st.local.u32 	[%rd3+4060], %r19473;
	ld.local.u8 	%rs7709, [%rd9210+4220];
	not.b16 	%rs7710, %rs7708;
	and.b16  	%rs7711, %rs7709, %rs7710;
	st.local.u8 	[%rd9210+4220], %rs7711;
	ld.local.u32 	%r19474, [%rd3+4100];
	not.b32 	%r19475, %r19474;
	and.b32  	%r19476, %r19474, %r82;
	cvt.u64.u32 	%rd9214, %r19476;
	add.s64 	%rd9215, %rd3, %rd9214;
	ld.local.u8 	%rs7712, [%rd9215+4220];
	add.s64 	%rd9216, %rd806, %rd9214;
	ld.global.u8 	%rs7713, [%rd9216];
	and.b16  	%rs7714, %rs7713, %rs7712;
	cvt.u32.u16 	%r19477, %rs7714;
	and.b32  	%r19478, %r19477, 255;
	mul.wide.u32 	%rd9217, %r19473, 4;
	add.s64 	%rd9218, %rd3, %rd9217;
	st.local.u32 	[%rd9218+4], %r19476;
	ld.local.u32 	%r19479, [%rd3+4060];
	add.s32 	%r19480, %r19479, %r19478;
	st.local.u32 	[%rd3+4060], %r19480;
	ld.local.u8 	%rs7715, [%rd9215+4220];
	not.b16 	%rs7716, %rs7714;
	and.b16  	%rs7717, %rs7715, %rs7716;
	st.local.u8 	[%rd9215+4220], %rs7717;
	and.b32  	%r19481, %r82, %r19475;
	cvt.u64.u32 	%rd9219, %r19481;
	add.s64 	%rd9220, %rd3, %rd9219;
	ld.local.u8 	%rs7718, [%rd9220+4220];
	add.s64 	%rd9221, %rd806, %rd9219;
	ld.global.u8 	%rs7719, [%rd9221];
	and.b16  	%rs7720, %rs7719, %rs7718;
	cvt.u32.u16 	%r19482, %rs7720;
	and.b32  	%r19483, %r19482, 255;
	mul.wide.u32 	%rd9222, %r19480, 4;
	add.s64 	%rd9223, %rd3, %rd9222;
	st.local.u32 	[%rd9223+4], %r19481;
	ld.local.u32 	%r19484, [%rd3+4060];
	add.s32 	%r19485, %r19484, %r19483;
	st.local.u32 	[%rd3+4060], %r19485;
	ld.local.u8 	%rs7721, [%rd9220+4220];
	not.b16 	%rs7722, %rs7720;
	and.b16  	%rs7723, %rs7721, %rs7722;
	st.local.u8 	[%rd9220+4220], %rs7723;
	and.b32  	%r19486, %r19474, %r19311;
	cvt.u64.u32 	%rd9224, %r19486;
	add.s64 	%rd9225, %rd3, %rd9224;
	ld.local.u8 	%rs7724, [%rd9225+4220];
	add.s64 	%rd9226, %rd806, %rd9224;
	ld.global.u8 	%rs7725, [%rd9226];
	and.b16  	%rs7726, %rs7725, %rs7724;
	cvt.u32.u16 	%r19487, %rs7726;
	and.b32  	%r19488, %r19487, 255;
	mul.wide.u32 	%rd9227, %r19485, 4;
	add.s64 	%rd9228, %rd3, %rd9227;
	st.local.u32 	[%rd9228+4], %r19486;
	ld.local.u32 	%r19489, [%rd3+4060];
	add.s32 	%r19490, %r19489, %r19488;
	st.local.u32 	[%rd3+4060], %r19490;
	ld.local.u8 	%rs7727, [%rd9225+4220];
	not.b16 	%rs7728, %rs7726;
	and.b16  	%rs7729, %rs7727, %rs7728;
	st.local.u8 	[%rd9225+4220], %rs7729;
	xor.b32  	%r19491, %r19474, %r82;
	cvt.u64.u32 	%rd9229, %r19491;
	add.s64 	%rd9230, %rd3, %rd9229;
	ld.local.u8 	%rs7730, [%rd9230+4220];
	add.s64 	%rd9231, %rd806, %rd9229;
	ld.global.u8 	%rs7731, [%rd9231];
	and.b16  	%rs7732, %rs7731, %rs7730;
	cvt.u32.u16 	%r19492, %rs7732;
	and.b32  	%r19493, %r19492, 255;
	mul.wide.u32 	%rd9232, %r19490, 4;
	add.s64 	%rd9233, %rd3, %rd9232;
	st.local.u32 	[%rd9233+4], %r19491;
	ld.local.u32 	%r19494, [%rd3+4060];
	add.s32 	%r19495, %r19494, %r19493;
	st.local.u32 	[%rd3+4060], %r19495;
	ld.local.u8 	%rs7733, [%rd9230+4220];
	not.b16 	%rs7734, %rs7732;
	and.b16  	%rs7735, %rs7733, %rs7734;
	st.local.u8 	[%rd9230+4220], %rs7735;
	or.b32  	%r19496, %r19474, %r82;
	cvt.u64.u32 	%rd9234, %r19496;
	add.s64 	%rd9235, %rd3, %rd9234;
	ld.local.u8 	%rs7736, [%rd9235+4220];
	add.s64 	%rd9236, %rd806, %rd9234;
	ld.global.u8 	%rs7737, [%rd9236];
	and.b16  	%rs7738, %rs7737, %rs7736;
	cvt.u32.u16 	%r19497, %rs7738;
	and.b32  	%r19498, %r19497, 255;
	mul.wide.u32 	%rd9237, %r19495, 4;
	add.s64 	%rd9238, %rd3, %rd9237;
	st.local.u32 	[%rd9238+4], %r19496;
	ld.local.u32 	%r19499, [%rd3+4060];
	add.s32 	%r19500, %r19499, %r19498;
	st.local.u32 	[%rd3+4060], %r19500;
	ld.local.u8 	%rs7739, [%rd9235+4220];
	not.b16 	%rs7740, %rs7738;
	and.b16  	%rs7741, %rs7739, %rs7740;
	st.local.u8 	[%rd9235+4220], %rs7741;
	ld.local.u32 	%r19501, [%rd3+4104];
	not.b32 	%r19502, %r19501;
	and.b32  	%r19503, %r19501, %r82;
	cvt.u64.u32 	%rd9239, %r19503;
	add.s64 	%rd9240, %rd3, %rd9239;
	ld.local.u8 	%rs7742, [%rd9240+4220];
	add.s64 	%rd9241, %rd806, %rd9239;
	ld.global.u8 	%rs7743, [%rd9241];
	and.b16  	%rs7744, %rs7743, %rs7742;
	cvt.u32.u16 	%r19504, %rs7744;
	and.b32  	%r19505, %r19504, 255;
	mul.wide.u32 	%rd9242, %r19500, 4;
	add.s64 	%rd9243, %rd3, %rd9242;
	st.local.u32 	[%rd9243+4], %r19503;
	ld.local.u32 	%r19506, [%rd3+4060];
	add.s32 	%r19507, %r19506, %r19505;
	st.local.u32 	[%rd3+4060], %r19507;
	ld.local.u8 	%rs7745, [%rd9240+4220];
	not.b16 	%rs7746, %rs7744;
	and.b16  	%rs7747, %rs7745, %rs7746;
	st.local.u8 	[%rd9240+4220], %rs7747;
	and.b32  	%r19508, %r82, %r19502;
	cvt.u64.u32 	%rd9244, %r19508;
	add.s64 	%rd9245, %rd3, %rd9244;
	ld.local.u8 	%rs7748, [%rd9245+4220];
	add.s64 	%rd9246, %rd806, %rd9244;
	ld.global.u8 	%rs7749, [%rd9246];
	and.b16  	%rs7750, %rs7749, %rs7748;
	cvt.u32.u16 	%r19509, %rs7750;
	and.b32  	%r19510, %r19509, 255;
	mul.wide.u32 	%rd9247, %r19507, 4;
	add.s64 	%rd9248, %rd3, %rd9247;
	st.local.u32 	[%rd9248+4], %r19508;
	ld.local.u32 	%r19511, [%rd3+4060];
	add.s32 	%r19512, %r19511, %r19510;
	st.local.u32 	[%rd3+4060], %r19512;
	ld.local.u8 	%rs7751, [%rd9245+4220];
	not.b16 	%rs7752, %rs7750;
	and.b16  	%rs7753, %rs7751, %rs7752;
	st.local.u8 	[%rd9245+4220], %rs7753;
	and.b32  	%r19513, %r19501, %r19311;
	cvt.u64.u32 	%rd9249, %r19513;
	add.s64 	%rd9250, %rd3, %rd9249;
	ld.local.u8 	%rs7754, [%rd9250+4220];
	add.s64 	%rd9251, %rd806, %rd9249;
	ld.global.u8 	%rs7755, [%rd9251];
	and.b16  	%rs7756, %rs7755, %rs7754;
	cvt.u32.u16 	%r19514, %rs7756;
	and.b32  	%r19515, %r19514, 255;
	mul.wide.u32 	%rd9252, %r19512, 4;
	add.s64 	%rd9253, %rd3, %rd9252;
	st.local.u32 	[%rd9253+4], %r19513;
	ld.local.u32 	%r19516, [%rd3+4060];
	add.s32 	%r19517, %r19516, %r19515;
	st.local.u32 	[%rd3+4060], %r19517;
	ld.local.u8 	%rs7757, [%rd9250+4220];
	not.b16 	%rs7758, %rs7756;
	and.b16  	%rs7759, %rs7757, %rs7758;
	st.local.u8 	[%rd9250+4220], %rs7759;
	xor.b32  	%r19518, %r19501, %r82;
	cvt.u64.u32 	%rd9254, %r19518;
	add.s64 	%rd9255, %rd3, %rd9254;
	ld.local.u8 	%rs7760, [%rd9255+4220];
	add.s64 	%rd9256, %rd806, %rd9254;
	ld.global.u8 	%rs7761, [%rd9256];
	and.b16  	%rs7762, %rs7761, %rs7760;
	cvt.u32.u16 	%r19519, %rs7762;
	and.b32  	%r19520, %r19519, 255;
	mul.wide.u32 	%rd9257, %r19517, 4;
	add.s64 	%rd9258, %rd3, %rd9257;
	st.local.u32 	[%rd9258+4], %r19518;
	ld.local.u32 	%r19521, [%rd3+4060];
	add.s32 	%r19522, %r19521, %r19520;
	st.local.u32 	[%rd3+4060], %r19522;
	ld.local.u8 	%rs7763, [%rd9255+4220];
	not.b16 	%rs7764, %rs7762;
	and.b16  	%rs7765, %rs7763, %rs7764;
	st.local.u8 	[%rd9255+4220], %rs7765;
	or.b32  	%r19523, %r19501, %r82;
	cvt.u64.u32 	%rd9259, %r19523;
	add.s64 	%rd9260, %rd3, %rd9259;
	ld.local.u8 	%rs7766, [%rd9260+4220];
	add.s64 	%rd9261, %rd806, %rd9259;
	ld.global.u8 	%rs7767, [%rd9261];
	and.b16  	%rs7768, %rs7767, %rs7766;
	cvt.u32.u16 	%r19524, %rs7768;
	and.b32  	%r19525, %r19524, 255;
	mul.wide.u32 	%rd9262, %r19522, 4;
	add.s64 	%rd9263, %rd3, %rd9262;
	st.local.u32 	[%rd9263+4], %r19523;
	ld.local.u32 	%r19526, [%rd3+4060];
	add.s32 	%r19527, %r19526, %r19525;
	st.local.u32 	[%rd3+4060], %r19527;
	ld.local.u8 	%rs7769, [%rd9260+4220];
	not.b16 	%rs7770, %rs7768;
	and.b16  	%rs7771, %rs7769, %rs7770;
	st.local.u8 	[%rd9260+4220], %rs7771;
	ld.local.u32 	%r19528, [%rd3+4108];
	not.b32 	%r19529, %r19528;
	and.b32  	%r19530, %r19528, %r82;
	cvt.u64.u32 	%rd9264, %r19530;
	add.s64 	%rd9265, %rd3, %rd9264;
	ld.local.u8 	%rs7772, [%rd9265+4220];
	add.s64 	%rd9266, %rd806, %rd9264;
	ld.global.u8 	%rs7773, [%rd9266];
	and.b16  	%rs7774, %rs7773, %rs7772;
	cvt.u32.u16 	%r19531, %rs7774;
	and.b32  	%r19532, %r19531, 255;
	mul.wide.u32 	%rd9267, %r19527, 4;
	add.s64 	%rd9268, %rd3, %rd9267;
	st.local.u32 	[%rd9268+4], %r19530;
	ld.local.u32 	%r19533, [%rd3+4060];
	add.s32 	%r19534, %r19533, %r19532;
	st.local.u32 	[%rd3+4060], %r19534;
	ld.local.u8 	%rs7775, [%rd9265+4220];
	not.b16 	%rs7776, %rs7774;
	and.b16  	%rs7777, %rs7775, %rs7776;
	st.local.u8 	[%rd9265+4220], %rs7777;
	and.b32  	%r19535, %r82, %r19529;
	cvt.u64.u32 	%rd9269, %r19535;
	add.s64 	%rd9270, %rd3, %rd9269;
	ld.local.u8 	%rs7778, [%rd9270+4220];
	add.s64 	%rd9271, %rd806, %rd9269;
	ld.global.u8 	%rs7779, [%rd9271];
	and.b16  	%rs7780, %rs7779, %rs7778;
	cvt.u32.u16 	%r19536, %rs7780;
	and.b32  	%r19537, %r19536, 255;
	mul.wide.u32 	%rd9272, %r19534, 4;
	add.s64 	%rd9273, %rd3, %rd9272;
	st.local.u32 	[%rd9273+4], %r19535;
	ld.local.u32 	%r19538, [%rd3+4060];
	add.s32 	%r19539, %r19538, %r19537;
	st.local.u32 	[%rd3+4060], %r19539;
	ld.local.u8 	%rs7781, [%rd9270+4220];
	not.b16 	%rs7782, %rs7780;
	and.b16  	%rs7783, %rs7781, %rs7782;
	st.local.u8 	[%rd9270+4220], %rs7783;
	and.b32  	%r19540, %r19528, %r19311;
	cvt.u64.u32 	%rd9274, %r19540;
	add.s64 	%rd9275, %rd3, %rd9274;
	ld.local.u8 	%rs7784, [%rd9275+4220];
	add.s64 	%rd9276, %rd806, %rd9274;
	ld.global.u8 	%rs7785, [%rd9276];
	and.b16  	%rs7786, %rs7785, %rs7784;
	cvt.u32.u16 	%r19541, %rs7786;
	and.b32  	%r19542, %r19541, 255;
	mul.wide.u32 	%rd9277, %r19539, 4;
	add.s64 	%rd9278, %rd3, %rd9277;
	st.local.u32 	[%rd9278+4], %r19540;
	ld.local.u32 	%r19543, [%rd3+4060];
	add.s32 	%r19544, %r19543, %r19542;
	st.local.u32 	[%rd3+4060], %r19544;
	ld.local.u8 	%rs7787, [%rd9275+4220];
	not.b16 	%rs7788, %rs7786;
	and.b16  	%rs7789, %rs7787, %rs7788;
	st.local.u8 	[%rd9275+4220], %rs7789;
	xor.b32  	%r19545, %r19528, %r82;
	cvt.u64.u32 	%rd9279, %r19545;
	add.s64 	%rd9280, %rd3, %rd9279;
	ld.local.u8 	%rs7790, [%rd9280+4220];
	add.s64 	%rd9281, %rd806, %rd9279;
	ld.global.u8 	%rs7791, [%rd9281];
	and.b16  	%rs7792, %rs7791, %rs7790;
	cvt.u32.u16 	%r19546, %rs7792;
	and.b32  	%r19547, %r19546, 255;
	mul.wide.u32 	%rd9282, %r19544, 4;
	add.s64 	%rd9283, %rd3, %rd9282;
	st.local.u32 	[%rd9283+4], %r19545;
	ld.local.u32 	%r19548, [%rd3+4060];
	add.s32 	%r19549, %r19548, %r19547;
	st.local.u32 	[%rd3+4060], %r19549;
	ld.local.u8 	%rs7793, [%rd9280+4220];
	not.b16 	%rs7794, %rs7792;
	and.b16  	%rs7795, %rs7793, %rs7794;
	st.local.u8 	[%rd9280+4220], %rs7795;
	or.b32  	%r19550, %r19528, %r82;
	cvt.u64.u32 	%rd9284, %r19550;
	add.s64 	%rd9285, %rd3, %rd9284;
	ld.local.u8 	%rs7796, [%rd9285+4220];
	add.s64 	%rd9286, %rd806, %rd9284;
	ld.global.u8 	%rs7797, [%rd9286];
	and.b16  	%rs7798, %rs7797, %rs7796;
	cvt.u32.u16 	%r19551, %rs7798;
	and.b32  	%r19552, %r19551, 255;
	mul.wide.u32 	%rd9287, %r19549, 4;
	add.s64 	%rd9288, %rd3, %rd9287;
	st.local.u32 	[%rd9288+4], %r19550;
	ld.local.u32 	%r19553, [%rd3+4060];
	add.s32 	%r19554, %r19553, %r19552;
	st.local.u32 	[%rd3+4060], %r19554;
	ld.local.u8 	%rs7799, [%rd9285+4220];
	not.b16 	%rs7800, %rs7798;
	and.b16  	%rs7801, %rs7799, %rs7800;
	st.local.u8 	[%rd9285+4220], %rs7801;
	ld.local.u32 	%r19555, [%rd3+4112];
	not.b32 	%r19556, %r19555;
	and.b32  	%r19557, %r19555, %r82;
	cvt.u64.u32 	%rd9289, %r19557;
	add.s64 	%rd9290, %rd3, %rd9289;
	ld.local.u8 	%rs7802, [%rd9290+4220];
	add.s64 	%rd9291, %rd806, %rd9289;
	ld.global.u8 	%rs7803, [%rd9291];
	and.b16  	%rs7804, %rs7803, %rs7802;
	cvt.u32.u16 	%r19558, %rs7804;
	and.b32  	%r19559, %r19558, 255;
	mul.wide.u32 	%rd9292, %r19554, 4;
	add.s64 	%rd9293, %rd3, %rd9292;
	st.local.u32 	[%rd9293+4], %r19557;
	ld.local.u32 	%r19560, [%rd3+4060];
	add.s32 	%r19561, %r19560, %r19559;
	st.local.u32 	[%rd3+4060], %r19561;
	ld.local.u8 	%rs7805, [%rd9290+4220];
	not.b16 	%rs7806, %rs7804;
	and.b16  	%rs7807, %rs7805, %rs7806;
	st.local.u8 	[%rd9290+4220], %rs7807;
	and.b32  	%r19562, %r82, %r19556;
	cvt.u64.u32 	%rd9294, %r19562;
	add.s64 	%rd9295, %rd3, %rd9294;
	ld.local.u8 	%rs7808, [%rd9295+4220];
	add.s64 	%rd9296, %rd806, %rd9294;
	ld.global.u8 	%rs7809, [%rd9296];
	and.b16  	%rs7810, %rs7809, %rs7808;
	cvt.u32.u16 	%r19563, %rs7810;
	and.b32  	%r19564, %r19563, 255;
	mul.wide.u32 	%rd9297, %r19561, 4;
	add.s64 	%rd9298, %rd3, %rd9297;
	st.local.u32 	[%rd9298+4], %r19562;
	ld.local.u32 	%r19565, [%rd3+4060];
	add.s32 	%r19566, %r19565, %r19564;
	st.local.u32 	[%rd3+4060], %r19566;
	ld.local.u8 	%rs7811, [%rd9295+4220];
	not.b16 	%rs7812, %rs7810;
	and.b16  	%rs7813, %rs7811, %rs7812;
	st.local.u8 	[%rd9295+4220], %rs7813;
	and.b32  	%r19567, %r19555, %r19311;
	cvt.u64.u32 	%rd9299, %r19567;
	add.s64 	%rd9300, %rd3, %rd9299;
	ld.local.u8 	%rs7814, [%rd9300+4220];
	add.s64 	%rd9301, %rd806, %rd9299;
	ld.global.u8 	%rs7815, [%rd9301];
	and.b16  	%rs7816, %rs7815, %rs7814;
	cvt.u32.u16 	%r19568, %rs7816;
	and.b32  	%r19569, %r19568, 255;
	mul.wide.u32 	%rd9302, %r19566, 4;
	add.s64 	%rd9303, %rd3, %rd9302;
	st.local.u32 	[%rd9303+4], %r19567;
	ld.local.u32 	%r19570, [%rd3+4060];
	add.s32 	%r19571, %r19570, %r19569;
	st.local.u32 	[%rd3+4060], %r19571;
	ld.local.u8 	%rs7817, [%rd9300+4220];
	not.b16 	%rs7818, %rs7816;
	and.b16  	%rs7819, %rs7817, %rs7818;
	st.local.u8 	[%rd9300+4220], %rs7819;
	xor.b32  	%r19572, %r19555, %r82;
	cvt.u64.u32 	%rd9304, %r19572;
	add.s64 	%rd9305, %rd3, %rd9304;
	ld.local.u8 	%rs7820, [%rd9305+4220];
	add.s64 	%rd9306, %rd806, %rd9304;
	ld.global.u8 	%rs7821, [%rd9306];
	and.b16  	%rs7822, %rs7821, %rs7820;
	cvt.u32.u16 	%r19573, %rs7822;
	and.b32  	%r19574, %r19573, 255;
	mul.wide.u32 	%rd9307, %r19571, 4;
	add.s64 	%rd9308, %rd3, %rd9307;
	st.local.u32 	[%rd9308+4], %r19572;
	ld.local.u32 	%r19575, [%rd3+4060];
	add.s32 	%r19576, %r19575, %r19574;
	st.local.u32 	[%rd3+4060], %r19576;
	ld.local.u8 	%rs7823, [%rd9305+4220];
	not.b16 	%rs7824, %rs7822;
	and.b16  	%rs7825, %rs7823, %rs7824;
	st.local.u8 	[%rd9305+4220], %rs7825;
	or.b32  	%r19577, %r19555, %r82;
	cvt.u64.u32 	%rd9309, %r19577;
	add.s64 	%rd9310, %rd3, %rd9309;
	ld.local.u8 	%rs7826, [%rd9310+4220];
	add.s64 	%rd9311, %rd806, %rd9309;
	ld.global.u8 	%rs7827, [%rd9311];
	and.b16  	%rs7828, %rs7827, %rs7826;
	cvt.u32.u16 	%r19578, %rs7828;
	and.b32  	%r19579, %r19578, 255;
	mul.wide.u32 	%rd9312, %r19576, 4;
	add.s64 	%rd9313, %rd3, %rd9312;
	st.local.u32 	[%rd9313+4], %r19577;
	ld.local.u32 	%r19580, [%rd3+4060];
	add.s32 	%r19581, %r19580, %r19579;
	st.local.u32 	[%rd3+4060], %r19581;
	ld.local.u8 	%rs7829, [%rd9310+4220];
	not.b16 	%rs7830, %rs7828;
	and.b16  	%rs7831, %rs7829, %rs7830;
	st.local.u8 	[%rd9310+4220], %rs7831;
	ld.local.u32 	%r19582, [%rd3+4116];
	not.b32 	%r19583, %r19582;
	and.b32  	%r19584, %r19582, %r82;
	cvt.u64.u32 	%rd9314, %r19584;
	add.s64 	%rd9315, %rd3, %rd9314;
	ld.local.u8 	%rs7832, [%rd9315+4220];
	add.s64 	%rd9316, %rd806, %rd9314;
	ld.global.u8 	%rs7833, [%rd9316];
	and.b16  	%rs7834, %rs7833, %rs7832;
	cvt.u32.u16 	%r19585, %rs7834;
	and.b32  	%r19586, %r19585, 255;
	mul.wide.u32 	%rd9317, %r19581, 4;
	add.s64 	%rd9318, %rd3, %rd9317;
	st.local.u32 	[%rd9318+4], %r19584;
	ld.local.u32 	%r19587, [%rd3+4060];
	add.s32 	%r19588, %r19587, %r19586;
	st.local.u32 	[%rd3+4060], %r19588;
	ld.local.u8 	%rs7835, [%rd9315+4220];
	not.b16 	%rs7836, %rs7834;
	and.b16  	%rs7837, %rs7835, %rs7836;
	st.local.u8 	[%rd9315+4220], %rs7837;
	and.b32  	%r19589, %r82, %r19583;
	cvt.u64.u32 	%rd9319, %r19589;
	add.s64 	%rd9320, %rd3, %rd9319;
	ld.local.u8 	%rs7838, [%rd9320+4220];
	add.s64 	%rd9321, %rd806, %rd9319;
	ld.global.u8 	%rs7839, [%rd9321];
	and.b16  	%rs7840, %rs7839, %rs7838;
	cvt.u32.u16 	%r19590, %rs7840;
	and.b32  	%r19591, %r19590, 255;
	mul.wide.u32 	%rd9322, %r19588, 4;
	add.s64 	%rd9323, %rd3, %rd9322;
	st.local.u32 	[%rd9323+4], %r19589;
	ld.local.u32 	%r19592, [%rd3+4060];
	add.s32 	%r19593, %r19592, %r19591;
	st.local.u32 	[%rd3+4060], %r19593;
	ld.local.u8 	%rs7841, [%rd9320+4220];
	not.b16 	%rs7842, %rs7840;
	and.b16  	%rs7843, %rs7841, %rs7842;
	st.local.u8 	[%rd9320+4220], %rs7843;
	and.b32  	%r19594, %r19582, %r19311;
	cvt.u64.u32 	%rd9324, %r19594;
	add.s64 	%rd9325, %rd3, %rd9324;
	ld.local.u8 	%rs7844, [%rd9325+4220];
	add.s64 	%rd9326, %rd806, %rd9324;
	ld.global.u8 	%rs7845, [%rd9326];
	and.b16  	%rs7846, %rs7845, %rs7844;
	cvt.u32.u16 	%r19595, %rs7846;
	and.b32  	%r19596, %r19595, 255;
	mul.wide.u32 	%rd9327, %r19593, 4;
	add.s64 	%rd9328, %rd3, %rd9327;
	st.local.u32 	[%rd9328+4], %r19594;
	ld.local.u32 	%r19597, [%rd3+4060];
	add.s32 	%r19598, %r19597, %r19596;
	st.local.u32 	[%rd3+4060], %r19598;
	ld.local.u8 	%rs7847, [%rd9325+4220];
	not.b16 	%rs7848, %rs7846;
	and.b16  	%rs7849, %rs7847, %rs7848;
	st.local.u8 	[%rd9325+4220], %rs7849;
	xor.b32  	%r19599, %r19582, %r82;
	cvt.u64.u32 	%rd9329, %r19599;
	add.s64 	%rd9330, %rd3, %rd9329;
	ld.local.u8 	%rs7850, [%rd9330+4220];
	add.s64 	%rd9331, %rd806, %rd9329;
	ld.global.u8 	%rs7851, [%rd9331];
	and.b16  	%rs7852, %rs7851, %rs7850;
	cvt.u32.u16 	%r19600, %rs7852;
	and.b32  	%r19601, %r19600, 255;
	mul.wide.u32 	%rd9332, %r19598, 4;
	add.s64 	%rd9333, %rd3, %rd9332;
	st.local.u32 	[%rd9333+4], %r19599;
	ld.local.u32 	%r19602, [%rd3+4060];
	add.s32 	%r19603, %r19602, %r19601;
	st.local.u32 	[%rd3+4060], %r19603;
	ld.local.u8 	%rs7853, [%rd9330+4220];
	not.b16 	%rs7854, %rs7852;
	and.b16  	%rs7855, %rs7853, %rs7854;
	st.local.u8 	[%rd9330+4220], %rs7855;
	or.b32  	%r19604, %r19582, %r82;
	cvt.u64.u32 	%rd9334, %r19604;
	add.s64 	%rd9335, %rd3, %rd9334;
	ld.local.u8 	%rs7856, [%rd9335+4220];
	add.s64 	%rd9336, %rd806, %rd9334;
	ld.global.u8 	%rs7857, [%rd9336];
	and.b16  	%rs7858, %rs7857, %rs7856;
	cvt.u32.u16 	%r19605, %rs7858;
	and.b32  	%r19606, %r19605, 255;
	mul.wide.u32 	%rd9337, %r19603, 4;
	add.s64 	%rd9338, %rd3, %rd9337;
	st.local.u32 	[%rd9338+4], %r19604;
	ld.local.u32 	%r19607, [%rd3+4060];
	add.s32 	%r19608, %r19607, %r19606;
	st.local.u32 	[%rd3+4060], %r19608;
	ld.local.u8 	%rs7859, [%rd9335+4220];
	not.b16 	%rs7860, %rs7858;
	and.b16  	%rs7861, %rs7859, %rs7860;
	st.local.u8 	[%rd9335+4220], %rs7861;
	ld.local.u32 	%r19609, [%rd3+4120];
	not.b32 	%r19610, %r19609;
	and.b32  	%r19611, %r19609, %r82;
	cvt.u64.u32 	%rd9339, %r19611;
	add.s64 	%rd9340, %rd3, %rd9339;
	ld.local.u8 	%rs7862, [%rd9340+4220];
	add.s64 	%rd9341, %rd806, %rd9339;
	ld.global.u8 	%rs7863, [%rd9341];
	and.b16  	%rs7864, %rs7863, %rs7862;
	cvt.u32.u16 	%r19612, %rs7864;
	and.b32  	%r19613, %r19612, 255;
	mul.wide.u32 	%rd9342, %r19608, 4;
	add.s64 	%rd9343, %rd3, %rd9342;
	st.local.u32 	[%rd9343+4], %r19611;
	ld.local.u32 	%r19614, [%rd3+4060];
	add.s32 	%r19615, %r19614, %r19613;
	st.local.u32 	[%rd3+4060], %r19615;
	ld.local.u8 	%rs7865, [%rd9340+4220];
	not.b16 	%rs7866, %rs7864;
	and.b16  	%rs7867, %rs7865, %rs7866;
	st.local.u8 	[%rd9340+4220], %rs7867;
	and.b32  	%r19616, %r82, %r19610;
	cvt.u64.u32 	%rd9344, %r19616;
	add.s64 	%rd9345, %rd3, %rd9344;
	ld.local.u8 	%rs7868, [%rd9345+4220];
	add.s64 	%rd9346, %rd806, %rd9344;
	ld.global.u8 	%rs7869, [%rd9346];
	and.b16  	%rs7870, %rs7869, %rs7868;
	cvt.u32.u16 	%r19617, %rs7870;
	and.b32  	%r19618, %r19617, 255;
	mul.wide.u32 	%rd9347, %r19615, 4;
	add.s64 	%rd9348, %rd3, %rd9347;
	st.local.u32 	[%rd9348+4], %r19616;
	ld.local.u32 	%r19619, [%rd3+4060];
	add.s32 	%r19620, %r19619, %r19618;
	st.local.u32 	[%rd3+4060], %r19620;
	ld.local.u8 	%rs7871, [%rd9345+4220];
	not.b16 	%rs7872, %rs7870;
	and.b16  	%rs7873, %rs7871, %rs7872;
	st.local.u8 	[%rd9345+4220], %rs7873;
	and.b32  	%r19621, %r19609, %r19311;
	cvt.u64.u32 	%rd9349, %r19621;
	add.s64 	%rd9350, %rd3, %rd9349;
	ld.local.u8 	%rs7874, [%rd9350+4220];
	add.s64 	%rd9351, %rd806, %rd9349;
	ld.global.u8 	%rs7875, [%rd9351];
	and.b16  	%rs7876, %rs7875, %rs7874;
	cvt.u32.u16 	%r19622, %rs7876;
	and.b32  	%r19623, %r19622, 255;
	mul.wide.u32 	%rd9352, %r19620, 4;
	add.s64 	%rd9353, %rd3, %rd9352;
	st.local.u32 	[%rd9353+4], %r19621;
	ld.local.u32 	%r19624, [%rd3+4060];
	add.s32 	%r19625, %r19624, %r19623;
	st.local.u32 	[%rd3+4060], %r19625;
	ld.local.u8 	%rs7877, [%rd9350+4220];
	not.b16 	%rs7878, %rs7876;
	and.b16  	%rs7879, %rs7877, %rs7878;
	st.local.u8 	[%rd9350+4220], %rs7879;
	xor.b32  	%r19626, %r19609, %r82;
	cvt.u64.u32 	%rd9354, %r19626;
	add.s64 	%rd9355, %rd3, %rd9354;
	ld.local.u8 	%rs7880, [%rd9355+4220];
	add.s64 	%rd9356, %rd806, %rd9354;
	ld.global.u8 	%rs7881, [%rd9356];
	and.b16  	%rs7882, %rs7881, %rs7880;
	cvt.u32.u16 	%r19627, %rs7882;
	and.b32  	%r19628, %r19627, 255;
	mul.wide.u32 	%rd9357, %r19625, 4;
	add.s64 	%rd9358, %rd3, %rd9357;
	st.local.u32 	[%rd9358+4], %r19626;
	ld.local.u32 	%r19629, [%rd3+4060];
	add.s32 	%r19630, %r19629, %r19628;
	st.local.u32 	[%rd3+4060], %r19630;
	ld.local.u8 	%rs7883, [%rd9355+4220];
	not.b16 	%rs7884, %rs7882;
	and.b16  	%rs7885, %rs7883, %rs7884;
	st.local.u8 	[%rd9355+4220], %rs7885;
	or.b32  	%r19631, %r19609, %r82;
	cvt.u64.u32 	%rd9359, %r19631;
	add.s64 	%rd9360, %rd3, %rd9359;
	ld.local.u8 	%rs7886, [%rd9360+4220];
	add.s64 	%rd9361, %rd806, %rd9359;
	ld.global.u8 	%rs7887, [%rd9361];
	and.b16  	%rs7888, %rs7887, %rs7886;
	cvt.u32.u16 	%r19632, %rs7888;
	and.b32  	%r19633, %r19632, 255;
	mul.wide.u32 	%rd9362, %r19630, 4;
	add.s64 	%rd9363, %rd3, %rd9362;
	st.local.u32 	[%rd9363+4], %r19631;
	ld.local.u32 	%r19634, [%rd3+4060];
	add.s32 	%r19635, %r19634, %r19633;
	st.local.u32 	[%rd3+4060], %r19635;
	ld.local.u8 	%rs7889, [%rd9360+4220];
	not.b16 	%rs7890, %rs7888;
	and.b16  	%rs7891, %rs7889, %rs7890;
	st.local.u8 	[%rd9360+4220], %rs7891;
	ld.local.u32 	%r19636, [%rd3+4124];
	not.b32 	%r19637, %r19636;
	and.b32  	%r19638, %r19636, %r82;
	cvt.u64.u32 	%rd9364, %r19638;
	add.s64 	%rd9365, %rd3, %rd9364;
	ld.local.u8 	%rs7892, [%rd9365+4220];
	add.s64 	%rd9366, %rd806, %rd9364;
	ld.global.u8 	%rs7893, [%rd9366];
	and.b16  	%rs7894, %rs7893, %rs7892;
	cvt.u32.u16 	%r19639, %rs7894;
	and.b32  	%r19640, %r19639, 255;
	mul.wide.u32 	%rd9367, %r19635, 4;
	add.s64 	%rd9368, %rd3, %rd9367;
	st.local.u32 	[%rd9368+4], %r19638;
	ld.local.u32 	%r19641, [%rd3+4060];
	add.s32 	%r19642, %r19641, %r19640;
	st.local.u32 	[%rd3+4060], %r19642;
	ld.local.u8 	%rs7895, [%rd9365+4220];
	not.b16 	%rs7896, %rs7894;
	and.b16  	%rs7897, %rs7895, %rs7896;
	st.local.u8 	[%rd9365+4220], %rs7897;
	and.b32  	%r19643, %r82, %r19637;
	cvt.u64.u32 	%rd9369, %r19643;
	add.s64 	%rd9370, %rd3, %rd9369;
	ld.local.u8 	%rs7898, [%rd9370+4220];
	add.s64 	%rd9371, %rd806, %rd9369;
	ld.global.u8 	%rs7899, [%rd9371];
	and.b16  	%rs7900, %rs7899, %rs7898;
	cvt.u32.u16 	%r19644, %rs7900;
	and.b32  	%r19645, %r19644, 255;
	mul.wide.u32 	%rd9372, %r19642, 4;
	add.s64 	%rd9373, %rd3, %rd9372;
	st.local.u32 	[%rd9373+4], %r19643;
	ld.local.u32 	%r19646, [%rd3+4060];
	add.s32 	%r19647, %r19646, %r19645;
	st.local.u32 	[%rd3+4060], %r19647;
	ld.local.u8 	%rs7901, [%rd9370+4220];
	not.b16 	%rs7902, %rs7900;
	and.b16  	%rs7903, %rs7901, %rs7902;
	st.local.u8 	[%rd9370+4220], %rs7903;
	and.b32  	%r19648, %r19636, %r19311;
	cvt.u64.u32 	%rd9374, %r19648;
	add.s64 	%rd9375, %rd3, %rd9374;
	ld.local.u8 	%rs7904, [%rd9375+4220];
	add.s64 	%rd9376, %rd806, %rd9374;
	ld.global.u8 	%rs7905, [%rd9376];
	and.b16  	%rs7906, %rs7905, %rs7904;
	cvt.u32.u16 	%r19649, %rs7906;
	and.b32  	%r19650, %r19649, 255;
	mul.wide.u32 	%rd9377, %r19647, 4;
	add.s64 	%rd9378, %rd3, %rd9377;
	st.local.u32 	[%rd9378+4], %r19648;
	ld.local.u32 	%r19651, [%rd3+4060];
	add.s32 	%r19652, %r19651, %r19650;
	st.local.u32 	[%rd3+4060], %r19652;
	ld.local.u8 	%rs7907, [%rd9375+4220];
	not.b16 	%rs7908, %rs7906;
	and.b16  	%rs7909, %rs7907, %rs7908;
	st.local.u8 	[%rd9375+4220], %rs7909;
	xor.b32  	%r19653, %r19636, %r82;
	cvt.u64.u32 	%rd9379, %r19653;
	add.s64 	%rd9380, %rd3, %rd9379;
	ld.local.u8 	%rs7910, [%rd9380+4220];
	add.s64 	%rd9381, %rd806, %rd9379;
	ld.global.u8 	%rs7911, [%rd9381];
	and.b16  	%rs7912, %rs7911, %rs7910;
	cvt.u32.u16 	%r19654, %rs7912;
	and.b32  	%r19655, %r19654, 255;
	mul.wide.u32 	%rd9382, %r19652, 4;
	add.s64 	%rd9383, %rd3, %rd9382;
	st.local.u32 	[%rd9383+4], %r19653;
	ld.local.u32 	%r19656, [%rd3+4060];
	add.s32 	%r19657, %r19656, %r19655;
	st.local.u32 	[%rd3+4060], %r19657;
	ld.local.u8 	%rs7913, [%rd9380+4220];
	not.b16 	%rs7914, %rs7912;
	and.b16  	%rs7915, %rs7913, %rs7914;
	st.local.u8 	[%rd9380+4220], %rs7915;
	or.b32  	%r19658, %r19636, %r82;
	cvt.u64.u32 	%rd9384, %r19658;
	add.s64 	%rd9385, %rd3, %rd9384;
	ld.local.u8 	%rs7916, [%rd9385+4220];
	add.s64 	%rd9386, %rd806, %rd9384;
	ld.global.u8 	%rs7917, [%rd9386];
	and.b16  	%rs7918, %rs7917, %rs7916;
	cvt.u32.u16 	%r19659, %rs7918;
	and.b32  	%r19660, %r19659, 255;
	mul.wide.u32 	%rd9387, %r19657, 4;
	add.s64 	%rd9388, %rd3, %rd9387;
	st.local.u32 	[%rd9388+4], %r19658;
	ld.local.u32 	%r19661, [%rd3+4060];
	add.s32 	%r83, %r19661, %r19660;
	st.local.u32 	[%rd3+4060], %r83;
	ld.local.u8 	%rs7919, [%rd9385+4220];
	not.b16 	%rs7920, %rs7918;
	and.b16  	%rs7921, %rs7919, %rs7920;
	st.local.u8 	[%rd9385+4220], %rs7921;
$L__BB0_74:
	add.s32 	%r26192, %r26192, 1;
	setp.ge.u32 	%p125, %r26192, %r83;
	mov.b16 	%rs9827, 14;
	@%p125 bra 	$L__BB0_91;
	mul.wide.u32 	%rd9389, %r26192, 4;
	add.s64 	%rd9390, %rd3, %rd9389;
	ld.local.u32 	%r86, [%rd9390+4];
	cvt.u64.u32 	%rd9391, %r86;
	add.s64 	%rd9393, %rd806, %rd9391;
	ld.global.u8 	%rs7923, [%rd9393];
	setp.eq.s16 	%p126, %rs7923, 0;
	@%p126 bra 	$L__BB0_74;
	st.local.u32 	[%rd3+4132], %r86;
	setp.eq.s16 	%p127, %rs7167, 3;
	mov.b16 	%rs9827, 14;
	mov.b32 	%r26193, 15;
	@%p127 bra 	$L__BB0_89;
	st.local.u32 	[%rd3+4064], %r83;
	not.b32 	%r19663, %r86;
	ld.local.u32 	%r19664, [%rd3+4076];
	not.b32 	%r19665, %r19664;
	and.b32  	%r19666, %r19664, %r86;
	cvt.u64.u32 	%rd9394, %r19666;
	add.s64 	%rd9395, %rd3, %rd9394;
	ld.local.u8 	%rs7926, [%rd9395+4220];
	add.s64 	%rd9397, %rd806, %rd9394;
	ld.global.u8 	%rs7927, [%rd9397];
	and.b16  	%rs7928, %rs7927, %rs7926;
	cvt.u32.u16 	%r19667, %rs7928;
	and.b32  	%r19668, %r19667, 255;
	mul.wide.u32 	%rd9398, %r83, 4;
	add.s64 	%rd9399, %rd3, %rd9398;
	st.local.u32 	[%rd9399+4], %r19666;
	ld.local.u32 	%r19669, [%rd3+4064];
	add.s32 	%r19670, %r19669, %r19668;
	st.local.u32 	[%rd3+4064], %r19670;
	ld.local.u8 	%rs7929, [%rd9395+4220];
	not.b16 	%rs7930, %rs7928;
	and.b16  	%rs7931, %rs7929, %rs7930;
	st.local.u8 	[%rd9395+4220], %rs7931;
	and.b32  	%r19671, %r86, %r19665;
	cvt.u64.u32 	%rd9400, %r19671;
	add.s64 	%rd9401, %rd3, %rd9400;
	ld.local.u8 	%rs7932, [%rd9401+4220];
	add.s64 	%rd9402, %rd806, %rd9400;
	ld.global.u8 	%rs7933, [%rd9402];
	and.b16  	%rs7934, %rs7933, %rs7932;
	cvt.u32.u16 	%r19672, %rs7934;
	and.b32  	%r19673, %r19672, 255;
	mul.wide.u32 	%rd9403, %r19670, 4;
	add.s64 	%rd9404, %rd3, %rd9403;
	st.local.u32 	[%rd9404+4], %r19671;
	ld.local.u32 	%r19674, [%rd3+4064];
	add.s32 	%r19675, %r19674, %r19673;
	st.local.u32 	[%rd3+4064], %r19675;
	ld.local.u8 	%rs7935, [%rd9401+4220];
	not.b16 	%rs7936, %rs7934;
	and.b16  	%rs7937, %rs7935, %rs7936;
	st.local.u8 	[%rd9401+4220], %rs7937;
	and.b32  	%r19676, %r19664, %r19663;
	cvt.u64.u32 	%rd9405, %r19676;
	add.s64 	%rd9406, %rd3, %rd9405;
	ld.local.u8 	%rs7938, [%rd9406+4220];
	add.s64 	%rd9407, %rd806, %rd9405;
	ld.global.u8 	%rs7939, [%rd9407];
	and.b16  	%rs7940, %rs7939, %rs7938;
	cvt.u32.u16 	%r19677, %rs7940;
	and.b32  	%r19678, %r19677, 255;
	mul.wide.u32 	%rd9408, %r19675, 4;
	add.s64 	%rd9409, %rd3, %rd9408;
	st.local.u32 	[%rd9409+4], %r19676;
	ld.local.u32 	%r19679, [%rd3+4064];
	add.s32 	%r19680, %r19679, %r19678;
	st.local.u32 	[%rd3+4064], %r19680;
	ld.local.u8 	%rs7941, [%rd9406+4220];
	not.b16 	%rs7942, %rs7940;
	and.b16  	%rs7943, %rs7941, %rs7942;
	st.local.u8 	[%rd9406+4220], %rs7943;
	xor.b32  	%r19681, %r19664, %r86;
	cvt.u64.u32 	%rd9410, %r19681;
	add.s64 	%rd9411, %rd3, %rd9410;
	ld.local.u8 	%rs7944, [%rd9411+4220];
	add.s64 	%rd9412, %rd806, %rd9410;
	ld.global.u8 	%rs7945, [%rd9412];
	and.b16  	%rs7946, %rs7945, %rs7944;
	cvt.u32.u16 	%r19682, %rs7946;
	and.b32  	%r19683, %r19682, 255;
	mul.wide.u32 	%rd9413, %r19680, 4;
	add.s64 	%rd9414, %rd3, %rd9413;
	st.local.u32 	[%rd9414+4], %r19681;
	ld.local.u32 	%r19684, [%rd3+4064];
	add.s32 	%r19685, %r19684, %r19683;
	st.local.u32 	[%rd3+4064], %r19685;
	ld.local.u8 	%rs7947, [%rd9411+4220];
	not.b16 	%rs7948, %rs7946;
	and.b16  	%rs7949, %rs7947, %rs7948;
	st.local.u8 	[%rd9411+4220], %rs7949;
	or.b32  	%r19686, %r19664, %r86;
	cvt.u64.u32 	%rd9415, %r19686;
	add.s64 	%rd9416, %rd3, %rd9415;
	ld.local.u8 	%rs7950, [%rd9416+4220];
	add.s64 	%rd9417, %rd806, %rd9415;
	ld.global.u8 	%rs7951, [%rd9417];
	and.b16  	%rs7952, %rs7951, %rs7950;
	cvt.u32.u16 	%r19687, %rs7952;
	and.b32  	%r19688, %r19687, 255;
	mul.wide.u32 	%rd9418, %r19685, 4;
	add.s64 	%rd9419, %rd3, %rd9418;
	st.local.u32 	[%rd9419+4], %r19686;
	ld.local.u32 	%r19689, [%rd3+4064];
	add.s32 	%r19690, %r19689, %r19688;
	st.local.u32 	[%rd3+4064], %r19690;
	ld.local.u8 	%rs7953, [%rd9416+4220];
	not.b16 	%rs7954, %rs7952;
	and.b16  	%rs7955, %rs7953, %rs7954;
	st.local.u8 	[%rd9416+4220], %rs7955;
	ld.local.u32 	%r19691, [%rd3+4080];
	not.b32 	%r19692, %r19691;
	and.b32  	%r19693, %r19691, %r86;
	cvt.u64.u32 	%rd9420, %r19693;
	add.s64 	%rd9421, %rd3, %rd9420;
	ld.local.u8 	%rs7956, [%rd9421+4220];
	add.s64 	%rd9422, %rd806, %rd9420;
	ld.global.u8 	%rs7957, [%rd9422];
	and.b16  	%rs7958, %rs7957, %rs7956;
	cvt.u32.u16 	%r19694, %rs7958;
	and.b32  	%r19695, %r19694, 255;
	mul.wide.u32 	%rd9423, %r19690, 4;
	add.s64 	%rd9424, %rd3, %rd9423;
	st.local.u32 	[%rd9424+4], %r19693;
	ld.local.u32 	%r19696, [%rd3+4064];
	add.s32 	%r19697, %r19696, %r19695;
	st.local.u32 	[%rd3+4064], %r19697;
	ld.local.u8 	%rs7959, [%rd9421+4220];
	not.b16 	%rs7960, %rs7958;
	and.b16  	%rs7961, %rs7959, %rs7960;
	st.local.u8 	[%rd9421+4220], %rs7961;
	and.b32  	%r19698, %r86, %r19692;
	cvt.u64.u32 	%rd9425, %r19698;
	add.s64 	%rd9426, %rd3, %rd9425;
	ld.local.u8 	%rs7962, [%rd9426+4220];
	add.s64 	%rd9427, %rd806, %rd9425;
	ld.global.u8 	%rs7963, [%rd9427];
	and.b16  	%rs7964, %rs7963, %rs7962;
	cvt.u32.u16 	%r19699, %rs7964;
	and.b32  	%r19700, %r19699, 255;
	mul.wide.u32 	%rd9428, %r19697, 4;
	add.s64 	%rd9429, %rd3, %rd9428;
	st.local.u32 	[%rd9429+4], %r19698;
	ld.local.u32 	%r19701, [%rd3+4064];
	add.s32 	%r19702, %r19701, %r19700;
	st.local.u32 	[%rd3+4064], %r19702;
	ld.local.u8 	%rs7965, [%rd9426+4220];
	not.b16 	%rs7966, %rs7964;
	and.b16  	%rs7967, %rs7965, %rs7966;
	st.local.u8 	[%rd9426+4220], %rs7967;
	and.b32  	%r19703, %r19691, %r19663;
	cvt.u64.u32 	%rd9430, %r19703;
	add.s64 	%rd9431, %rd3, %rd9430;
	ld.local.u8 	%rs7968, [%rd9431+4220];
	add.s64 	%rd9432, %rd806, %rd9430;
	ld.global.u8 	%rs7969, [%rd9432];
	and.b16  	%rs7970, %rs7969, %rs7968;
	cvt.u32.u16 	%r19704, %rs7970;
	and.b32  	%r19705, %r19704, 255;
	mul.wide.u32 	%rd9433, %r19702, 4;
	add.s64 	%rd9434, %rd3, %rd9433;
	st.local.u32 	[%rd9434+4], %r19703;
	ld.local.u32 	%r19706, [%rd3+4064];
	add.s32 	%r19707, %r19706, %r19705;
	st.local.u32 	[%rd3+4064], %r19707;
	ld.local.u8 	%rs7971, [%rd9431+4220];
	not.b16 	%rs7972, %rs7970;
	and.b16  	%rs7973, %rs7971, %rs7972;
	st.local.u8 	[%rd9431+4220], %rs7973;
	xor.b32  	%r19708, %r19691, %r86;
	cvt.u64.u32 	%rd9435, %r19708;
	add.s64 	%rd9436, %rd3, %rd9435;
	ld.local.u8 	%rs7974, [%rd9436+4220];
	add.s64 	%rd9437, %rd806, %rd9435;
	ld.global.u8 	%rs7975, [%rd9437];
	and.b16  	%rs7976, %rs7975, %rs7974;
	cvt.u32.u16 	%r19709, %rs7976;
	and.b32  	%r19710, %r19709, 255;
	mul.wide.u32 	%rd9438, %r19707, 4;
	add.s64 	%rd9439, %rd3, %rd9438;
	st.local.u32 	[%rd9439+4], %r19708;
	ld.local.u32 	%r19711, [%rd3+4064];
	add.s32 	%r19712, %r19711, %r19710;
	st.local.u32 	[%rd3+4064], %r19712;
	ld.local.u8 	%rs7977, [%rd9436+4220];
	not.b16 	%rs7978, %rs7976;
	and.b16  	%rs7979, %rs7977, %rs7978;
	st.local.u8 	[%rd9436+4220], %rs7979;
	or.b32  	%r19713, %r19691, %r86;
	cvt.u64.u32 	%rd9440, %r19713;
	add.s64 	%rd9441, %rd3, %rd9440;
	ld.local.u8 	%rs7980, [%rd9441+4220];
	add.s64 	%rd9442, %rd806, %rd9440;
	ld.global.u8 	%rs7981, [%rd9442];
	and.b16  	%rs7982, %rs7981, %rs7980;
	cvt.u32.u16 	%r19714, %rs7982;
	and.b32  	%r19715, %r19714, 255;
	mul.wide.u32 	%rd9443, %r19712, 4;
	add.s64 	%rd9444, %rd3, %rd9443;
	st.local.u32 	[%rd9444+4], %r19713;
	ld.local.u32 	%r19716, [%rd3+4064];
	add.s32 	%r19717, %r19716, %r19715;
	st.local.u32 	[%rd3+4064], %r19717;
	ld.local.u8 	%rs7983, [%rd9441+4220];
	not.b16 	%rs7984, %rs7982;
	and.b16  	%rs7985, %rs7983, %rs7984;
	st.local.u8 	[%rd9441+4220], %rs7985;
	ld.local.u32 	%r19718, [%rd3+4084];
	not.b32 	%r19719, %r19718;
	and.b32  	%r19720, %r19718, %r86;
	cvt.u64.u32 	%rd9445, %r19720;
	add.s64 	%rd9446, %rd3, %rd9445;
	ld.local.u8 	%rs7986, [%rd9446+4220];
	add.s64 	%rd9447, %rd806, %rd9445;
	ld.global.u8 	%rs7987, [%rd9447];
	and.b16  	%rs7988, %rs7987, %rs7986;
	cvt.u32.u16 	%r19721, %rs7988;
	and.b32  	%r19722, %r19721, 255;
	mul.wide.u32 	%rd9448, %r19717, 4;
	add.s64 	%rd9449, %rd3, %rd9448;
	st.local.u32 	[%rd9449+4], %r19720;
	ld.local.u32 	%r19723, [%rd3+4064];
	add.s32 	%r19724, %r19723, %r19722;
	st.local.u32 	[%rd3+4064], %r19724;
	ld.local.u8 	%rs7989, [%rd9446+4220];
	not.b16 	%rs7990, %rs7988;
	and.b16  	%rs7991, %rs7989, %rs7990;
	st.local.u8 	[%rd9446+4220], %rs7991;
	and.b32  	%r19725, %r86, %r19719;
	cvt.u64.u32 	%rd9450, %r19725;
	add.s64 	%rd9451, %rd3, %rd9450;
	ld.local.u8 	%rs7992, [%rd9451+4220];
	add.s64 	%rd9452, %rd806, %rd9450;
	ld.global.u8 	%rs7993, [%rd9452];
	and.b16  	%rs7994, %rs7993, %rs7992;
	cvt.u32.u16 	%r19726, %rs7994;
	and.b32  	%r19727, %r19726, 255;
	mul.wide.u32 	%rd9453, %r19724, 4;
	add.s64 	%rd9454, %rd3, %rd9453;
	st.local.u32 	[%rd9454+4], %r19725;
	ld.local.u32 	%r19728, [%rd3+4064];
	add.s32 	%r19729, %r19728, %r19727;
	st.local.u32 	[%rd3+4064], %r19729;
	ld.local.u8 	%rs7995, [%rd9451+4220];
	not.b16 	%rs7996, %rs7994;
	and.b16  	%rs7997, %rs7995, %rs7996;
	st.local.u8 	[%rd9451+4220], %rs7997;
	and.b32  	%r19730, %r19718, %r19663;
	cvt.u64.u32 	%rd9455, %r19730;
	add.s64 	%rd9456, %rd3, %rd9455;
	ld.local.u8 	%rs7998, [%rd9456+4220];
	add.s64 	%rd9457, %rd806, %rd9455;
	ld.global.u8 	%rs7999, [%rd9457];
	and.b16  	%rs8000, %rs7999, %rs7998;
	cvt.u32.u16 	%r19731, %rs8000;
	and.b32  	%r19732, %r19731, 255;
	mul.wide.u32 	%rd9458, %r19729, 4;
	add.s64 	%rd9459, %rd3, %rd9458;
	st.local.u32 	[%rd9459+4], %r19730;
	ld.local.u32 	%r19733, [%rd3+4064];
	add.s32 	%r19734, %r19733, %r19732;
	st.local.u32 	[%rd3+4064], %r19734;
	ld.local.u8 	%rs8001, [%rd9456+4220];
	not.b16 	%rs8002, %rs8000;
	and.b16  	%rs8003, %rs8001, %rs8002;
	st.local.u8 	[%rd9456+4220], %rs8003;
	xor.b32  	%r19735, %r19718, %r86;
	cvt.u64.u32 	%rd9460, %r19735;
	add.s64 	%rd9461, %rd3, %rd9460;
	ld.local.u8 	%rs8004, [%rd9461+4220];
	add.s64 	%rd9462, %rd806, %rd9460;
	ld.global.u8 	%rs8005, [%rd9462];
	and.b16  	%rs8006, %rs8005, %rs8004;
	cvt.u32.u16 	%r19736, %rs8006;
	and.b32  	%r19737, %r19736, 255;
	mul.wide.u32 	%rd9463, %r19734, 4;
	add.s64 	%rd9464, %rd3, %rd9463;
	st.local.u32 	[%rd9464+4], %r19735;
	ld.local.u32 	%r19738, [%rd3+4064];
	add.s32 	%r19739, %r19738, %r19737;
	st.local.u32 	[%rd3+4064], %r19739;
	ld.local.u8 	%rs8007, [%rd9461+4220];
	not.b16 	%rs8008, %rs8006;
	and.b16  	%rs8009, %rs8007, %rs8008;
	st.local.u8 	[%rd9461+4220], %rs8009;
	or.b32  	%r19740, %r19718, %r86;
	cvt.u64.u32 	%rd9465, %r19740;
	add.s64 	%rd9466, %rd3, %rd9465;
	ld.local.u8 	%rs8010, [%rd9466+4220];
	add.s64 	%rd9467, %rd806, %rd9465;
	ld.global.u8 	%rs8011, [%rd9467];
	and.b16  	%rs8012, %rs8011, %rs8010;
	cvt.u32.u16 	%r19741, %rs8012;
	and.b32  	%r19742, %r19741, 255;
	mul.wide.u32 	%rd9468, %r19739, 4;
	add.s64 	%rd9469, %rd3, %rd9468;
	st.local.u32 	[%rd9469+4], %r19740;
	ld.local.u32 	%r19743, [%rd3+4064];
	add.s32 	%r19744, %r19743, %r19742;
	st.local.u32 	[%rd3+4064], %r19744;
	ld.local.u8 	%rs8013, [%rd9466+4220];
	not.b16 	%rs8014, %rs8012;
	and.b16  	%rs8015, %rs8013, %rs8014;
	st.local.u8 	[%rd9466+4220], %rs8015;
	ld.local.u32 	%r19745, [%rd3+4088];
	not.b32 	%r19746, %r19745;
	and.b32  	%r19747, %r19745, %r86;
	cvt.u64.u32 	%rd9470, %r19747;
	add.s64 	%rd9471, %rd3, %rd9470;
	ld.local.u8 	%rs8016, [%rd9471+4220];
	add.s64 	%rd9472, %rd806, %rd9470;
	ld.global.u8 	%rs8017, [%rd9472];
	and.b16  	%rs8018, %rs8017, %rs8016;
	cvt.u32.u16 	%r19748, %rs8018;
	and.b32  	%r19749, %r19748, 255;
	mul.wide.u32 	%rd9473, %r19744, 4;
	add.s64 	%rd9474, %rd3, %rd9473;
	st.local.u32 	[%rd9474+4], %r19747;
	ld.local.u32 	%r19750, [%rd3+4064];
	add.s32 	%r19751, %r19750, %r19749;
	st.local.u32 	[%rd3+4064], %r19751;
	ld.local.u8 	%rs8019, [%rd9471+4220];
	not.b16 	%rs8020, %rs8018;
	and.b16  	%rs8021, %rs8019, %rs8020;
	st.local.u8 	[%rd9471+4220], %rs8021;
	and.b32  	%r19752, %r86, %r19746;
	cvt.u64.u32 	%rd9475, %r19752;
	add.s64 	%rd9476, %rd3, %rd9475;
	ld.local.u8 	%rs8022, [%rd9476+4220];
	add.s64 	%rd9477, %rd806, %rd9475;
	ld.global.u8 	%rs8023, [%rd9477];
	and.b16  	%rs8024, %rs8023, %rs8022;
	cvt.u32.u16 	%r19753, %rs8024;
	and.b32  	%r19754, %r19753, 255;
	mul.wide.u32 	%rd9478, %r19751, 4;
	add.s64 	%rd9479, %rd3, %rd9478;
	st.local.u32 	[%rd9479+4], %r19752;
	ld.local.u32 	%r19755, [%rd3+4064];
	add.s32 	%r19756, %r19755, %r19754;
	st.local.u32 	[%rd3+4064], %r19756;
	ld.local.u8 	%rs8025, [%rd9476+4220];
	not.b16 	%rs8026, %rs8024;
	and.b16  	%rs8027, %rs8025, %rs8026;
	st.local.u8 	[%rd9476+4220], %rs8027;
	and.b32  	%r19757, %r19745, %r19663;
	cvt.u64.u32 	%rd9480, %r19757;
	add.s64 	%rd9481, %rd3, %rd9480;
	ld.local.u8 	%rs8028, [%rd9481+4220];
	add.s64 	%rd9482, %rd806, %rd9480;
	ld.global.u8 	%rs8029, [%rd9482];
	and.b16  	%rs8030, %rs8029, %rs8028;
	cvt.u32.u16 	%r19758, %rs8030;
	and.b32  	%r19759, %r19758, 255;
	mul.wide.u32 	%rd9483, %r19756, 4;
	add.s64 	%rd9484, %rd3, %rd9483;
	st.local.u32 	[%rd9484+4], %r19757;
	ld.local.u32 	%r19760, [%rd3+4064];
	add.s32 	%r19761, %r19760, %r19759;
	st.local.u32 	[%rd3+4064], %r19761;
	ld.local.u8 	%rs8031, [%rd9481+4220];
	not.b16 	%rs8032, %rs8030;
	and.b16  	%rs8033, %rs8031, %rs8032;
	st.local.u8 	[%rd9481+4220], %rs8033;
	xor.b32  	%r19762, %r19745, %r86;
	cvt.u64.u32 	%rd9485, %r19762;
	add.s64 	%rd9486, %rd3, %rd9485;
	ld.local.u8 	%rs8034, [%rd9486+4220];
	add.s64 	%rd9487, %rd806, %rd9485;
	ld.global.u8 	%rs8035, [%rd9487];
	and.b16  	%rs8036, %rs8035, %rs8034;
	cvt.u32.u16 	%r19763, %rs8036;
	and.b32  	%r19764, %r19763, 255;
	mul.wide.u32 	%rd9488, %r19761, 4;
	add.s64 	%rd9489, %rd3, %rd9488;
	st.local.u32 	[%rd9489+4], %r19762;
	ld.local.u32 	%r19765, [%rd3+4064];
	add.s32 	%r19766, %r19765, %r19764;
	st.local.u32 	[%rd3+4064], %r19766;
	ld.local.u8 	%rs8037, [%rd9486+4220];
	not.b16 	%rs8038, %rs8036;
	and.b16  	%rs8039, %rs8037, %rs8038;
	st.local.u8 	[%rd9486+4220], %rs8039;
	or.b32  	%r19767, %r19745, %r86;
	cvt.u64.u32 	%rd9490, %r19767;
	add.s64 	%rd9491, %rd3, %rd9490;
	ld.local.u8 	%rs8040, [%rd9491+4220];
	add.s64 	%rd9492, %rd806, %rd9490;
	ld.global.u8 	%rs8041, [%rd9492];
	and.b16  	%rs8042, %rs8041, %rs8040;
	cvt.u32.u16 	%r19768, %rs8042;
	and.b32  	%r19769, %r19768, 255;
	mul.wide.u32 	%rd9493, %r19766, 4;
	add.s64 	%rd9494, %rd3, %rd9493;
	st.local.u32 	[%rd9494+4], %r19767;
	ld.local.u32 	%r19770, [%rd3+4064];
	add.s32 	%r19771, %r19770, %r19769;
	st.local.u32 	[%rd3+4064], %r19771;
	ld.local.u8 	%rs8043, [%rd9491+4220];
	not.b16 	%rs8044, %rs8042;
	and.b16  	%rs8045, %rs8043, %rs8044;
	st.local.u8 	[%rd9491+4220], %rs8045;
	ld.local.u32 	%r19772, [%rd3+4092];
	not.b32 	%r19773, %r19772;
	and.b32  	%r19774, %r19772, %r86;
	cvt.u64.u32 	%rd9495, %r19774;
	add.s64 	%rd9496, %rd3, %rd9495;
	ld.local.u8 	%rs8046, [%rd9496+4220];
	add.s64 	%rd9497, %rd806, %rd9495;
	ld.global.u8 	%rs8047, [%rd9497];
	and.b16  	%rs8048, %rs8047, %rs8046;
	cvt.u32.u16 	%r19775, %rs8048;
	and.b32  	%r19776, %r19775, 255;
	mul.wide.u32 	%rd9498, %r19771, 4;
	add.s64 	%rd9499, %rd3, %rd9498;
	st.local.u32 	[%rd9499+4], %r19774;
	ld.local.u32 	%r19777, [%rd3+4064];
	add.s32 	%r19778, %r19777, %r19776;
	st.local.u32 	[%rd3+4064], %r19778;
	ld.local.u8 	%rs8049, [%rd9496+4220];
	not.b16 	%rs8050, %rs8048;
	and.b16  	%rs8051, %rs8049, %rs8050;
	st.local.u8 	[%rd9496+4220], %rs8051;
	and.b32  	%r19779, %r86, %r19773;
	cvt.u64.u32 	%rd9500, %r19779;
	add.s64 	%rd9501, %rd3, %rd9500;
	ld.local.u8 	%rs8052, [%rd9501+4220];
	add.s64 	%rd9502, %rd806, %rd9500;
	ld.global.u8 	%rs8053, [%rd9502];
	and.b16  	%rs8054, %rs8053, %rs8052;
	cvt.u32.u16 	%r19780, %rs8054;
	and.b32  	%r19781, %r19780, 255;
	mul.wide.u32 	%rd9503, %r19778, 4;
	add.s64 	%rd9504, %rd3, %rd9503;
	st.local.u32 	[%rd9504+4], %r19779;
	ld.local.u32 	%r19782, [%rd3+4064];
	add.s32 	%r19783, %r19782, %r19781;
	st.local.u32 	[%rd3+4064], %r19783;
	ld.local.u8 	%rs8055, [%rd9501+4220];
	not.b16 	%rs8056, %rs8054;
	and.b16  	%rs8057, %rs8055, %rs8056;
	st.local.u8 	[%rd9501+4220], %rs8057;
	and.b32  	%r19784, %r19772, %r19663;
	cvt.u64.u32 	%rd9505, %r19784;
	add.s64 	%rd9506, %rd3, %rd9505;
	ld.local.u8 	%rs8058, [%rd9506+4220];
	add.s64 	%rd9507, %rd806, %rd9505;
	ld.global.u8 	%rs8059, [%rd9507];
	and.b16  	%rs8060, %rs8059, %rs8058;
	cvt.u32.u16 	%r19785, %rs8060;
	and.b32  	%r19786, %r19785, 255;
	mul.wide.u32 	%rd9508, %r19783, 4;
	add.s64 	%rd9509, %rd3, %rd9508;
	st.local.u32 	[%rd9509+4], %r19784;
	ld.local.u32 	%r19787, [%rd3+4064];
	add.s32 	%r19788, %r19787, %r19786;
	st.local.u32 	[%rd3+4064], %r19788;
	ld.local.u8 	%rs8061, [%rd9506+4220];
	not.b16 	%rs8062, %rs8060;
	and.b16  	%rs8063, %rs8061, %rs8062;
	st.local.u8 	[%rd9506+4220], %rs8063;
	xor.b32  	%r19789, %r19772, %r86;
	cvt.u64.u32 	%rd9510, %r19789;
	add.s64 	%rd9511, %rd3, %rd9510;
	ld.local.u8 	%rs8064, [%rd9511+4220];
	add.s64 	%rd9512, %rd806, %rd9510;
	ld.global.u8 	%rs8065, [%rd9512];
	and.b16  	%rs8066, %rs8065, %rs8064;
	cvt.u32.u16 	%r19790, %rs8066;
	and.b32  	%r19791, %r19790, 255;
	mul.wide.u32 	%rd9513, %r19788, 4;
	add.s64 	%rd9514, %rd3, %rd9513;
	st.local.u32 	[%rd9514+4], %r19789;
	ld.local.u32 	%r19792, [%rd3+4064];
	add.s32 	%r19793, %r19792, %r19791;
	st.local.u32 	[%rd3+4064], %r19793;
	ld.local.u8 	%rs8067, [%rd9511+4220];
	not.b16 	%rs8068, %rs8066;
	and.b16  	%rs8069, %rs8067, %rs8068;
	st.local.u8 	[%rd9511+4220], %rs8069;
	or.b32  	%r19794, %r19772, %r86;
	cvt.u64.u32 	%rd9515, %r19794;
	add.s64 	%rd9516, %rd3, %rd9515;
	ld.local.u8 	%rs8070, [%rd9516+4220];
	add.s64 	%rd9517, %rd806, %rd9515;
	ld.global.u8 	%rs8071, [%rd9517];
	and.b16  	%rs8072, %rs8071, %rs8070;
	cvt.u32.u16 	%r19795, %rs8072;
	and.b32  	%r19796, %r19795, 255;
	mul.wide.u32 	%rd9518, %r19793, 4;
	add.s64 	%rd9519, %rd3, %rd9518;
	st.local.u32 	[%rd9519+4], %r19794;
	ld.local.u32 	%r19797, [%rd3+4064];
	add.s32 	%r19798, %r19797, %r19796;
	st.local.u32 	[%rd3+4064], %r19798;
	ld.local.u8 	%rs8073, [%rd9516+4220];
	not.b16 	%rs8074, %rs8072;
	and.b16  	%rs8075, %rs8073, %rs8074;
	st.local.u8 	[%rd9516+4220], %rs8075;
	ld.local.u32 	%r19799, [%rd3+4096];
	not.b32 	%r19800, %r19799;
	and.b32  	%r19801, %r19799, %r86;
	cvt.u64.u32 	%rd9520, %r19801;
	add.s64 	%rd9521, %rd3, %rd9520;
	ld.local.u8 	%rs8076, [%rd9521+4220];
	add.s64 	%rd9522, %rd806, %rd9520;
	ld.global.u8 	%rs8077, [%rd9522];
	and.b16  	%rs8078, %rs8077, %rs8076;
	cvt.u32.u16 	%r19802, %rs8078;
	and.b32  	%r19803, %r19802, 255;
	mul.wide.u32 	%rd9523, %r19798, 4;
	add.s64 	%rd9524, %rd3, %rd9523;
	st.local.u32 	[%rd9524+4], %r19801;
	ld.local.u32 	%r19804, [%rd3+4064];
	add.s32 	%r19805, %r19804, %r19803;
	st.local.u32 	[%rd3+4064], %r19805;
	ld.local.u8 	%rs8079, [%rd9521+4220];
	not.b16 	%rs8080, %rs8078;
	and.b16  	%rs8081, %rs8079, %rs8080;
	st.local.u8 	[%rd9521+4220], %rs8081;
	and.b32  	%r19806, %r86, %r19800;
	cvt.u64.u32 	%rd9525, %r19806;
	add.s64 	%rd9526, %rd3, %rd9525;
	ld.local.u8 	%rs8082, [%rd9526+4220];
	add.s64 	%rd9527, %rd806, %rd9525;
	ld.global.u8 	%rs8083, [%rd9527];
	and.b16  	%rs8084, %rs8083, %rs8082;
	cvt.u32.u16 	%r19807, %rs8084;
	and.b32  	%r19808, %r19807, 255;
	mul.wide.u32 	%rd9528, %r19805, 4;
	add.s64 	%rd9529, %rd3, %rd9528;
	st.local.u32 	[%rd9529+4], %r19806;
	ld.local.u32 	%r19809, [%rd3+4064];
	add.s32 	%r19810, %r19809, %r19808;
	st.local.u32 	[%rd3+4064], %r19810;
	ld.local.u8 	%rs8085, [%rd9526+4220];
	not.b16 	%rs8086, %rs8084;
	and.b16  	%rs8087, %rs8085, %rs8086;
	st.local.u8 	[%rd9526+4220], %rs8087;
	and.b32  	%r19811, %r19799, %r19663;
	cvt.u64.u32 	%rd9530, %r19811;
	add.s64 	%rd9531, %rd3, %rd9530;
	ld.local.u8 	%rs8088, [%rd9531+4220];
	add.s64 	%rd9532, %rd806, %rd9530;
	ld.global.u8 	%rs8089, [%rd9532];
	and.b16  	%rs8090, %rs8089, %rs8088;
	cvt.u32.u16 	%r19812, %rs8090;
	and.b32  	%r19813, %r19812, 255;
	mul.wide.u32 	%rd9533, %r19810, 4;
	add.s64 	%rd9534, %rd3, %rd9533;
	st.local.u32 	[%rd9534+4], %r19811;
	ld.local.u32 	%r19814, [%rd3+4064];
	add.s32 	%r19815, %r19814, %r19813;
	st.local.u32 	[%rd3+4064], %r19815;
	ld.local.u8 	%rs8091, [%rd9531+4220];
	not.b16 	%rs8092, %rs8090;
	and.b16  	%rs8093, %rs8091, %rs8092;
	st.local.u8 	[%rd9531+4220], %rs8093;
	xor.b32  	%r19816, %r19799, %r86;
	cvt.u64.u32 	%rd9535, %r19816;
	add.s64 	%rd9536, %rd3, %rd9535;
	ld.local.u8 	%rs8094, [%rd9536+4220];
	add.s64 	%rd9537, %rd806, %rd9535;
	ld.global.u8 	%rs8095, [%rd9537];
	and.b16  	%rs8096, %rs8095, %rs8094;
	cvt.u32.u16 	%r19817, %rs8096;
	and.b32  	%r19818, %r19817, 255;
	mul.wide.u32 	%rd9538, %r19815, 4;
	add.s64 	%rd9539, %rd3, %rd9538;
	st.local.u32 	[%rd9539+4], %r19816;
	ld.local.u32 	%r19819, [%rd3+4064];
	add.s32 	%r19820, %r19819, %r19818;
	st.local.u32 	[%rd3+4064], %r19820;
	ld.local.u8 	%rs8097, [%rd9536+4220];
	not.b16 	%rs8098, %rs8096;
	and.b16  	%rs8099, %rs8097, %rs8098;
	st.local.u8 	[%rd9536+4220], %rs8099;
	or.b32  	%r19821, %r19799, %r86;
	cvt.u64.u32 	%rd9540, %r19821;
	add.s64 	%rd9541, %rd3, %rd9540;
	ld.local.u8 	%rs8100, [%rd9541+4220];
	add.s64 	%rd9542, %rd806, %rd9540;
	ld.global.u8 	%rs8101, [%rd9542];
	and.b16  	%rs8102, %rs8101, %rs8100;
	cvt.u32.u16 	%r19822, %rs8102;
	and.b32  	%r19823, %r19822, 255;
	mul.wide.u32 	%rd9543, %r19820, 4;
	add.s64 	%rd9544, %rd3, %rd9543;
	st.local.u32 	[%rd9544+4], %r19821;
	ld.local.u32 	%r19824, [%rd3+4064];
	add.s32 	%r19825, %r19824, %r19823;
	st.local.u32 	[%rd3+4064], %r19825;
	ld.local.u8 	%rs8103, [%rd9541+4220];
	not.b16 	%rs8104, %rs8102;
	and.b16  	%rs8105, %rs8103, %rs8104;
	st.local.u8 	[%rd9541+4220], %rs8105;
	ld.local.u32 	%r19826, [%rd3+4100];
	not.b32 	%r19827, %r19826;
	and.b32  	%r19828, %r19826, %r86;
	cvt.u64.u32 	%rd9545, %r19828;
	add.s64 	%rd9546, %rd3, %rd9545;
	ld.local.u8 	%rs8106, [%rd9546+4220];
	add.s64 	%rd9547, %rd806, %rd9545;
	ld.global.u8 	%rs8107, [%rd9547];
	and.b16  	%rs8108, %rs8107, %rs8106;
	cvt.u32.u16 	%r19829, %rs8108;
	and.b32  	%r19830, %r19829, 255;
	mul.wide.u32 	%rd9548, %r19825, 4;
	add.s64 	%rd9549, %rd3, %rd9548;
	st.local.u32 	[%rd9549+4], %r19828;
	ld.local.u32 	%r19831, [%rd3+4064];
	add.s32 	%r19832, %r19831, %r19830;
	st.local.u32 	[%rd3+4064], %r19832;
	ld.local.u8 	%rs8109, [%rd9546+4220];
	not.b16 	%rs8110, %rs8108;
	and.b16  	%rs8111, %rs8109, %rs8110;
	st.local.u8 	[%rd9546+4220], %rs8111;
	and.b32  	%r19833, %r86, %r19827;
	cvt.u64.u32 	%rd9550, %r19833;
	add.s64 	%rd9551, %rd3, %rd9550;
	ld.local.u8 	%rs8112, [%rd9551+4220];
	add.s64 	%rd9552, %rd806, %rd9550;
	ld.global.u8 	%rs8113, [%rd9552];
	and.b16  	%rs8114, %rs8113, %rs8112;
	cvt.u32.u16 	%r19834, %rs8114;
	and.b32  	%r19835, %r19834, 255;
	mul.wide.u32 	%rd9553, %r19832, 4;
	add.s64 	%rd9554, %rd3, %rd9553;
	st.local.u32 	[%rd9554+4], %r19833;
	ld.local.u32 	%r19836, [%rd3+4064];
	add.s32 	%r19837, %r19836, %r19835;
	st.local.u32 	[%rd3+4064], %r19837;
	ld.local.u8 	%rs8115, [%rd9551+4220];
	not.b16 	%rs8116, %rs8114;
	and.b16  	%rs8117, %rs8115, %rs8116;
	st.local.u8 	[%rd9551+4220], %rs8117;
	and.b32  	%r19838, %r19826, %r19663;
	cvt.u64.u32 	%rd9555, %r19838;
	add.s64 	%rd9556, %rd3, %rd9555;
	ld.local.u8 	%rs8118, [%rd9556+4220];
	add.s64 	%rd9557, %rd806, %rd9555;
	ld.global.u8 	%rs8119, [%rd9557];
	and.b16  	%rs8120, %rs8119, %rs8118;
	cvt.u32.u16 	%r19839, %rs8120;
	and.b32  	%r19840, %r19839, 255;
	mul.wide.u32 	%rd9558, %r19837, 4;
	add.s64 	%rd9559, %rd3, %rd9558;
	st.local.u32 	[%rd9559+4], %r19838;
	ld.local.u32 	%r19841, [%rd3+4064];
	add.s32 	%r19842, %r19841, %r19840;
	st.local.u32 	[%rd3+4064], %r19842;
	ld.local.u8 	%rs8121, [%rd9556+4220];
	not.b16 	%rs8122, %rs8120;
	and.b16  	%rs8123, %rs8121, %rs8122;
	st.local.u8 	[%rd9556+4220], %rs8123;
	xor.b32  	%r19843, %r19826, %r86;
	cvt.u64.u32 	%rd9560, %r19843;
	add.s64 	%rd9561, %rd3, %rd9560;
	ld.local.u8 	%rs8124, [%rd9561+4220];
	add.s64 	%rd9562, %rd806, %rd9560;
	ld.global.u8 	%rs8125, [%rd9562];
	and.b16  	%rs8126, %rs8125, %rs8124;
	cvt.u32.u16 	%r19844, %rs8126;
	and.b32  	%r19845, %r19844, 255;
	mul.wide.u32 	%rd9563, %r19842, 4;
	add.s64 	%rd9564, %rd3, %rd9563;
	st.local.u32 	[%rd9564+4], %r19843;
	ld.local.u32 	%r19846, [%rd3+4064];
	add.s32 	%r19847, %r19846, %r19845;
	st.local.u32 	[%rd3+4064], %r19847;
	ld.local.u8 	%rs8127, [%rd9561+4220];
	not.b16 	%rs8128, %rs8126;
	and.b16  	%rs8129, %rs8127, %rs8128;
	st.local.u8 	[%rd9561+4220], %rs8129;
	or.b32  	%r19848, %r19826, %r86;
	cvt.u64.u32 	%rd9565, %r19848;
	add.s64 	%rd9566, %rd3, %rd9565;
	ld.local.u8 	%rs8130, [%rd9566+4220];
	add.s64 	%rd9567, %rd806, %rd9565;
	ld.global.u8 	%rs8131, [%rd9567];
	and.b16  	%rs8132, %rs8131, %rs8130;
	cvt.u32.u16 	%r19849, %rs8132;
	and.b32  	%r19850, %r19849, 255;
	mul.wide.u32 	%rd9568, %r19847, 4;
	add.s64 	%rd9569, %rd3, %rd9568;
	st.local.u32 	[%rd9569+4], %r19848;
	ld.local.u32 	%r19851, [%rd3+4064];
	add.s32 	%r19852, %r19851, %r19850;
	st.local.u32 	[%rd3+4064], %r19852;
	ld.local.u8 	%rs8133, [%rd9566+4220];
	not.b16 	%rs8134, %rs8132;
	and.b16  	%rs8135, %rs8133, %rs8134;
	st.local.u8 	[%rd9566+4220], %rs8135;
	ld.local.u32 	%r19853, [%rd3+4104];
	not.b32 	%r19854, %r19853;
	and.b32  	%r19855, %r19853, %r86;
	cvt.u64.u32 	%rd9570, %r19855;
	add.s64 	%rd9571, %rd3, %rd9570;
	ld.local.u8 	%rs8136, [%rd9571+4220];
	add.s64 	%rd9572, %rd806, %rd9570;
	ld.global.u8 	%rs8137, [%rd9572];
	and.b16  	%rs8138, %rs8137, %rs8136;
	cvt.u32.u16 	%r19856, %rs8138;
	and.b32  	%r19857, %r19856, 255;
	mul.wide.u32 	%rd9573, %r19852, 4;
	add.s64 	%rd9574, %rd3, %rd9573;
	st.local.u32 	[%rd9574+4], %r19855;
	ld.local.u32 	%r19858, [%rd3+4064];
	add.s32 	%r19859, %r19858, %r19857;
	st.local.u32 	[%rd3+4064], %r19859;
	ld.local.u8 	%rs8139, [%rd9571+4220];
	not.b16 	%rs8140, %rs8138;
	and.b16  	%rs8141, %rs8139, %rs8140;
	st.local.u8 	[%rd9571+4220], %rs8141;
	and.b32  	%r19860, %r86, %r19854;
	cvt.u64.u32 	%rd9575, %r19860;
	add.s64 	%rd9576, %rd3, %rd9575;
	ld.local.u8 	%rs8142, [%rd9576+4220];
	add.s64 	%rd9577, %rd806, %rd9575;
	ld.global.u8 	%rs8143, [%rd9577];
	and.b16  	%rs8144, %rs8143, %rs8142;
	cvt.u32.u16 	%r19861, %rs8144;
	and.b32  	%r19862, %r19861, 255;
	mul.wide.u32 	%rd9578, %r19859, 4;
	add.s64 	%rd9579, %rd3, %rd9578;
	st.local.u32 	[%rd9579+4], %r19860;
	ld.local.u32 	%r19863, [%rd3+4064];
	add.s32 	%r19864, %r19863, %r19862;
	st.local.u32 	[%rd3+4064], %r19864;
	ld.local.u8 	%rs8145, [%rd9576+4220];
	not.b16 	%rs8146, %rs8144;
	and.b16  	%rs8147, %rs8145, %rs8146;
	st.local.u8 	[%rd9576+4220], %rs8147;
	and.b32  	%r19865, %r19853, %r19663;
	cvt.u64.u32 	%rd9580, %r19865;
	add.s64 	%rd9581, %rd3, %rd9580;
	ld.local.u8 	%rs8148, [%rd9581+4220];
	add.s64 	%rd9582, %rd806, %rd9580;
	ld.global.u8 	%rs8149, [%rd9582];
	and.b16  	%rs8150, %rs8149, %rs8148;
	cvt.u32.u16 	%r19866, %rs8150;
	and.b32  	%r19867, %r19866, 255;
	mul.wide.u32 	%rd9583, %r19864, 4;
	add.s64 	%rd9584, %rd3, %rd9583;
	st.local.u32 	[%rd9584+4], %r19865;
	ld.local.u32 	%r19868, [%rd3+4064];
	add.s32 	%r19869, %r19868, %r19867;
	st.local.u32 	[%rd3+4064], %r19869;
	ld.local.u8 	%rs8151, [%rd9581+4220];
	not.b16 	%rs8152, %rs8150;
	and.b16  	%rs8153, %rs8151, %rs8152;
	st.local.u8 	[%rd9581+4220], %rs8153;
	xor.b32  	%r19870, %r19853, %r86;
	cvt.u64.u32 	%rd9585, %r19870;
	add.s64 	%rd9586, %rd3, %rd9585;
	ld.local.u8 	%rs8154, [%rd9586+4220];
	add.s64 	%rd9587, %rd806, %rd9585;
	ld.global.u8 	%rs8155, [%rd9587];
	and.b16  	%rs8156, %rs8155, %rs8154;
	cvt.u32.u16 	%r19871, %rs8156;
	and.b32  	%r19872, %r19871, 255;
	mul.wide.u32 	%rd9588, %r19869, 4;
	add.s64 	%rd9589, %rd3, %rd9588;
	st.local.u32 	[%rd9589+4], %r19870;
	ld.local.u32 	%r19873, [%rd3+4064];
	add.s32 	%r19874, %r19873, %r19872;
	st.local.u32 	[%rd3+4064], %r19874;
	ld.local.u8 	%rs8157, [%rd9586+4220];
	not.b16 	%rs8158, %rs8156;
	and.b16  	%rs8159, %rs8157, %rs8158;
	st.local.u8 	[%rd9586+4220], %rs8159;
	or.b32  	%r19875, %r19853, %r86;
	cvt.u64.u32 	%rd9590, %r19875;
	add.s64 	%rd9591, %rd3, %rd9590;
	ld.local.u8 	%rs8160, [%rd9591+4220];
	add.s64 	%rd9592, %rd806, %rd9590;
	ld.global.u8 	%rs8161, [%rd9592];
	and.b16  	%rs8162, %rs8161, %rs8160;
	cvt.u32.u16 	%r19876, %rs8162;
	and.b32  	%r19877, %r19876, 255;
	mul.wide.u32 	%rd9593, %r19874, 4;
	add.s64 	%rd9594, %rd3, %rd9593;
	st.local.u32 	[%rd9594+4], %r19875;
	ld.local.u32 	%r19878, [%rd3+4064];
	add.s32 	%r19879, %r19878, %r19877;
	st.local.u32 	[%rd3+4064], %r19879;
	ld.local.u8 	%rs8163, [%rd9591+4220];
	not.b16 	%rs8164, %rs8162;
	and.b16  	%rs8165, %rs8163, %rs8164;
	st.local.u8 	[%rd9591+4220], %rs8165;
	ld.local.u32 	%r19880, [%rd3+4108];
	not.b32 	%r19881, %r19880;
	and.b32  	%r19882, %r19880, %r86;
	cvt.u64.u32 	%rd9595, %r19882;
	add.s64 	%rd9596, %rd3, %rd9595;
	ld.local.u8 	%rs8166, [%rd9596+4220];
	add.s64 	%rd9597, %rd806, %rd9595;
	ld.global.u8 	%rs8167, [%rd9597];
	and.b16  	%rs8168, %rs8167, %rs8166;
	cvt.u32.u16 	%r19883, %rs8168;
	and.b32  	%r19884, %r19883, 255;
	mul.wide.u32 	%rd9598, %r19879, 4;
	add.s64 	%rd9599, %rd3, %rd9598;
	st.local.u32 	[%rd9599+4], %r19882;
	ld.local.u32 	%r19885, [%rd3+4064];
	add.s32 	%r19886, %r19885, %r19884;
	st.local.u32 	[%rd3+4064], %r19886;
	ld.local.u8 	%rs8169, [%rd9596+4220];
	not.b16 	%rs8170, %rs8168;
	and.b16  	%rs8171, %rs8169, %rs8170;
	st.local.u8 	[%rd9596+4220], %rs8171;
	and.b32  	%r19887, %r86, %r19881;
	cvt.u64.u32 	%rd9600, %r19887;
	add.s64 	%rd9601, %rd3, %rd9600;
	ld.local.u8 	%rs8172, [%rd9601+4220];
	add.s64 	%rd9602, %rd806, %rd9600;
	ld.global.u8 	%rs8173, [%rd9602];
	and.b16  	%rs8174, %rs8173, %rs8172;
	cvt.u32.u16 	%r19888, %rs8174;
	and.b32  	%r19889, %r19888, 255;
	mul.wide.u32 	%rd9603, %r19886, 4;
	add.s64 	%rd9604, %rd3, %rd9603;
	st.local.u32 	[%rd9604+4], %r19887;
	ld.local.u32 	%r19890, [%rd3+4064];
	add.s32 	%r19891, %r19890, %r19889;
	st.local.u32 	[%rd3+4064], %r19891;
	ld.local.u8 	%rs8175, [%rd9601+4220];
	not.b16 	%rs8176, %rs8174;
	and.b16  	%rs8177, %rs8175, %rs8176;
	st.local.u8 	[%rd9601+4220], %rs8177;
	and.b32  	%r19892, %r19880, %r19663;
	cvt.u64.u32 	%rd9605, %r19892;
	add.s64 	%rd9606, %rd3, %rd9605;
	ld.local.u8 	%rs8178, [%rd9606+4220];
	add.s64 	%rd9607, %rd806, %rd9605;
	ld.global.u8 	%rs8179, [%rd9607];
	and.b16  	%rs8180, %rs8179, %rs8178;
	cvt.u32.u16 	%r19893, %rs8180;
	and.b32  	%r19894, %r19893, 255;
	mul.wide.u32 	%rd9608, %r19891, 4;
	add.s64 	%rd9609, %rd3, %rd9608;
	st.local.u32 	[%rd9609+4], %r19892;
	ld.local.u32 	%r19895, [%rd3+4064];
	add.s32 	%r19896, %r19895, %r19894;
	st.local.u32 	[%rd3+4064], %r19896;
	ld.local.u8 	%rs8181, [%rd9606+4220];
	not.b16 	%rs8182, %rs8180;
	and.b16  	%rs8183, %rs8181, %rs8182;
	st.local.u8 	[%rd9606+4220], %rs8183;
	xor.b32  	%r19897, %r19880, %r86;
	cvt.u64.u32 	%rd9610, %r19897;
	add.s64 	%rd9611, %rd3, %rd9610;
	ld.local.u8 	%rs8184, [%rd9611+4220];
	add.s64 	%rd9612, %rd806, %rd9610;
	ld.global.u8 	%rs8185, [%rd9612];
	and.b16  	%rs8186, %rs8185, %rs8184;
	cvt.u32.u16 	%r19898, %rs8186;
	and.b32  	%r19899, %r19898, 255;
	mul.wide.u32 	%rd9613, %r19896, 4;
	add.s64 	%rd9614, %rd3, %rd9613;
	st.local.u32 	[%rd9614+4], %r19897;
	ld.local.u32 	%r19900, [%rd3+4064];
	add.s32 	%r19901, %r19900, %r19899;
	st.local.u32 	[%rd3+4064], %r19901;
	ld.local.u8 	%rs8187, [%rd9611+4220];
	not.b16 	%rs8188, %rs8186;
	and.b16  	%rs8189, %rs8187, %rs8188;
	st.local.u8 	[%rd9611+4220], %rs8189;
	or.b32  	%r19902, %r19880, %r86;
	cvt.u64.u32 	%rd9615, %r19902;
	add.s64 	%rd9616, %rd3, %rd9615;
	ld.local.u8 	%rs8190, [%rd9616+4220];
	add.s64 	%rd9617, %rd806, %rd9615;
	ld.global.u8 	%rs8191, [%rd9617];
	and.b16  	%rs8192, %rs8191, %rs8190;
	cvt.u32.u16 	%r19903, %rs8192;
	and.b32  	%r19904, %r19903, 255;
	mul.wide.u32 	%rd9618, %r19901, 4;
	add.s64 	%rd9619, %rd3, %rd9618;
	st.local.u32 	[%rd9619+4], %r19902;
	ld.local.u32 	%r19905, [%rd3+4064];
	add.s32 	%r19906, %r19905, %r19904;
	st.local.u32 	[%rd3+4064], %r19906;
	ld.local.u8 	%rs8193, [%rd9616+4220];
	not.b16 	%rs8194, %rs8192;
	and.b16  	%rs8195, %rs8193, %rs8194;
	st.local.u8 	[%rd9616+4220], %rs8195;
	ld.local.u32 	%r19907, [%rd3+4112];
	not.b32 	%r19908, %r19907;
	and.b32  	%r19909, %r19907, %r86;
	cvt.u64.u32 	%rd9620, %r19909;
	add.s64 	%rd9621, %rd3, %rd9620;
	ld.local.u8 	%rs8196, [%rd9621+4220];
	add.s64 	%rd9622, %rd806, %rd9620;
	ld.global.u8 	%rs8197, [%rd9622];
	and.b16  	%rs8198, %rs8197, %rs8196;
	cvt.u32.u16 	%r19910, %rs8198;
	and.b32  	%r19911, %r19910, 255;
	mul.wide.u32 	%rd9623, %r19906, 4;
	add.s64 	%rd9624, %rd3, %rd9623;
	st.local.u32 	[%rd9624+4], %r19909;
	ld.local.u32 	%r19912, [%rd3+4064];
	add.s32 	%r19913, %r19912, %r19911;
	st.local.u32 	[%rd3+4064], %r19913;
	ld.local.u8 	%rs8199, [%rd9621+4220];
	not.b16 	%rs8200, %rs8198;
	and.b16  	%rs8201, %rs8199, %rs8200;
	st.local.u8 	[%rd9621+4220], %rs8201;
	and.b32  	%r19914, %r86, %r19908;
	cvt.u64.u32 	%rd9625, %r19914;
	add.s64 	%rd9626, %rd3, %rd9625;
	ld.local.u8 	%rs8202, [%rd9626+4220];
	add.s64 	%rd9627, %rd806, %rd9625;
	ld.global.u8 	%rs8203, [%rd9627];
	and.b16  	%rs8204, %rs8203, %rs8202;
	cvt.u32.u16 	%r19915, %rs8204;
	and.b32  	%r19916, %r19915, 255;
	mul.wide.u32 	%rd9628, %r19913, 4;
	add.s64 	%rd9629, %rd3, %rd9628;
	st.local.u32 	[%rd9629+4], %r19914;
	ld.local.u32 	%r19917, [%rd3+4064];
	add.s32 	%r19918, %r19917, %r19916;
	st.local.u32 	[%rd3+4064], %r19918;
	ld.local.u8 	%rs8205, [%rd9626+4220];
	not.b16 	%rs8206, %rs8204;
	and.b16  	%rs8207, %rs8205, %rs8206;
	st.local.u8 	[%rd9626+4220], %rs8207;
	and.b32  	%r19919, %r19907, %r19663;
	cvt.u64.u32 	%rd9630, %r19919;
	add.s64 	%rd9631, %rd3, %rd9630;
	ld.local.u8 	%rs8208, [%rd9631+4220];
	add.s64 	%rd9632, %rd806, %rd9630;
	ld.global.u8 	%rs8209, [%rd9632];
	and.b16  	%rs8210, %rs8209, %rs8208;
	cvt.u32.u16 	%r19920, %rs8210;
	and.b32  	%r19921, %r19920, 255;
	mul.wide.u32 	%rd9633, %r19918, 4;
	add.s64 	%rd9634, %rd3, %rd9633;
	st.local.u32 	[%rd9634+4], %r19919;
	ld.local.u32 	%r19922, [%rd3+4064];
	add.s32 	%r19923, %r19922, %r19921;
	st.local.u32 	[%rd3+4064], %r19923;
	ld.local.u8 	%rs8211, [%rd9631+4220];
	not.b16 	%rs8212, %rs8210;
	and.b16  	%rs8213, %rs8211, %rs8212;
	st.local.u8 	[%rd9631+4220], %rs8213;
	xor.b32  	%r19924, %r19907, %r86;
	cvt.u64.u32 	%rd9635, %r19924;
	add.s64 	%rd9636, %rd3, %rd9635;
	ld.local.u8 	%rs8214, [%rd9636+4220];
	add.s64 	%rd9637, %rd806, %rd9635;
	ld.global.u8 	%rs8215, [%rd9637];
	and.b16  	%rs8216, %rs8215, %rs8214;
	cvt.u32.u16 	%r19925, %rs8216;
	and.b32  	%r19926, %r19925, 255;
	mul.wide.u32 	%rd9638, %r19923, 4;
	add.s64 	%rd9639, %rd3, %rd9638;
	st.local.u32 	[%rd9639+4], %r19924;
	ld.local.u32 	%r19927, [%rd3+4064];
	add.s32 	%r19928, %r19927, %r19926;
	st.local.u32 	[%rd3+4064], %r19928;
	ld.local.u8 	%rs8217, [%rd9636+4220];
	not.b16 	%rs8218, %rs8216;
	and.b16  	%rs8219, %rs8217, %rs8218;
	st.local.u8 	[%rd9636+4220], %rs8219;
	or.b32  	%r19929, %r19907, %r86;
	cvt.u64.u32 	%rd9640, %r19929;
	add.s64 	%rd9641, %rd3, %rd9640;
	ld.local.u8 	%rs8220, [%rd9641+4220];
	add.s64 	%rd9642, %rd806, %rd9640;
	ld.global.u8 	%rs8221, [%rd9642];
	and.b16  	%rs8222, %rs8221, %rs8220;
	cvt.u32.u16 	%r19930, %rs8222;
	and.b32  	%r19931, %r19930, 255;
	mul.wide.u32 	%rd9643, %r19928, 4;
	add.s64 	%rd9644, %rd3, %rd9643;
	st.local.u32 	[%rd9644+4], %r19929;
	ld.local.u32 	%r19932, [%rd3+4064];
	add.s32 	%r19933, %r19932, %r19931;
	st.local.u32 	[%rd3+4064], %r19933;
	ld.local.u8 	%rs8223, [%rd9641+4220];
	not.b16 	%rs8224, %rs8222;
	and.b16  	%rs8225, %rs8223, %rs8224;
	st.local.u8 	[%rd9641+4220], %rs8225;
	ld.local.u32 	%r19934, [%rd3+4116];
	not.b32 	%r19935, %r19934;
	and.b32  	%r19936, %r19934, %r86;
	cvt.u64.u32 	%rd9645, %r19936;
	add.s64 	%rd9646, %rd3, %rd9645;
	ld.local.u8 	%rs8226, [%rd9646+4220];
	add.s64 	%rd9647, %rd806, %rd9645;
	ld.global.u8 	%rs8227, [%rd9647];
	and.b16  	%rs8228, %rs8227, %rs8226;
	cvt.u32.u16 	%r19937, %rs8228;
	and.b32  	%r19938, %r19937, 255;
	mul.wide.u32 	%rd9648, %r19933, 4;
	add.s64 	%rd9649, %rd3, %rd9648;
	st.local.u32 	[%rd9649+4], %r19936;
	ld.local.u32 	%r19939, [%rd3+4064];
	add.s32 	%r19940, %r19939, %r19938;
	st.local.u32 	[%rd3+4064], %r19940;
	ld.local.u8 	%rs8229, [%rd9646+4220];
	not.b16 	%rs8230, %rs8228;
	and.b16  	%rs8231, %rs8229, %rs8230;
	st.local.u8 	[%rd9646+4220], %rs8231;
	and.b32  	%r19941, %r86, %r19935;
	cvt.u64.u32 	%rd9650, %r19941;
	add.s64 	%rd9651, %rd3, %rd9650;
	ld.local.u8 	%rs8232, [%rd9651+4220];
	add.s64 	%rd9652, %rd806, %rd9650;
	ld.global.u8 	%rs8233, [%rd9652];
	and.b16  	%rs8234, %rs8233, %rs8232;
	cvt.u32.u16 	%r19942, %rs8234;
	and.b32  	%r19943, %r19942, 255;
	mul.wide.u32 	%rd9653, %r19940, 4;
	add.s64 	%rd9654, %rd3, %rd9653;
	st.local.u32 	[%rd9654+4], %r19941;
	ld.local.u32 	%r19944, [%rd3+4064];
	add.s32 	%r19945, %r19944, %r19943;
	st.local.u32 	[%rd3+4064], %r19945;
	ld.local.u8 	%rs8235, [%rd9651+4220];
	not.b16 	%rs8236, %rs8234;
	and.b16  	%rs8237, %rs8235, %rs8236;
	st.local.u8 	[%rd9651+4220], %rs8237;
	and.b32  	%r19946, %r19934, %r19663;
	cvt.u64.u32 	%rd9655, %r19946;
	add.s64 	%rd9656, %rd3, %rd9655;
	ld.local.u8 	%rs8238, [%rd9656+4220];
	add.s64 	%rd9657, %rd806, %rd9655;
	ld.global.u8 	%rs8239, [%rd9657];
	and.b16  	%rs8240, %rs8239, %rs8238;
	cvt.u32.u16 	%r19947, %rs8240;
	and.b32  	%r19948, %r19947, 255;
	mul.wide.u32 	%rd9658, %r19945, 4;
	add.s64 	%rd9659, %rd3, %rd9658;
	st.local.u32 	[%rd9659+4], %r19946;
	ld.local.u32 	%r19949, [%rd3+4064];
	add.s32 	%r19950, %r19949, %r19948;
	st.local.u32 	[%rd3+4064], %r19950;
	ld.local.u8 	%rs8241, [%rd9656+4220];
	not.b16 	%rs8242, %rs8240;
	and.b16  	%rs8243, %rs8241, %rs8242;
	st.local.u8 	[%rd9656+4220], %rs8243;
	xor.b32  	%r19951, %r19934, %r86;
	cvt.u64.u32 	%rd9660, %r19951;
	add.s64 	%rd9661, %rd3, %rd9660;
	ld.local.u8 	%rs8244, [%rd9661+4220];
	add.s64 	%rd9662, %rd806, %rd9660;
	ld.global.u8 	%rs8245, [%rd9662];
	and.b16  	%rs8246, %rs8245, %rs8244;
	cvt.u32.u16 	%r19952, %rs8246;
	and.b32  	%r19953, %r19952, 255;
	mul.wide.u32 	%rd9663, %r19950, 4;
	add.s64 	%rd9664, %rd3, %rd9663;
	st.local.u32 	[%rd9664+4], %r19951;
	ld.local.u32 	%r19954, [%rd3+4064];
	add.s32 	%r19955, %r19954, %r19953;
	st.local.u32 	[%rd3+4064], %r19955;
	ld.local.u8 	%rs8247, [%rd9661+4220];
	not.b16 	%rs8248, %rs8246;
	and.b16  	%rs8249, %rs8247, %rs8248;
	st.local.u8 	[%rd9661+4220], %rs8249;
	or.b32  	%r19956, %r19934, %r86;
	cvt.u64.u32 	%rd9665, %r19956;
	add.s64 	%rd9666, %rd3, %rd9665;
	ld.local.u8 	%rs8250, [%rd9666+4220];
	add.s64 	%rd9667, %rd806, %rd9665;
	ld.global.u8 	%rs8251, [%rd9667];
	and.b16  	%rs8252, %rs8251, %rs8250;
	cvt.u32.u16 	%r19957, %rs8252;
	and.b32  	%r19958, %r19957, 255;
	mul.wide.u32 	%rd9668, %r19955, 4;
	add.s64 	%rd9669, %rd3, %rd9668;
	st.local.u32 	[%rd9669+4], %r19956;
	ld.local.u32 	%r19959, [%rd3+4064];
	add.s32 	%r19960, %r19959, %r19958;
	st.local.u32 	[%rd3+4064], %r19960;
	ld.local.u8 	%rs8253, [%rd9666+4220];
	not.b16 	%rs8254, %rs8252;
	and.b16  	%rs8255, %rs8253, %rs8254;
	st.local.u8 	[%rd9666+4220], %rs8255;
	ld.local.u32 	%r19961, [%rd3+4120];
	not.b32 	%r19962, %r19961;
	and.b32  	%r19963, %r19961, %r86;
	cvt.u64.u32 	%rd9670, %r19963;
	add.s64 	%rd9671, %rd3, %rd9670;
	ld.local.u8 	%rs8256, [%rd9671+4220];
	add.s64 	%rd9672, %rd806, %rd9670;
	ld.global.u8 	%rs8257, [%rd9672];
	and.b16  	%rs8258, %rs8257, %rs8256;
	cvt.u32.u16 	%r19964, %rs8258;
	and.b32  	%r19965, %r19964, 255;
	mul.wide.u32 	%rd9673, %r19960, 4;
	add.s64 	%rd9674, %rd3, %rd9673;
	st.local.u32 	[%rd9674+4], %r19963;
	ld.local.u32 	%r19966, [%rd3+4064];
	add.s32 	%r19967, %r19966, %r19965;
	st.local.u32 	[%rd3+4064], %r19967;
	ld.local.u8 	%rs8259, [%rd9671+4220];
	not.b16 	%rs8260, %rs8258;
	and.b16  	%rs8261, %rs8259, %rs8260;
	st.local.u8 	[%rd9671+4220], %rs8261;
	and.b32  	%r19968, %r86, %r19962;
	cvt.u64.u32 	%rd9675, %r19968;
	add.s64 	%rd9676, %rd3, %rd9675;
	ld.local.u8 	%rs8262, [%rd9676+4220];
	add.s64 	%rd9677, %rd806, %rd9675;
	ld.global.u8 	%rs8263, [%rd9677];
	and.b16  	%rs8264, %rs8263, %rs8262;
	cvt.u32.u16 	%r19969, %rs8264;
	and.b32  	%r19970, %r19969, 255;
	mul.wide.u32 	%rd9678, %r19967, 4;
	add.s64 	%rd9679, %rd3, %rd9678;
	st.local.u32 	[%rd9679+4], %r19968;
	ld.local.u32 	%r19971, [%rd3+4064];
	add.s32 	%r19972, %r19971, %r19970;
	st.local.u32 	[%rd3+4064], %r19972;
	ld.local.u8 	%rs8265, [%rd9676+4220];
	not.b16 	%rs8266, %rs8264;
	and.b16  	%rs8267, %rs8265, %rs8266;
	st.local.u8 	[%rd9676+4220], %rs8267;
	and.b32  	%r19973, %r19961, %r19663;
	cvt.u64.u32 	%rd9680, %r19973;
	add.s64 	%rd9681, %rd3, %rd9680;
	ld.local.u8 	%rs8268, [%rd9681+4220];
	add.s64 	%rd9682, %rd806, %rd9680;
	ld.global.u8 	%rs8269, [%rd9682];
	and.b16  	%rs8270, %rs8269, %rs8268;
	cvt.u32.u16 	%r19974, %rs8270;
	and.b32  	%r19975, %r19974, 255;
	mul.wide.u32 	%rd9683, %r19972, 4;
	add.s64 	%rd9684, %rd3, %rd9683;
	st.local.u32 	[%rd9684+4], %r19973;
	ld.local.u32 	%r19976, [%rd3+4064];
	add.s32 	%r19977, %r19976, %r19975;
	st.local.u32 	[%rd3+4064], %r19977;
	ld.local.u8 	%rs8271, [%rd9681+4220];
	not.b16 	%rs8272, %rs8270;
	and.b16  	%rs8273, %rs8271, %rs8272;
	st.local.u8 	[%rd9681+4220], %rs8273;
	xor.b32  	%r19978, %r19961, %r86;
	cvt.u64.u32 	%rd9685, %r19978;
	add.s64 	%rd9686, %rd3, %rd9685;
	ld.local.u8 	%rs8274, [%rd9686+4220];
	add.s64 	%rd9687, %rd806, %rd9685;
	ld.global.u8 	%rs8275, [%rd9687];
	and.b16  	%rs8276, %rs8275, %rs8274;
	cvt.u32.u16 	%r19979, %rs8276;
	and.b32  	%r19980, %r19979, 255;
	mul.wide.u32 	%rd9688, %r19977, 4;
	add.s64 	%rd9689, %rd3, %rd9688;
	st.local.u32 	[%rd9689+4], %r19978;
	ld.local.u32 	%r19981, [%rd3+4064];
	add.s32 	%r19982, %r19981, %r19980;
	st.local.u32 	[%rd3+4064], %r19982;
	ld.local.u8 	%rs8277, [%rd9686+4220];
	not.b16 	%rs8278, %rs8276;
	and.b16  	%rs8279, %rs8277, %rs8278;
	st.local.u8 	[%rd9686+4220], %rs8279;
	or.b32  	%r19983, %r19961, %r86;
	cvt.u64.u32 	%rd9690, %r19983;
	add.s64 	%rd9691, %rd3, %rd9690;
	ld.local.u8 	%rs8280, [%rd9691+4220];
	add.s64 	%rd9692, %rd806, %rd9690;
	ld.global.u8 	%rs8281, [%rd9692];
	and.b16  	%rs8282, %rs8281, %rs8280;
	cvt.u32.u16 	%r19984, %rs8282;
	and.b32  	%r19985, %r19984, 255;
	mul.wide.u32 	%rd9693, %r19982, 4;
	add.s64 	%rd9694, %rd3, %rd9693;
	st.local.u32 	[%rd9694+4], %r19983;
	ld.local.u32 	%r19986, [%rd3+4064];
	add.s32 	%r19987, %r19986, %r19985;
	st.local.u32 	[%rd3+4064], %r19987;
	ld.local.u8 	%rs8283, [%rd9691+4220];
	not.b16 	%rs8284, %rs8282;
	and.b16  	%rs8285, %rs8283, %rs8284;
	st.local.u8 	[%rd9691+4220], %rs8285;
	ld.local.u32 	%r19988, [%rd3+4124];
	not.b32 	%r19989, %r19988;
	and.b32  	%r19990, %r19988, %r86;
	cvt.u64.u32 	%rd9695, %r19990;
	add.s64 	%rd9696, %rd3, %rd9695;
	ld.local.u8 	%rs8286, [%rd9696+4220];
	add.s64 	%rd9697, %rd806, %rd9695;
	ld.global.u8 	%rs8287, [%rd9697];
	and.b16  	%rs8288, %rs8287, %rs8286;
	cvt.u32.u16 	%r19991, %rs8288;
	and.b32  	%r19992, %r19991, 255;
	mul.wide.u32 	%rd9698, %r19987, 4;
	add.s64 	%rd9699, %rd3, %rd9698;
	st.local.u32 	[%rd9699+4], %r19990;
	ld.local.u32 	%r19993, [%rd3+4064];
	add.s32 	%r19994, %r19993, %r19992;
	st.local.u32 	[%rd3+4064], %r19994;
	ld.local.u8 	%rs8289, [%rd9696+4220];
	not.b16 	%rs8290, %rs8288;
	and.b16  	%rs8291, %rs8289, %rs8290;
	st.local.u8 	[%rd9696+4220], %rs8291;
	and.b32  	%r19995, %r86, %r19989;
	cvt.u64.u32 	%rd9700, %r19995;
	add.s64 	%rd9701, %rd3, %rd9700;
	ld.local.u8 	%rs8292, [%rd9701+4220];
	add.s64 	%rd9702, %rd806, %rd9700;
	ld.global.u8 	%rs8293, [%rd9702];
	and.b16  	%rs8294, %rs8293, %rs8292;
	cvt.u32.u16 	%r19996, %rs8294;
	and.b32  	%r19997, %r19996, 255;
	mul.wide.u32 	%rd9703, %r19994, 4;
	add.s64 	%rd9704, %rd3, %rd9703;
	st.local.u32 	[%rd9704+4], %r19995;
	ld.local.u32 	%r19998, [%rd3+4064];
	add.s32 	%r19999, %r19998, %r19997;
	st.local.u32 	[%rd3+4064], %r19999;
	ld.local.u8 	%rs8295, [%rd9701+4220];
	not.b16 	%rs8296, %rs8294;
	and.b16  	%rs8297, %rs8295, %rs8296;
	st.local.u8 	[%rd9701+4220], %rs8297;
	and.b32  	%r20000, %r19988, %r19663;
	cvt.u64.u32 	%rd9705, %r20000;
	add.s64 	%rd9706, %rd3, %rd9705;
	ld.local.u8 	%rs8298, [%rd9706+4220];
	add.s64 	%rd9707, %rd806, %rd9705;
	ld.global.u8 	%rs8299, [%rd9707];
	and.b16  	%rs8300, %rs8299, %rs8298;
	cvt.u32.u16 	%r20001, %rs8300;
	and.b32  	%r20002, %r20001, 255;
	mul.wide.u32 	%rd9708, %r19999, 4;
	add.s64 	%rd9709, %rd3, %rd9708;
	st.local.u32 	[%rd9709+4], %r20000;
	ld.local.u32 	%r20003, [%rd3+4064];
	add.s32 	%r20004, %r20003, %r20002;
	st.local.u32 	[%rd3+4064], %r20004;
	ld.local.u8 	%rs8301, [%rd9706+4220];
	not.b16 	%rs8302, %rs8300;
	and.b16  	%rs8303, %rs8301, %rs8302;
	st.local.u8 	[%rd9706+4220], %rs8303;
	xor.b32  	%r20005, %r19988, %r86;
	cvt.u64.u32 	%rd9710, %r20005;
	add.s64 	%rd9711, %rd3, %rd9710;
	ld.local.u8 	%rs8304, [%rd9711+4220];
	add.s64 	%rd9712, %rd806, %rd9710;
	ld.global.u8 	%rs8305, [%rd9712];
	and.b16  	%rs8306, %rs8305, %rs8304;
	cvt.u32.u16 	%r20006, %rs8306;
	and.b32  	%r20007, %r20006, 255;
	mul.wide.u32 	%rd9713, %r20004, 4;
	add.s64 	%rd9714, %rd3, %rd9713;
	st.local.u32 	[%rd9714+4], %r20005;
	ld.local.u32 	%r20008, [%rd3+4064];
	add.s32 	%r20009, %r20008, %r20007;
	st.local.u32 	[%rd3+4064], %r20009;
	ld.local.u8 	%rs8307, [%rd9711+4220];
	not.b16 	%rs8308, %rs8306;
	and.b16  	%rs8309, %rs8307, %rs8308;
	st.local.u8 	[%rd9711+4220], %rs8309;
	or.b32  	%r20010, %r19988, %r86;
	cvt.u64.u32 	%rd9715, %r20010;
	add.s64 	%rd9716, %rd3, %rd9715;
	ld.local.u8 	%rs8310, [%rd9716+4220];
	add.s64 	%rd9717, %rd806, %rd9715;
	ld.global.u8 	%rs8311, [%rd9717];
	and.b16  	%rs8312, %rs8311, %rs8310;
	cvt.u32.u16 	%r20011, %rs8312;
	and.b32  	%r20012, %r20011, 255;
	mul.wide.u32 	%rd9718, %r20009, 4;
	add.s64 	%rd9719, %rd3, %rd9718;
	st.local.u32 	[%rd9719+4], %r20010;
	ld.local.u32 	%r20013, [%rd3+4064];
	add.s32 	%r20014, %r20013, %r20012;
	st.local.u32 	[%rd3+4064], %r20014;
	ld.local.u8 	%rs8313, [%rd9716+4220];
	not.b16 	%rs8314, %rs8312;
	and.b16  	%rs8315, %rs8313, %rs8314;
	st.local.u8 	[%rd9716+4220], %rs8315;
	ld.local.u32 	%r20015, [%rd3+4128];
	not.b32 	%r20016, %r20015;
	and.b32  	%r20017, %r20015, %r86;
	cvt.u64.u32 	%rd9720, %r20017;
	add.s64 	%rd9721, %rd3, %rd9720;
	ld.local.u8 	%rs8316, [%rd9721+4220];
	add.s64 	%rd9722, %rd806, %rd9720;
	ld.global.u8 	%rs8317, [%rd9722];
	and.b16  	%rs8318, %rs8317, %rs8316;
	cvt.u32.u16 	%r20018, %rs8318;
	and.b32  	%r20019, %r20018, 255;
	mul.wide.u32 	%rd9723, %r20014, 4;
	add.s64 	%rd9724, %rd3, %rd9723;
	st.local.u32 	[%rd9724+4], %r20017;
	ld.local.u32 	%r20020, [%rd3+4064];
	add.s32 	%r20021, %r20020, %r20019;
	st.local.u32 	[%rd3+4064], %r20021;
	ld.local.u8 	%rs8319, [%rd9721+4220];
	not.b16 	%rs8320, %rs8318;
	and.b16  	%rs8321, %rs8319, %rs8320;
	st.local.u8 	[%rd9721+4220], %rs8321;
	and.b32  	%r20022, %r86, %r20016;
	cvt.u64.u32 	%rd9725, %r20022;
	add.s64 	%rd9726, %rd3, %rd9725;
	ld.local.u8 	%rs8322, [%rd9726+4220];
	add.s64 	%rd9727, %rd806, %rd9725;
	ld.global.u8 	%rs8323, [%rd9727];
	and.b16  	%rs8324, %rs8323, %rs8322;
	cvt.u32.u16 	%r20023, %rs8324;
	and.b32  	%r20024, %r20023, 255;
	mul.wide.u32 	%rd9728, %r20021, 4;
	add.s64 	%rd9729, %rd3, %rd9728;
	st.local.u32 	[%rd9729+4], %r20022;
	ld.local.u32 	%r20025, [%rd3+4064];
	add.s32 	%r20026, %r20025, %r20024;
	st.local.u32 	[%rd3+4064], %r20026;
	ld.local.u8 	%rs8325, [%rd9726+4220];
	not.b16 	%rs8326, %rs8324;
	and.b16  	%rs8327, %rs8325, %rs8326;
	st.local.u8 	[%rd9726+4220], %rs8327;
	and.b32  	%r20027, %r20015, %r19663;
	cvt.u64.u32 	%rd9730, %r20027;
	add.s64 	%rd9731, %rd3, %rd9730;
	ld.local.u8 	%rs8328, [%rd9731+4220];
	add.s64 	%rd9732, %rd806, %rd9730;
	ld.global.u8 	%rs8329, [%rd9732];
	and.b16  	%rs8330, %rs8329, %rs8328;
	cvt.u32.u16 	%r20028, %rs8330;
	and.b32  	%r20029, %r20028, 255;
	mul.wide.u32 	%rd9733, %r20026, 4;
	add.s64 	%rd9734, %rd3, %rd9733;
	st.local.u32 	[%rd9734+4], %r20027;
	ld.local.u32 	%r20030, [%rd3+4064];
	add.s32 	%r20031, %r20030, %r20029;
	st.local.u32 	[%rd3+4064], %r20031;
	ld.local.u8 	%rs8331, [%rd9731+4220];
	not.b16 	%rs8332, %rs8330;
	and.b16  	%rs8333, %rs8331, %rs8332;
	st.local.u8 	[%rd9731+4220], %rs8333;
	xor.b32  	%r20032, %r20015, %r86;
	cvt.u64.u32 	%rd9735, %r20032;
	add.s64 	%rd9736, %rd3, %rd9735;
	ld.local.u8 	%rs8334, [%rd9736+4220];
	add.s64 	%rd9737, %rd806, %rd9735;
	ld.global.u8 	%rs8335, [%rd9737];
	and.b16  	%rs8336, %rs8335, %rs8334;
	cvt.u32.u16 	%r20033, %rs8336;
	and.b32  	%r20034, %r20033, 255;
	mul.wide.u32 	%rd9738, %r20031, 4;
	add.s64 	%rd9739, %rd3, %rd9738;
	st.local.u32 	[%rd9739+4], %r20032;
	ld.local.u32 	%r20035, [%rd3+4064];
	add.s32 	%r20036, %r20035, %r20034;
	st.local.u32 	[%rd3+4064], %r20036;
	ld.local.u8 	%rs8337, [%rd9736+4220];
	not.b16 	%rs8338, %rs8336;
	and.b16  	%rs8339, %rs8337, %rs8338;
	st.local.u8 	[%rd9736+4220], %rs8339;
	or.b32  	%r20037, %r20015, %r86;
	cvt.u64.u32 	%rd9740, %r20037;
	add.s64 	%rd9741, %rd3, %rd9740;
	ld.local.u8 	%rs8340, [%rd9741+4220];
	add.s64 	%rd9742, %rd806, %rd9740;
	ld.global.u8 	%rs8341, [%rd9742];
	and.b16  	%rs8342, %rs8341, %rs8340;
	cvt.u32.u16 	%r20038, %rs8342;
	and.b32  	%r20039, %r20038, 255;
	mul.wide.u32 	%rd9743, %r20036, 4;
	add.s64 	%rd9744, %rd3, %rd9743;
	st.local.u32 	[%rd9744+4], %r20037;
	ld.local.u32 	%r20040, [%rd3+4064];
	add.s32 	%r87, %r20040, %r20039;
	st.local.u32 	[%rd3+4064], %r87;
	ld.local.u8 	%rs8343, [%rd9741+4220];
	not.b16 	%rs8344, %rs8342;
	and.b16  	%rs8345, %rs8343, %rs8344;
	st.local.u8 	[%rd9741+4220], %rs8345;
$L__BB0_78:
	add.s32 	%r26192, %r26192, 1;
	setp.ge.u32 	%p128, %r26192, %r87;
	mov.b16 	%rs9827, 15;
	@%p128 bra 	$L__BB0_91;
	mul.wide.u32 	%rd9745, %r26192, 4;
	add.s64 	%rd9746, %rd3, %rd9745;
	ld.local.u32 	%r90, [%rd9746+4];
	cvt.u64.u32 	%rd9747, %r90;
	add.s64 	%rd9749, %rd806, %rd9747;
	ld.global.u8 	%rs8347, [%rd9749];
	setp.eq.s16 	%p129, %rs8347, 0;
	@%p129 bra 	$L__BB0_78;
	st.local.u32 	[%rd3+4136], %r90;
	setp.eq.s16 	%p130, %rs7167, 4;
	mov.b16 	%rs9827, 15;
	mov.b32 	%r26193, 16;
	@%p130 bra 	$L__BB0_89;
	st.local.u32 	[%rd3+4068], %r87;
	not.b32 	%r20042, %r90;
	ld.local.u32 	%r20043, [%rd3+4076];
	not.b32 	%r20044, %r20043;
	and.b32  	%r20045, %r20043, %r90;
	cvt.u64.u32 	%rd9750, %r20045;
	add.s64 	%rd9751, %rd3, %rd9750;
	ld.local.u8 	%rs8350, [%rd9751+4220];
	add.s64 	%rd9753, %rd806, %rd9750;
	ld.global.u8 	%rs8351, [%rd9753];
	and.b16  	%rs8352, %rs8351, %rs8350;
	cvt.u32.u16 	%r20046, %rs8352;
	and.b32  	%r20047, %r20046, 255;
	mul.wide.u32 	%rd9754, %r87, 4;
	add.s64 	%rd9755, %rd3, %rd9754;
	st.local.u32 	[%rd9755+4], %r20045;
	ld.local.u32 	%r20048, [%rd3+4068];
	add.s32 	%r20049, %r20048, %r20047;
	st.local.u32 	[%rd3+4068], %r20049;
	ld.local.u8 	%rs8353, [%rd9751+4220];
	not.b16 	%rs8354, %rs8352;
	and.b16  	%rs8355, %rs8353, %rs8354;
	st.local.u8 	[%rd9751+4220], %rs8355;
	and.b32  	%r20050, %r90, %r20044;
	cvt.u64.u32 	%rd9756, %r20050;
	add.s64 	%rd9757, %rd3, %rd9756;
	ld.local.u8 	%rs8356, [%rd9757+4220];
	add.s64 	%rd9758, %rd806, %rd9756;
	ld.global.u8 	%rs8357, [%rd9758];
	and.b16  	%rs8358, %rs8357, %rs8356;
	cvt.u32.u16 	%r20051, %rs8358;
	and.b32  	%r20052, %r20051, 255;
	mul.wide.u32 	%rd9759, %r20049, 4;
	add.s64 	%rd9760, %rd3, %rd9759;
	st.local.u32 	[%rd9760+4], %r20050;
	ld.local.u32 	%r20053, [%rd3+4068];
	add.s32 	%r20054, %r20053, %r20052;
	st.local.u32 	[%rd3+4068], %r20054;
	ld.local.u8 	%rs8359, [%rd9757+4220];
	not.b16 	%rs8360, %rs8358;
	and.b16  	%rs8361, %rs8359, %rs8360;
	st.local.u8 	[%rd9757+4220], %rs8361;
	and.b32  	%r20055, %r20043, %r20042;
	cvt.u64.u32 	%rd9761, %r20055;
	add.s64 	%rd9762, %rd3, %rd9761;
	ld.local.u8 	%rs8362, [%rd9762+4220];
	add.s64 	%rd9763, %rd806, %rd9761;
	ld.global.u8 	%rs8363, [%rd9763];
	and.b16  	%rs8364, %rs8363, %rs8362;
	cvt.u32.u16 	%r20056, %rs8364;
	and.b32  	%r20057, %r20056, 255;
	mul.wide.u32 	%rd9764, %r20054, 4;
	add.s64 	%rd9765, %rd3, %rd9764;
	st.local.u32 	[%rd9765+4], %r20055;
	ld.local.u32 	%r20058, [%rd3+4068];
	add.s32 	%r20059, %r20058, %r20057;
	st.local.u32 	[%rd3+4068], %r20059;
	ld.local.u8 	%rs8365, [%rd9762+4220];
	not.b16 	%rs8366, %rs8364;
	and.b16  	%rs8367, %rs8365, %rs8366;
	st.local.u8 	[%rd9762+4220], %rs8367;
	xor.b32  	%r20060, %r20043, %r90;
	cvt.u64.u32 	%rd9766, %r20060;
	add.s64 	%rd9767, %rd3, %rd9766;
	ld.local.u8 	%rs8368, [%rd9767+4220];
	add.s64 	%rd9768, %rd806, %rd9766;
	ld.global.u8 	%rs8369, [%rd9768];
	and.b16  	%rs8370, %rs8369, %rs8368;
	cvt.u32.u16 	%r20061, %rs8370;
	and.b32  	%r20062, %r20061, 255;
	mul.wide.u32 	%rd9769, %r20059, 4;
	add.s64 	%rd9770, %rd3, %rd9769;
	st.local.u32 	[%rd9770+4], %r20060;
	ld.local.u32 	%r20063, [%rd3+4068];
	add.s32 	%r20064, %r20063, %r20062;
	st.local.u32 	[%rd3+4068], %r20064;
	ld.local.u8 	%rs8371, [%rd9767+4220];
	not.b16 	%rs8372, %rs8370;
	and.b16  	%rs8373, %rs8371, %rs8372;
	st.local.u8 	[%rd9767+4220], %rs8373;
	or.b32  	%r20065, %r20043, %r90;
	cvt.u64.u32 	%rd9771, %r20065;
	add.s64 	%rd9772, %rd3, %rd9771;
	ld.local.u8 	%rs8374, [%rd9772+4220];
	add.s64 	%rd9773, %rd806, %rd9771;
	ld.global.u8 	%rs8375, [%rd9773];
	and.b16  	%rs8376, %rs8375, %rs8374;
	cvt.u32.u16 	%r20066, %rs8376;
	and.b32  	%r20067, %r20066, 255;
	mul.wide.u32 	%rd9774, %r20064, 4;
	add.s64 	%rd9775, %rd3, %rd9774;
	st.local.u32 	[%rd9775+4], %r20065;
	ld.local.u32 	%r20068, [%rd3+4068];
	add.s32 	%r20069, %r20068, %r20067;
	st.local.u32 	[%rd3+4068], %r20069;
	ld.local.u8 	%rs8377, [%rd9772+4220];
	not.b16 	%rs8378, %rs8376;
	and.b16  	%rs8379, %rs8377, %rs8378;
	st.local.u8 	[%rd9772+4220], %rs8379;
	ld.local.u32 	%r20070, [%rd3+4080];
	not.b32 	%r20071, %r20070;
	and.b32  	%r20072, %r20070, %r90;
	cvt.u64.u32 	%rd9776, %r20072;
	add.s64 	%rd9777, %rd3, %rd9776;
	ld.local.u8 	%rs8380, [%rd9777+4220];
	add.s64 	%rd9778, %rd806, %rd9776;
	ld.global.u8 	%rs8381, [%rd9778];
	and.b16  	%rs8382, %rs8381, %rs8380;
	cvt.u32.u16 	%r20073, %rs8382;
	and.b32  	%r20074, %r20073, 255;
	mul.wide.u32 	%rd9779, %r20069, 4;
	add.s64 	%rd9780, %rd3, %rd9779;
	st.local.u32 	[%rd9780+4], %r20072;
	ld.local.u32 	%r20075, [%rd3+4068];
	add.s32 	%r20076, %r20075, %r20074;
	st.local.u32 	[%rd3+4068], %r20076;
	ld.local.u8 	%rs8383, [%rd9777+4220];
	not.b16 	%rs8384, %rs8382;
	and.b16  	%rs8385, %rs8383, %rs8384;
	st.local.u8 	[%rd9777+4220], %rs8385;
	and.b32  	%r20077, %r90, %r20071;
	cvt.u64.u32 	%rd9781, %r20077;
	add.s64 	%rd9782, %rd3, %rd9781;
	ld.local.u8 	%rs8386, [%rd9782+4220];
	add.s64 	%rd9783, %rd806, %rd9781;
	ld.global.u8 	%rs8387, [%rd9783];
	and.b16  	%rs8388, %rs8387, %rs8386;
	cvt.u32.u16 	%r20078, %rs8388;
	and.b32  	%r20079, %r20078, 255;
	mul.wide.u32 	%rd9784, %r20076, 4;
	add.s64 	%rd9785, %rd3, %rd9784;
	st.local.u32 	[%rd9785+4], %r20077;
	ld.local.u32 	%r20080, [%rd3+4068];
	add.s32 	%r20081, %r20080, %r20079;
	st.local.u32 	[%rd3+4068], %r20081;
	ld.local.u8 	%rs8389, [%rd9782+4220];
	not.b16 	%rs8390, %rs8388;
	and.b16  	%rs8391, %rs8389, %rs8390;
	st.local.u8 	[%rd9782+4220], %rs8391;
	and.b32  	%r20082, %r20070, %r20042;
	cvt.u64.u32 	%rd9786, %r20082;
	add.s64 	%rd9787, %rd3, %rd9786;
	ld.local.u8 	%rs8392, [%rd9787+4220];
	add.s64 	%rd9788, %rd806, %rd9786;
	ld.global.u8 	%rs8393, [%rd9788];
	and.b16  	%rs8394, %rs8393, %rs8392;
	cvt.u32.u16 	%r20083, %rs8394;
	and.b32  	%r20084, %r20083, 255;
	mul.wide.u32 	%rd9789, %r20081, 4;
	add.s64 	%rd9790, %rd3, %rd9789;
	st.local.u32 	[%rd9790+4], %r20082;
	ld.local.u32 	%r20085, [%rd3+4068];
	add.s32 	%r20086, %r20085, %r20084;
	st.local.u32 	[%rd3+4068], %r20086;
	ld.local.u8 	%rs8395, [%rd9787+4220];
	not.b16 	%rs8396, %rs8394;
	and.b16  	%rs8397, %rs8395, %rs8396;
	st.local.u8 	[%rd9787+4220], %rs8397;
	xor.b32  	%r20087, %r20070, %r90;
	cvt.u64.u32 	%rd9791, %r20087;
	add.s64 	%rd9792, %rd3, %rd9791;
	ld.local.u8 	%rs8398, [%rd9792+4220];
	add.s64 	%rd9793, %rd806, %rd9791;
	ld.global.u8 	%rs8399, [%rd9793];
	and.b16  	%rs8400, %rs8399, %rs8398;
	cvt.u32.u16 	%r20088, %rs8400;
	and.b32  	%r20089, %r20088, 255;
	mul.wide.u32 	%rd9794, %r20086, 4;
	add.s64 	%rd9795, %rd3, %rd9794;
	st.local.u32 	[%rd9795+4], %r20087;
	ld.local.u32 	%r20090, [%rd3+4068];
	add.s32 	%r20091, %r20090, %r20089;
	st.local.u32 	[%rd3+4068], %r20091;
	ld.local.u8 	%rs8401, [%rd9792+4220];
	not.b16 	%rs8402, %rs8400;
	and.b16  	%rs8403, %rs8401, %rs8402;
	st.local.u8 	[%rd9792+4220], %rs8403;
	or.b32  	%r20092, %r20070, %r90;
	cvt.u64.u32 	%rd9796, %r20092;
	add.s64 	%rd9797, %rd3, %rd9796;
	ld.local.u8 	%rs8404, [%rd9797+4220];
	add.s64 	%rd9798, %rd806, %rd9796;
	ld.global.u8 	%rs8405, [%rd9798];
	and.b16  	%rs8406, %rs8405, %rs8404;
	cvt.u32.u16 	%r20093, %rs8406;
	and.b32  	%r20094, %r20093, 255;
	mul.wide.u32 	%rd9799, %r20091, 4;
	add.s64 	%rd9800, %rd3, %rd9799;
	st.local.u32 	[%rd9800+4], %r20092;
	ld.local.u32 	%r20095, [%rd3+4068];
	add.s32 	%r20096, %r20095, %r20094;
	st.local.u32 	[%rd3+4068], %r20096;
	ld.local.u8 	%rs8407, [%rd9797+4220];
	not.b16 	%rs8408, %rs8406;
	and.b16  	%rs8409, %rs8407, %rs8408;
	st.local.u8 	[%rd9797+4220], %rs8409;
	ld.local.u32 	%r20097, [%rd3+4084];
	not.b32 	%r20098, %r20097;
	and.b32  	%r20099, %r20097, %r90;
	cvt.u64.u32 	%rd9801, %r20099;
	add.s64 	%rd9802, %rd3, %rd9801;
	ld.local.u8 	%rs8410, [%rd9802+4220];
	add.s64 	%rd9803, %rd806, %rd9801;
	ld.global.u8 	%rs8411, [%rd9803];
	and.b16  	%rs8412, %rs8411, %rs8410;
	cvt.u32.u16 	%r20100, %rs8412;
	and.b32  	%r20101, %r20100, 255;
	mul.wide.u32 	%rd9804, %r20096, 4;
	add.s64 	%rd9805, %rd3, %rd9804;
	st.local.u32 	[%rd9805+4], %r20099;
	ld.local.u32 	%r20102, [%rd3+4068];
	add.s32 	%r20103, %r20102, %r20101;
	st.local.u32 	[%rd3+4068], %r20103;
	ld.local.u8 	%rs8413, [%rd9802+4220];
	not.b16 	%rs8414, %rs8412;
	and.b16  	%rs8415, %rs8413, %rs8414;
	st.local.u8 	[%rd9802+4220], %rs8415;
	and.b32  	%r20104, %r90, %r20098;
	cvt.u64.u32 	%rd9806, %r20104;
	add.s64 	%rd9807, %rd3, %rd9806;
	ld.local.u8 	%rs8416, [%rd9807+4220];
	add.s64 	%rd9808, %rd806, %rd9806;
	ld.global.u8 	%rs8417, [%rd9808];
	and.b16  	%rs8418, %rs8417, %rs8416;
	cvt.u32.u16 	%r20105, %rs8418;
	and.b32  	%r20106, %r20105, 255;
	mul.wide.u32 	%rd9809, %r20103, 4;
	add.s64 	%rd9810, %rd3, %rd9809;
	st.local.u32 	[%rd9810+4], %r20104;
	ld.local.u32 	%r20107, [%rd3+4068];
	add.s32 	%r20108, %r20107, %r20106;
	st.local.u32 	[%rd3+4068], %r20108;
	ld.local.u8 	%rs8419, [%rd9807+4220];
	not.b16 	%rs8420, %rs8418;
	and.b16  	%rs8421, %rs8419, %rs8420;
	st.local.u8 	[%rd9807+4220], %rs8421;
	and.b32  	%r20109, %r20097, %r20042;
	cvt.u64.u32 	%rd9811, %r20109;
	add.s64 	%rd9812, %rd3, %rd9811;
	ld.local.u8 	%rs8422, [%rd9812+4220];
	add.s64 	%rd9813, %rd806, %rd9811;
	ld.global.u8 	%rs8423, [%rd9813];
	and.b16  	%rs8424, %rs8423, %rs8422;
	cvt.u32.u16 	%r20110, %rs8424;
	and.b32  	%r20111, %r20110, 255;
	mul.wide.u32 	%rd9814, %r20108, 4;
	add.s64 	%rd9815, %rd3, %rd9814;
	st.local.u32 	[%rd9815+4], %r20109;
	ld.local.u32 	%r20112, [%rd3+4068];
	add.s32 	%r20113, %r20112, %r20111;
	st.local.u32 	[%rd3+4068], %r20113;
	ld.local.u8 	%rs8425, [%rd9812+4220];
	not.b16 	%rs8426, %rs8424;
	and.b16  	%rs8427, %rs8425, %rs8426;
	st.local.u8 	[%rd9812+4220], %rs8427;
	xor.b32  	%r20114, %r20097, %r90;
	cvt.u64.u32 	%rd9816, %r20114;
	add.s64 	%rd9817, %rd3, %rd9816;
	ld.local.u8 	%rs8428, [%rd9817+4220];
	add.s64 	%rd9818, %rd806, %rd9816;
	ld.global.u8 	%rs8429, [%rd9818];
	and.b16  	%rs8430, %rs8429, %rs8428;
	cvt.u32.u16 	%r20115, %rs8430;
	and.b32  	%r20116, %r20115, 255;
	mul.wide.u32 	%rd9819, %r20113, 4;
	add.s64 	%rd9820, %rd3, %rd9819;
	st.local.u32 	[%rd9820+4], %r20114;
	ld.local.u32 	%r20117, [%rd3+4068];
	add.s32 	%r20118, %r20117, %r20116;
	st.local.u32 	[%rd3+4068], %r20118;
	ld.local.u8 	%rs8431, [%rd9817+4220];
	not.b16 	%rs8432, %rs8430;
	and.b16  	%rs8433, %rs8431, %rs8432;
	st.local.u8 	[%rd9817+4220], %rs8433;
	or.b32  	%r20119, %r20097, %r90;
	cvt.u64.u32 	%rd9821, %r20119;
	add.s64 	%rd9822, %rd3, %rd9821;
	ld.local.u8 	%rs8434, [%rd9822+4220];
	add.s64 	%rd9823, %rd806, %rd9821;
	ld.global.u8 	%rs8435, [%rd9823];
	and.b16  	%rs8436, %rs8435, %rs8434;
	cvt.u32.u16 	%r20120, %rs8436;
	and.b32  	%r20121, %r20120, 255;
	mul.wide.u32 	%rd9824, %r20118, 4;
	add.s64 	%rd9825, %rd3, %rd9824;
	st.local.u32 	[%rd9825+4], %r20119;
	ld.local.u32 	%r20122, [%rd3+4068];
	add.s32 	%r20123, %r20122, %r20121;
	st.local.u32 	[%rd3+4068], %r20123;
	ld.local.u8 	%rs8437, [%rd9822+4220];
	not.b16 	%rs8438, %rs8436;
	and.b16  	%rs8439, %rs8437, %rs8438;
	st.local.u8 	[%rd9822+4220], %rs8439;
	ld.local.u32 	%r20124, [%rd3+4088];
	not.b32 	%r20125, %r20124;
	and.b32  	%r20126, %r20124, %r90;
	cvt.u64.u32 	%rd9826, %r20126;
	add.s64 	%rd9827, %rd3, %rd9826;
	ld.local.u8 	%rs8440, [%rd9827+4220];
	add.s64 	%rd9828, %rd806, %rd9826;
	ld.global.u8 	%rs8441, [%rd9828];
	and.b16  	%rs8442, %rs8441, %rs8440;
	cvt.u32.u16 	%r20127, %rs8442;
	and.b32  	%r20128, %r20127, 255;
	mul.wide.u32 	%rd9829, %r20123, 4;
	add.s64 	%rd9830, %rd3, %rd9829;
	st.local.u32 	[%rd9830+4], %r20126;
	ld.local.u32 	%r20129, [%rd3+4068];
	add.s32 	%r20130, %r20129, %r20128;
	st.local.u32 	[%rd3+4068], %r20130;
	ld.local.u8 	%rs8443, [%rd9827+4220];
	not.b16 	%rs8444, %rs8442;
	and.b16  	%rs8445, %rs8443, %rs8444;
	st.local.u8 	[%rd9827+4220], %rs8445;
	and.b32  	%r20131, %r90, %r20125;
	cvt.u64.u32 	%rd9831, %r20131;
	add.s64 	%rd9832, %rd3, %rd9831;
	ld.local.u8 	%rs8446, [%rd9832+4220];
	add.s64 	%rd9833, %rd806, %rd9831;
	ld.global.u8 	%rs8447, [%rd9833];
	and.b16  	%rs8448, %rs8447, %rs8446;
	cvt.u32.u16 	%r20132, %rs8448;
	and.b32  	%r20133, %r20132, 255;
	mul.wide.u32 	%rd9834, %r20130, 4;
	add.s64 	%rd9835, %rd3, %rd9834;
	st.local.u32 	[%rd9835+4], %r20131;
	ld.local.u32 	%r20134, [%rd3+4068];
	add.s32 	%r20135, %r20134, %r20133;
	st.local.u32 	[%rd3+4068], %r20135;
	ld.local.u8 	%rs8449, [%rd9832+4220];
	not.b16 	%rs8450, %rs8448;
	and.b16  	%rs8451, %rs8449, %rs8450;
	st.local.u8 	[%rd9832+4220], %rs8451;
	and.b32  	%r20136, %r20124, %r20042;
	cvt.u64.u32 	%rd9836, %r20136;
	add.s64 	%rd9837, %rd3, %rd9836;
	ld.local.u8 	%rs8452, [%rd9837+4220];
	add.s64 	%rd9838, %rd806, %rd9836;
	ld.global.u8 	%rs8453, [%rd9838];
	and.b16  	%rs8454, %rs8453, %rs8452;
	cvt.u32.u16 	%r20137, %rs8454;
	and.b32  	%r20138, %r20137, 255;
	mul.wide.u32 	%rd9839, %r20135, 4;
	add.s64 	%rd9840, %rd3, %rd9839;
	st.local.u32 	[%rd9840+4], %r20136;
	ld.local.u32 	%r20139, [%rd3+4068];
	add.s32 	%r20140, %r20139, %r20138;
	st.local.u32 	[%rd3+4068], %r20140;
	ld.local.u8 	%rs8455, [%rd9837+4220];
	not.b16 	%rs8456, %rs8454;
	and.b16  	%rs8457, %rs8455, %rs8456;
	st.local.u8 	[%rd9837+4220], %rs8457;
	xor.b32  	%r20141, %r20124, %r90;
	cvt.u64.u32 	%rd9841, %r20141;
	add.s64 	%rd9842, %rd3, %rd9841;
	ld.local.u8 	%rs8458, [%rd9842+4220];
	add.s64 	%rd9843, %rd806, %rd9841;
	ld.global.u8 	%rs8459, [%rd9843];
	and.b16  	%rs8460, %rs8459, %rs8458;
	cvt.u32.u16 	%r20142, %rs8460;
	and.b32  	%r20143, %r20142, 255;
	mul.wide.u32 	%rd9844, %r20140, 4;
	add.s64 	%rd9845, %rd3, %rd9844;
	st.local.u32 	[%rd9845+4], %r20141;
	ld.local.u32 	%r20144, [%rd3+4068];
	add.s32 	%r20145, %r20144, %r20143;
	st.local.u32 	[%rd3+4068], %r20145;
	ld.local.u8 	%rs8461, [%rd9842+4220];
	not.b16 	%rs8462, %rs8460;
	and.b16  	%rs8463, %rs8461, %rs8462;
	st.local.u8 	[%rd9842+4220], %rs8463;
	or.b32  	%r20146, %r20124, %r90;
	cvt.u64.u32 	%rd9846, %r20146;
	add.s64 	%rd9847, %rd3, %rd9846;
	ld.local.u8 	%rs8464, [%rd9847+4220];
	add.s64 	%rd9848, %rd806, %rd9846;
	ld.global.u8 	%rs8465, [%rd9848];
	and.b16  	%rs8466, %rs8465, %rs8464;
	cvt.u32.u16 	%r20147, %rs8466;
	and.b32  	%r20148, %r20147, 255;
	mul.wide.u32 	%rd9849, %r20145, 4;
	add.s64 	%rd9850, %rd3, %rd9849;
	st.local.u32 	[%rd9850+4], %r20146;
	ld.local.u32 	%r20149, [%rd3+4068];
	add.s32 	%r20150, %r20149, %r20148;
	st.local.u32 	[%rd3+4068], %r20150;
	ld.local.u8 	%rs8467, [%rd9847+4220];
	not.b16 	%rs8468, %rs8466;
	and.b16  	%rs8469, %rs8467, %rs8468;
	st.local.u8 	[%rd9847+4220], %rs8469;
	ld.local.u32 	%r20151, [%rd3+4092];
	not.b32 	%r20152, %r20151;
	and.b32  	%r20153, %r20151, %r90;
	cvt.u64.u32 	%rd9851, %r20153;
	add.s64 	%rd9852, %rd3, %rd9851;
	ld.local.u8 	%rs8470, [%rd9852+4220];
	add.s64 	%rd9853, %rd806, %rd9851;
	ld.global.u8 	%rs8471, [%rd9853];
	and.b16  	%rs8472, %rs8471, %rs8470;
	cvt.u32.u16 	%r20154, %rs8472;
	and.b32  	%r20155, %r20154, 255;
	mul.wide.u32 	%rd9854, %r20150, 4;
	add.s64 	%rd9855, %rd3, %rd9854;
	st.local.u32 	[%rd9855+4], %r20153;
	ld.local.u32 	%r20156, [%rd3+4068];
	add.s32 	%r20157, %r20156, %r20155;
	st.local.u32 	[%rd3+4068], %r20157;
	ld.local.u8 	%rs8473, [%rd9852+4220];
	not.b16 	%rs8474, %rs8472;
	and.b16  	%rs8475, %rs8473, %rs8474;
	st.local.u8 	[%rd9852+4220], %rs8475;
	and.b32  	%r20158, %r90, %r20152;
	cvt.u64.u32 	%rd9856, %r20158;
	add.s64 	%rd9857, %rd3, %rd9856;
	ld.local.u8 	%rs8476, [%rd9857+4220];
	add.s64 	%rd9858, %rd806, %rd9856;
	ld.global.u8 	%rs8477, [%rd9858];
	and.b16  	%rs8478, %rs8477, %rs8476;
	cvt.u32.u16 	%r20159, %rs8478;
	and.b32  	%r20160, %r20159, 255;
	mul.wide.u32 	%rd9859, %r20157, 4;
	add.s64 	%rd9860, %rd3, %rd9859;
	st.local.u32 	[%rd9860+4], %r20158;
	ld.local.u32 	%r20161, [%rd3+4068];
	add.s32 	%r20162, %r20161, %r20160;
	st.local.u32 	[%rd3+4068], %r20162;
	ld.local.u8 	%rs8479, [%rd9857+4220];
	not.b16 	%rs8480, %rs8478;
	and.b16  	%rs8481, %rs8479, %rs8480;
	st.local.u8 	[%rd9857+4220], %rs8481;
	and.b32  	%r20163, %r20151, %r20042;
	cvt.u64.u32 	%rd9861, %r20163;
	add.s64 	%rd9862, %rd3, %rd9861;
	ld.local.u8 	%rs8482, [%rd9862+4220];
	add.s64 	%rd9863, %rd806, %rd9861;
	ld.global.u8 	%rs8483, [%rd9863];
	and.b16  	%rs8484, %rs8483, %rs8482;
	cvt.u32.u16 	%r20164, %rs8484;
	and.b32  	%r20165, %r20164, 255;
	mul.wide.u32 	%rd9864, %r20162, 4;
	add.s64 	%rd9865, %rd3, %rd9864;
	st.local.u32 	[%rd9865+4], %r20163;
	ld.local.u32 	%r20166, [%rd3+4068];
	add.s32 	%r20167, %r20166, %r20165;
	st.local.u32 	[%rd3+4068], %r20167;
	ld.local.u8 	%rs8485, [%rd9862+4220];
	not.b16 	%rs8486, %rs8484;
	and.b16  	%rs8487, %rs8485, %rs8486;
	st.local.u8 	[%rd9862+4220], %rs8487;
	xor.b32  	%r20168, %r20151, %r90;
	cvt.u64.u32 	%rd9866, %r20168;
	add.s64 	%rd9867, %rd3, %rd9866;
	ld.local.u8 	%rs8488, [%rd9867+4220];
	add.s64 	%rd9868, %rd806, %rd9866;
	ld.global.u8 	%rs8489, [%rd9868];
	and.b16  	%rs8490, %rs8489, %rs8488;
	cvt.u32.u16 	%r20169, %rs8490;
	and.b32  	%r20170, %r20169, 255;
	mul.wide.u32 	%rd9869, %r20167, 4;
	add.s64 	%rd9870, %rd3, %rd9869;
	st.local.u32 	[%rd9870+4], %r20168;
	ld.local.u32 	%r20171, [%rd3+4068];
	add.s32 	%r20172, %r20171, %r20170;
	st.local.u32 	[%rd3+4068], %r20172;
	ld.local.u8 	%rs8491, [%rd9867+4220];
	not.b16 	%rs8492, %rs8490;
	and.b16  	%rs8493, %rs8491, %rs8492;
	st.local.u8 	[%rd9867+4220], %rs8493;
	or.b32  	%r20173, %r20151, %r90;
	cvt.u64.u32 	%rd9871, %r20173;
	add.s64 	%rd9872, %rd3, %rd9871;
	ld.local.u8 	%rs8494, [%rd9872+4220];
	add.s64 	%rd9873, %rd806, %rd9871;
	ld.global.u8 	%rs8495, [%rd9873];
	and.b16  	%rs8496, %rs8495, %rs8494;
	cvt.u32.u16 	%r20174, %rs8496;
	and.b32  	%r20175, %r20174, 255;
	mul.wide.u32 	%rd9874, %r20172, 4;
	add.s64 	%rd9875, %rd3, %rd9874;
	st.local.u32 	[%rd9875+4], %r20173;
	ld.local.u32 	%r20176, [%rd3+4068];
	add.s32 	%r20177, %r20176, %r20175;
	st.local.u32 	[%rd3+4068], %r20177;
	ld.local.u8 	%rs8497, [%rd9872+4220];
	not.b16 	%rs8498, %rs8496;
	and.b16  	%rs8499, %rs8497, %rs8498;
	st.local.u8 	[%rd9872+4220], %rs8499;
	ld.local.u32 	%r20178, [%rd3+4096];
	not.b32 	%r20179, %r20178;
	and.b32  	%r20180, %r20178, %r90;
	cvt.u64.u32 	%rd9876, %r20180;
	add.s64 	%rd9877, %rd3, %rd9876;
	ld.local.u8 	%rs8500, [%rd9877+4220];
	add.s64 	%rd9878, %rd806, %rd9876;
	ld.global.u8 	%rs8501, [%rd9878];
	and.b16  	%rs8502, %rs8501, %rs8500;
	cvt.u32.u16 	%r20181, %rs8502;
	and.b32  	%r20182, %r20181, 255;
	mul.wide.u32 	%rd9879, %r20177, 4;
	add.s64 	%rd9880, %rd3, %rd9879;
	st.local.u32 	[%rd9880+4], %r20180;
	ld.local.u32 	%r20183, [%rd3+4068];
	add.s32 	%r20184, %r20183, %r20182;
	st.local.u32 	[%rd3+4068], %r20184;
	ld.local.u8 	%rs8503, [%rd9877+4220];
	not.b16 	%rs8504, %rs8502;
	and.b16  	%rs8505, %rs8503, %rs8504;
	st.local.u8 	[%rd9877+4220], %rs8505;
	and.b32  	%r20185, %r90, %r20179;
	cvt.u64.u32 	%rd9881, %r20185;
	add.s64 	%rd9882, %rd3, %rd9881;
	ld.local.u8 	%rs8506, [%rd9882+4220];
	add.s64 	%rd9883, %rd806, %rd9881;
	ld.global.u8 	%rs8507, [%rd9883];
	and.b16  	%rs8508, %rs8507, %rs8506;
	cvt.u32.u16 	%r20186, %rs8508;
	and.b32  	%r20187, %r20186, 255;
	mul.wide.u32 	%rd9884, %r20184, 4;
	add.s64 	%rd9885, %rd3, %rd9884;
	st.local.u32 	[%rd9885+4], %r20185;
	ld.local.u32 	%r20188, [%rd3+4068];
	add.s32 	%r20189, %r20188, %r20187;
	st.local.u32 	[%rd3+4068], %r20189;
	ld.local.u8 	%rs8509, [%rd9882+4220];
	not.b16 	%rs8510, %rs8508;
	and.b16  	%rs8511, %rs8509, %rs8510;
	st.local.u8 	[%rd9882+4220], %rs8511;
	and.b32  	%r20190, %r20178, %r20042;
	cvt.u64.u32 	%rd9886, %r20190;
	add.s64 	%rd9887, %rd3, %rd9886;
	ld.local.u8 	%rs8512, [%rd9887+4220];
	add.s64 	%rd9888, %rd806, %rd9886;
	ld.global.u8 	%rs8513, [%rd9888];
	and.b16  	%rs8514, %rs8513, %rs8512;
	cvt.u32.u16 	%r20191, %rs8514;
	and.b32  	%r20192, %r20191, 255;
	mul.wide.u32 	%rd9889, %r20189, 4;
	add.s64 	%rd9890, %rd3, %rd9889;
	st.local.u32 	[%rd9890+4], %r20190;
	ld.local.u32 	%r20193, [%rd3+4068];
	add.s32 	%r20194, %r20193, %r20192;
	st.local.u32 	[%rd3+4068], %r20194;
	ld.local.u8 	%rs8515, [%rd9887+4220];
	not.b16 	%rs8516, %rs8514;
	and.b16  	%rs8517, %rs8515, %rs8516;
	st.local.u8 	[%rd9887+4220], %rs8517;
	xor.b32  	%r20195, %r20178, %r90;
	cvt.u64.u32 	%rd9891, %r20195;
	add.s64 	%rd9892, %rd3, %rd9891;
	ld.local.u8 	%rs8518, [%rd9892+4220];
	add.s64 	%rd9893, %rd806, %rd9891;
	ld.global.u8 	%rs8519, [%rd9893];
	and.b16  	%rs8520, %rs8519, %rs8518;
	cvt.u32.u16 	%r20196, %rs8520;
	and.b32  	%r20197, %r20196, 255;
	mul.wide.u32 	%rd9894, %r20194, 4;
	add.s64 	%rd9895, %rd3, %rd9894;
	st.local.u32 	[%rd9895+4], %r20195;
	ld.local.u32 	%r20198, [%rd3+4068];
	add.s32 	%r20199, %r20198, %r20197;
	st.local.u32 	[%rd3+4068], %r20199;
	ld.local.u8 	%rs8521, [%rd9892+4220];
	not.b16 	%rs8522, %rs8520;
	and.b16  	%rs8523, %rs8521, %rs8522;
	st.local.u8 	[%rd9892+4220], %rs8523;
	or.b32  	%r20200, %r20178, %r90;
	cvt.u64.u32 	%rd9896, %r20200;
	add.s64 	%rd9897, %rd3, %rd9896;
	ld.local.u8 	%rs8524, [%rd9897+4220];
	add.s64 	%rd9898, %rd806, %rd9896;
	ld.global.u8 	%rs8525, [%rd9898];
	and.b16  	%rs8526, %rs8525, %rs8524;
	cvt.u32.u16 	%r20201, %rs8526;
	and.b32  	%r20202, %r20201, 255;
	mul.wide.u32 	%rd9899, %r20199, 4;
	add.s64 	%rd9900, %rd3, %rd9899;
	st.local.u32 	[%rd9900+4], %r20200;
	ld.local.u32 	%r20203, [%rd3+4068];
	add.s32 	%r20204, %r20203, %r20202;
	st.local.u32 	[%rd3+4068], %r20204;
	ld.local.u8 	%rs8527, [%rd9897+4220];
	not.b16 	%rs8528, %rs8526;
	and.b16  	%rs8529, %rs8527, %rs8528;
	st.local.u8 	[%rd9897+4220], %rs8529;
	ld.local.u32 	%r20205, [%rd3+4100];
	not.b32 	%r20206, %r20205;
	and.b32  	%r20207, %r20205, %r90;
	cvt.u64.u32 	%rd9901, %r20207;
	add.s64 	%rd9902, %rd3, %rd9901;
	ld.local.u8 	%rs8530, [%rd9902+4220];
	add.s64 	%rd9903, %rd806, %rd9901;
	ld.global.u8 	%rs8531, [%rd9903];
	and.b16  	%rs8532, %rs8531, %rs8530;
	cvt.u32.u16 	%r20208, %rs8532;
	and.b32  	%r20209, %r20208, 255;
	mul.wide.u32 	%rd9904, %r20204, 4;
	add.s64 	%rd9905, %rd3, %rd9904;
	st.local.u32 	[%rd9905+4], %r20207;
	ld.local.u32 	%r20210, [%rd3+4068];
	add.s32 	%r20211, %r20210, %r20209;
	st.local.u32 	[%rd3+4068], %r20211;
	ld.local.u8 	%rs8533, [%rd9902+4220];
	not.b16 	%rs8534, %rs8532;
	and.b16  	%rs8535, %rs8533, %rs8534;
	st.local.u8 	[%rd9902+4220], %rs8535;
	and.b32  	%r20212, %r90, %r20206;
	cvt.u64.u32 	%rd9906, %r20212;
	add.s64 	%rd9907, %rd3, %rd9906;
	ld.local.u8 	%rs8536, [%rd9907+4220];
	add.s64 	%rd9908, %rd806, %rd9906;
	ld.global.u8 	%rs8537, [%rd9908];
	and.b16  	%rs8538, %rs8537, %rs8536;
	cvt.u32.u16 	%r20213, %rs8538;
	and.b32  	%r20214, %r20213, 255;
	mul.wide.u32 	%rd9909, %r20211, 4;
	add.s64 	%rd9910, %rd3, %rd9909;
	st.local.u32 	[%rd9910+4], %r20212;
	ld.local.u32 	%r20215, [%rd3+4068];
	add.s32 	%r20216, %r20215, %r20214;
	st.local.u32 	[%rd3+4068], %r20216;
	ld.local.u8 	%rs8539, [%rd9907+4220];
	not.b16 	%rs8540, %rs8538;
	and.b16  	%rs8541, %rs8539, %rs8540;
	st.local.u8 	[%rd9907+4220], %rs8541;
	and.b32  	%r20217, %r20205, %r20042;
	cvt.u64.u32 	%rd9911, %r20217;
	add.s64 	%rd9912, %rd3, %rd9911;
	ld.local.u8 	%rs8542, [%rd9912+4220];
	add.s64 	%rd9913, %rd806, %rd9911;
	ld.global.u8 	%rs8543, [%rd9913];
	and.b16  	%rs8544, %rs8543, %rs8542;
	cvt.u32.u16 	%r20218, %rs8544;
	and.b32  	%r20219, %r20218, 255;
	mul.wide.u32 	%rd9914, %r20216, 4;
	add.s64 	%rd9915, %rd3, %rd9914;
	st.local.u32 	[%rd9915+4], %r20217;
	ld.local.u32 	%r20220, [%rd3+4068];
	add.s32 	%r20221, %r20220, %r20219;
	st.local.u32 	[%rd3+4068], %r20221;
	ld.local.u8 	%rs8545, [%rd9912+4220];
	not.b16 	%rs8546, %rs8544;
	and.b16  	%rs8547, %rs8545, %rs8546;
	st.local.u8 	[%rd9912+4220], %rs8547;
	xor.b32  	%r20222, %r20205, %r90;
	cvt.u64.u32 	%rd9916, %r20222;
	add.s64 	%rd9917, %rd3, %rd9916;
	ld.local.u8 	%rs8548, [%rd9917+4220];
	add.s64 	%rd9918, %rd806, %rd9916;
	ld.global.u8 	%rs8549, [%rd9918];
	and.b16  	%rs8550, %rs8549, %rs8548;
	cvt.u32.u16 	%r20223, %rs8550;
	and.b32  	%r20224, %r20223, 255;
	mul.wide.u32 	%rd9919, %r20221, 4;
	add.s64 	%rd9920, %rd3, %rd9919;
	st.local.u32 	[%rd9920+4], %r20222;
	ld.local.u32 	%r20225, [%rd3+4068];
	add.s32 	%r20226, %r20225, %r20224;
	st.local.u32 	[%rd3+4068], %r20226;
	ld.local.u8 	%rs8551, [%rd9917+4220];
	not.b16 	%rs8552, %rs8550;
	and.b16  	%rs8553, %rs8551, %rs8552;
	st.local.u8 	[%rd9917+4220], %rs8553;
	or.b32  	%r20227, %r20205, %r90;
	cvt.u64.u32 	%rd9921, %r20227;
	add.s64 	%rd9922, %rd3, %rd9921;
	ld.local.u8 	%rs8554, [%rd9922+4220];
	add.s64 	%rd9923, %rd806, %rd9921;
	ld.global.u8 	%rs8555, [%rd9923];
	and.b16  	%rs8556, %rs8555, %rs8554;
	cvt.u32.u16 	%r20228, %rs8556;
	and.b32  	%r20229, %r20228, 255;
	mul.wide.u32 	%rd9924, %r20226, 4;
	add.s64 	%rd9925, %rd3, %rd9924;
	st.local.u32 	[%rd9925+4], %r20227;
	ld.local.u32 	%r20230, [%rd3+4068];
	add.s32 	%r20231, %r20230, %r20229;
	st.local.u32 	[%rd3+4068], %r20231;
	ld.local.u8 	%rs8557, [%rd9922+4220];
	not.b16 	%rs8558, %rs8556;
	and.b16  	%rs8559, %rs8557, %rs8558;
	st.local.u8 	[%rd9922+4220], %rs8559;
	ld.local.u32 	%r20232, [%rd3+4104];
	not.b32 	%r20233, %r20232;
	and.b32  	%r20234, %r20232, %r90;
	cvt.u64.u32 	%rd9926, %r20234;
	add.s64 	%rd9927, %rd3, %rd9926;
	ld.local.u8 	%rs8560, [%rd9927+4220];
	add.s64 	%rd9928, %rd806, %rd9926;
	ld.global.u8 	%rs8561, [%rd9928];
	and.b16  	%rs8562, %rs8561, %rs8560;
	cvt.u32.u16 	%r20235, %rs8562;
	and.b32  	%r20236, %r20235, 255;
	mul.wide.u32 	%rd9929, %r20231, 4;
	add.s64 	%rd9930, %rd3, %rd9929;
	st.local.u32 	[%rd9930+4], %r20234;
	ld.local.u32 	%r20237, [%rd3+4068];
	add.s32 	%r20238, %r20237, %r20236;
	st.local.u32 	[%rd3+4068], %r20238;
	ld.local.u8 	%rs8563, [%rd9927+4220];
	not.b16 	%rs8564, %rs8562;
	and.b16  	%rs8565, %rs8563, %rs8564;
	st.local.u8 	[%rd9927+4220], %rs8565;
	and.b32  	%r20239, %r90, %r20233;
	cvt.u64.u32 	%rd9931, %r20239;
	add.s64 	%rd9932, %rd3, %rd9931;
	ld.local.u8 	%rs8566, [%rd9932+4220];
	add.s64 	%rd9933, %rd806, %rd9931;
	ld.global.u8 	%rs8567, [%rd9933];
	and.b16  	%rs8568, %rs8567, %rs8566;
	cvt.u32.u16 	%r20240, %rs8568;
	and.b32  	%r20241, %r20240, 255;
	mul.wide.u32 	%rd9934, %r20238, 4;
	add.s64 	%rd9935, %rd3, %rd9934;
	st.local.u32 	[%rd9935+4], %r20239;
	ld.local.u32 	%r20242, [%rd3+4068];
	add.s32 	%r20243, %r20242, %r20241;
	st.local.u32 	[%rd3+4068], %r20243;
	ld.local.u8 	%rs8569, [%rd9932+4220];
	not.b16 	%rs8570, %rs8568;
	and.b16  	%rs8571, %rs8569, %rs8570;
	st.local.u8 	[%rd9932+4220], %rs8571;
	and.b32  	%r20244, %r20232, %r20042;
	cvt.u64.u32 	%rd9936, %r20244;
	add.s64 	%rd9937, %rd3, %rd9936;
	ld.local.u8 	%rs8572, [%rd9937+4220];
	add.s64 	%rd9938, %rd806, %rd9936;
	ld.global.u8 	%rs8573, [%rd9938];
	and.b16  	%rs8574, %rs8573, %rs8572;
	cvt.u32.u16 	%r20245, %rs8574;
	and.b32  	%r20246, %r20245, 255;
	mul.wide.u32 	%rd9939, %r20243, 4;
	add.s64 	%rd9940, %rd3, %rd9939;
	st.local.u32 	[%rd9940+4], %r20244;
	ld.local.u32 	%r20247, [%rd3+4068];
	add.s32 	%r20248, %r20247, %r20246;
	st.local.u32 	[%rd3+4068], %r20248;
	ld.local.u8 	%rs8575, [%rd9937+4220];
	not.b16 	%rs8576, %rs8574;
	and.b16  	%rs8577, %rs8575, %rs8576;
	st.local.u8 	[%rd9937+4220], %rs8577;
	xor.b32  	%r20249, %r20232, %r90;
	cvt.u64.u32 	%rd9941, %r20249;
	add.s64 	%rd9942, %rd3, %rd9941;
	ld.local.u8 	%rs8578, [%rd9942+4220];
	add.s64 	%rd9943, %rd806, %rd9941;
	ld.global.u8 	%rs8579, [%rd9943];
	and.b16  	%rs8580, %rs8579, %rs8578;
	cvt.u32.u16 	%r20250, %rs8580;
	and.b32  	%r20251, %r20250, 255;
	mul.wide.u32 	%rd9944, %r20248, 4;
	add.s64 	%rd9945, %rd3, %rd9944;
	st.local.u32 	[%rd9945+4], %r20249;
	ld.local.u32 	%r20252, [%rd3+4068];
	add.s32 	%r20253, %r20252, %r20251;
	st.local.u32 	[%rd3+4068], %r20253;
	ld.local.u8 	%rs8581, [%rd9942+4220];
	not.b16 	%rs8582, %rs8580;
	and.b16  	%rs8583, %rs8581, %rs8582;
	st.local.u8 	[%rd9942+4220], %rs8583;
	or.b32  	%r20254, %r20232, %r90;
	cvt.u64.u32 	%rd9946, %r20254;
	add.s64 	%rd9947, %rd3, %rd9946;
	ld.local.u8 	%rs8584, [%rd9947+4220];
	add.s64 	%rd9948, %rd806, %rd9946;
	ld.global.u8 	%rs8585, [%rd9948];
	and.b16  	%rs8586, %rs8585, %rs8584;
	cvt.u32.u16 	%r20255, %rs8586;
	and.b32  	%r20256, %r20255, 255;
	mul.wide.u32 	%rd9949, %r20253, 4;
	add.s64 	%rd9950, %rd3, %rd9949;
	st.local.u32 	[%rd9950+4], %r20254;
	ld.local.u32 	%r20257, [%rd3+4068];
	add.s32 	%r20258, %r20257, %r20256;
	st.local.u32 	[%rd3+4068], %r20258;
	ld.local.u8 	%rs8587, [%rd9947+4220];
	not.b16 	%rs8588, %rs8586;
	and.b16  	%rs8589, %rs8587, %rs8588;
	st.local.u8 	[%rd9947+4220], %rs8589;
	ld.local.u32 	%r20259, [%rd3+4108];
	not.b32 	%r20260, %r20259;
	and.b32  	%r20261, %r20259, %r90;
	cvt.u64.u32 	%rd9951, %r20261;
	add.s64 	%rd9952, %rd3, %rd9951;
	ld.local.u8 	%rs8590, [%rd9952+4220];
	add.s64 	%rd9953, %rd806, %rd9951;
	ld.global.u8 	%rs8591, [%rd9953];
	and.b16  	%rs8592, %rs8591, %rs8590;
	cvt.u32.u16 	%r20262, %rs8592;
	and.b32  	%r20263, %r20262, 255;
	mul.wide.u32 	%rd9954, %r20258, 4;
	add.s64 	%rd9955, %rd3, %rd9954;
	st.local.u32 	[%rd9955+4], %r20261;
	ld.local.u32 	%r20264, [%rd3+4068];
	add.s32 	%r20265, %r20264, %r20263;
	st.local.u32 	[%rd3+4068], %r20265;
	ld.local.u8 	%rs8593, [%rd9952+4220];
	not.b16 	%rs8594, %rs8592;
	and.b16  	%rs8595, %rs8593, %rs8594;
	st.local.u8 	[%rd9952+4220], %rs8595;
	and.b32  	%r20266, %r90, %r20260;
	cvt.u64.u32 	%rd9956, %r20266;
	add.s64 	%rd9957, %rd3, %rd9956;
	ld.local.u8 	%rs8596, [%rd9957+4220];
	add.s64 	%rd9958, %rd806, %rd9956;
	ld.global.u8 	%rs8597, [%rd9958];
	and.b16  	%rs8598, %rs8597, %rs8596;
	cvt.u32.u16 	%r20267, %rs8598;
	and.b32  	%r20268, %r20267, 255;
	mul.wide.u32 	%rd9959, %r20265, 4;
	add.s64 	%rd9960, %rd3, %rd9959;
	st.local.u32 	[%rd9960+4], %r20266;
	ld.local.u32 	%r20269, [%rd3+4068];
	add.s32 	%r20270, %r20269, %r20268;
	st.local.u32 	[%rd3+4068], %r20270;
	ld.local.u8 	%rs8599, [%rd9957+4220];
	not.b16 	%rs8600, %rs8598;
	and.b16  	%rs8601, %rs8599, %rs8600;
	st.local.u8 	[%rd9957+4220], %rs8601;
	and.b32  	%r20271, %r20259, %r20042;
	cvt.u64.u32 	%rd9961, %r20271;
	add.s64 	%rd9962, %rd3, %rd9961;
	ld.local.u8 	%rs8602, [%rd9962+4220];
	add.s64 	%rd9963, %rd806, %rd9961;
	ld.global.u8 	%rs8603, [%rd9963];
	and.b16  	%rs8604, %rs8603, %rs8602;
	cvt.u32.u16 	%r20272, %rs8604;
	and.b32  	%r20273, %r20272, 255;
	mul.wide.u32 	%rd9964, %r20270, 4;
	add.s64 	%rd9965, %rd3, %rd9964;
	st.local.u32 	[%rd9965+4], %r20271;
	ld.local.u32 	%r20274, [%rd3+4068];
	add.s32 	%r20275, %r20274, %r20273;
	st.local.u32 	[%rd3+4068], %r20275;
	ld.local.u8 	%rs8605, [%rd9962+4220];
	not.b16 	%rs8606, %rs8604;
	and.b16  	%rs8607, %rs8605, %rs8606;
	st.local.u8 	[%rd9962+4220], %rs8607;
	xor.b32  	%r20276, %r20259, %r90;
	cvt.u64.u32 	%rd9966, %r20276;
	add.s64 	%rd9967, %rd3, %rd9966;
	ld.local.u8 	%rs8608, [%rd9967+4220];
	add.s64 	%rd9968, %rd806, %rd9966;
	ld.global.u8 	%rs8609, [%rd9968];
	and.b16  	%rs8610, %rs8609, %rs8608;
	cvt.u32.u16 	%r20277, %rs8610;
	and.b32  	%r20278, %r20277, 255;
	mul.wide.u32 	%rd9969, %r20275, 4;
	add.s64 	%rd9970, %rd3, %rd9969;
	st.local.u32 	[%rd9970+4], %r20276;
	ld.local.u32 	%r20279, [%rd3+4068];
	add.s32 	%r20280, %r20279, %r20278;
	st.local.u32 	[%rd3+4068], %r20280;
	ld.local.u8 	%rs8611, [%rd9967+4220];
	not.b16 	%rs8612, %rs8610;
	and.b16  	%rs8613, %rs8611, %rs8612;
	st.local.u8 	[%rd9967+4220], %rs8613;
	or.b32  	%r20281, %r20259, %r90;
	cvt.u64.u32 	%rd9971, %r20281;
	add.s64 	%rd9972, %rd3, %rd9971;
	ld.local.u8 	%rs8614, [%rd9972+4220];
	add.s64 	%rd9973, %rd806, %rd9971;
	ld.global.u8 	%rs8615, [%rd9973];
	and.b16  	%rs8616, %rs8615, %rs8614;
	cvt.u32.u16 	%r20282, %rs8616;
	and.b32  	%r20283, %r20282, 255;
	mul.wide.u32 	%rd9974, %r20280, 4;
	add.s64 	%rd9975, %rd3, %rd9974;
	st.local.u32 	[%rd9975+4], %r20281;
	ld.local.u32 	%r20284, [%rd3+4068];
	add.s32 	%r20285, %r20284, %r20283;
	st.local.u32 	[%rd3+4068], %r20285;
	ld.local.u8 	%rs8617, [%rd9972+4220];
	not.b16 	%rs8618, %rs8616;
	and.b16  	%rs8619, %rs8617, %rs8618;
	st.local.u8 	[%rd9972+4220], %rs8619;
	ld.local.u32 	%r20286, [%rd3+4112];
	not.b32 	%r20287, %r20286;
	and.b32  	%r20288, %r20286, %r90;
	cvt.u64.u32 	%rd9976, %r20288;
	add.s64 	%rd9977, %rd3, %rd9976;
	ld.local.u8 	%rs8620, [%rd9977+4220];
	add.s64 	%rd9978, %rd806, %rd9976;
	ld.global.u8 	%rs8621, [%rd9978];
	and.b16  	%rs8622, %rs8621, %rs8620;
	cvt.u32.u16 	%r20289, %rs8622;
	and.b32  	%r20290, %r20289, 255;
	mul.wide.u32 	%rd9979, %r20285, 4;
	add.s64 	%rd9980, %rd3, %rd9979;
	st.local.u32 	[%rd9980+4], %r20288;
	ld.local.u32 	%r20291, [%rd3+4068];
	add.s32 	%r20292, %r20291, %r20290;
	st.local.u32 	[%rd3+4068], %r20292;
	ld.local.u8 	%rs8623, [%rd9977+4220];
	not.b16 	%rs8624, %rs8622;
	and.b16  	%rs8625, %rs8623, %rs8624;
	st.local.u8 	[%rd9977+4220], %rs8625;
	and.b32  	%r20293, %r90, %r20287;
	cvt.u64.u32 	%rd9981, %r20293;
	add.s64 	%rd9982, %rd3, %rd9981;
	ld.local.u8 	%rs8626, [%rd9982+4220];
	add.s64 	%rd9983, %rd806, %rd9981;
	ld.global.u8 	%rs8627, [%rd9983];
	and.b16  	%rs8628, %rs8627, %rs8626;
	cvt.u32.u16 	%r20294, %rs8628;
	and.b32  	%r20295, %r20294, 255;
	mul.wide.u32 	%rd9984, %r20292, 4;
	add.s64 	%rd9985, %rd3, %rd9984;
	st.local.u32 	[%rd9985+4], %r20293;
	ld.local.u32 	%r20296, [%rd3+4068];
	add.s32 	%r20297, %r20296, %r20295;
	st.local.u32 	[%rd3+4068], %r20297;
	ld.local.u8 	%rs8629, [%rd9982+4220];
	not.b16 	%rs8630, %rs8628;
	and.b16  	%rs8631, %rs8629, %rs8630;
	st.local.u8 	[%rd9982+4220], %rs8631;
	and.b32  	%r20298, %r20286, %r20042;
	cvt.u64.u32 	%rd9986, %r20298;
	add.s64 	%rd9987, %rd3, %rd9986;
	ld.local.u8 	%rs8632, [%rd9987+4220];
	add.s64 	%rd9988, %rd806, %rd9986;
	ld.global.u8 	%rs8633, [%rd9988];
	and.b16  	%rs8634, %rs8633, %rs8632;
	cvt.u32.u16 	%r20299, %rs8634;
	and.b32  	%r20300, %r20299, 255;
	mul.wide.u32 	%rd9989, %r20297, 4;
	add.s64 	%rd9990, %rd3, %rd9989;
	st.local.u32 	[%rd9990+4], %r20298;
	ld.local.u32 	%r20301, [%rd3+4068];
	add.s32 	%r20302, %r20301, %r20300;
	st.local.u32 	[%rd3+4068], %r20302;
	ld.local.u8 	%rs8635, [%rd9987+4220];
	not.b16 	%rs8636, %rs8634;
	and.b16  	%rs8637, %rs8635, %rs8636;
	st.local.u8 	[%rd9987+4220], %rs8637;
	xor.b32  	%r20303, %r20286, %r90;
	cvt.u64.u32 	%rd9991, %r20303;
	add.s64 	%rd9992, %rd3, %rd9991;
	ld.local.u8 	%rs8638, [%rd9992+4220];
	add.s64 	%rd9993, %rd806, %rd9991;
	ld.global.u8 	%rs8639, [%rd9993];
	and.b16  	%rs8640, %rs8639, %rs8638;
	cvt.u32.u16 	%r20304, %rs8640;
	and.b32  	%r20305, %r20304, 255;
	mul.wide.u32 	%rd9994, %r20302, 4;
	add.s64 	%rd9995, %rd3, %rd9994;
	st.local.u32 	[%rd9995+4], %r20303;
	ld.local.u32 	%r20306, [%rd3+4068];
	add.s32 	%r20307, %r20306, %r20305;
	st.local.u32 	[%rd3+4068], %r20307;
	ld.local.u8 	%rs8641, [%rd9992+4220];
	not.b16 	%rs8642, %rs8640;
	and.b16  	%rs8643, %rs8641, %rs8642;
	st.local.u8 	[%rd9992+4220], %rs8643;
	or.b32  	%r20308, %r20286, %r90;
	cvt.u64.u32 	%rd9996, %r20308;
	add.s64 	%rd9997, %rd3, %rd9996;
	ld.local.u8 	%rs8644, [%rd9997+4220];
	add.s64 	%rd9998, %rd806, %rd9996;
	ld.global.u8 	%rs8645, [%rd9998];
	and.b16  	%rs8646, %rs8645, %rs8644;
	cvt.u32.u16 	%r20309, %rs8646;
	and.b32  	%r20310, %r20309, 255;
	mul.wide.u32 	%rd9999, %r20307, 4;
	add.s64 	%rd10000, %rd3, %rd9999;
	st.local.u32 	[%rd10000+4], %r20308;
	ld.local.u32 	%r20311, [%rd3+4068];
	add.s32 	%r20312, %r20311, %r20310;
	st.local.u32 	[%rd3+4068], %r20312;
	ld.local.u8 	%rs8647, [%rd9997+4220];
	not.b16 	%rs8648, %rs8646;
	and.b16  	%rs8649, %rs8647, %rs8648;
	st.local.u8 	[%rd9997+4220], %rs8649;
	ld.local.u32 	%r20313, [%rd3+4116];
	not.b32 	%r20314, %r20313;
	and.b32  	%r20315, %r20313, %r90;
	cvt.u64.u32 	%rd10001, %r20315;
	add.s64 	%rd10002, %rd3, %rd10001;
	ld.local.u8 	%rs8650, [%rd10002+4220];
	add.s64 	%rd10003, %rd806, %rd10001;
	ld.global.u8 	%rs8651, [%rd10003];
	and.b16  	%rs8652, %rs8651, %rs8650;
	cvt.u32.u16 	%r20316, %rs8652;
	and.b32  	%r20317, %r20316, 255;
	mul.wide.u32 	%rd10004, %r20312, 4;
	add.s64 	%rd10005, %rd3, %rd10004;
	st.local.u32 	[%rd10005+4], %r20315;
	ld.local.u32 	%r20318, [%rd3+4068];
	add.s32 	%r20319, %r20318, %r20317;
	st.local.u32 	[%rd3+4068], %r20319;
	ld.local.u8 	%rs8653, [%rd10002+4220];
	not.b16 	%rs8654, %rs8652;
	and.b16  	%rs8655, %rs8653, %rs8654;
	st.local.u8 	[%rd10002+4220], %rs8655;
	and.b32  	%r20320, %r90, %r20314;
	cvt.u64.u32 	%rd10006, %r20320;
	add.s64 	%rd10007, %rd3, %rd10006;
	ld.local.u8 	%rs8656, [%rd10007+4220];
	add.s64 	%rd10008, %rd806, %rd10006;
	ld.global.u8 	%rs8657, [%rd10008];
	and.b16  	%rs8658, %rs8657, %rs8656;
	cvt.u32.u16 	%r20321, %rs8658;
	and.b32  	%r20322, %r20321, 255;
	mul.wide.u32 	%rd10009, %r20319, 4;
	add.s64 	%rd10010, %rd3, %rd10009;
	st.local.u32 	[%rd10010+4], %r20320;
	ld.local.u32 	%r20323, [%rd3+4068];
	add.s32 	%r20324, %r20323, %r20322;
	st.local.u32 	[%rd3+4068], %r20324;
	ld.local.u8 	%rs8659, [%rd10007+4220];
	not.b16 	%rs8660, %rs8658;
	and.b16  	%rs8661, %rs8659, %rs8660;
	st.local.u8 	[%rd10007+4220], %rs8661;
	and.b32  	%r20325, %r20313, %r20042;
	cvt.u64.u32 	%rd10011, %r20325;
	add.s64 	%rd10012, %rd3, %rd10011;
	ld.local.u8 	%rs8662, [%rd10012+4220];
	add.s64 	%rd10013, %rd806, %rd10011;
	ld.global.u8 	%rs8663, [%rd10013];
	and.b16  	%rs8664, %rs8663, %rs8662;
	cvt.u32.u16 	%r20326, %rs8664;
	and.b32  	%r20327, %r20326, 255;
	mul.wide.u32 	%rd10014, %r20324, 4;
	add.s64 	%rd10015, %rd3, %rd10014;
	st.local.u32 	[%rd10015+4], %r20325;
	ld.local.u32 	%r20328, [%rd3+4068];
	add.s32 	%r20329, %r20328, %r20327;
	st.local.u32 	[%rd3+4068], %r20329;
	ld.local.u8 	%rs8665, [%rd10012+4220];
	not.b16 	%rs8666, %rs8664;
	and.b16  	%rs8667, %rs8665, %rs8666;
	st.local.u8 	[%rd10012+4220], %rs8667;
	xor.b32  	%r20330, %r20313, %r90;
	cvt.u64.u32 	%rd10016, %r20330;
	add.s64 	%rd10017, %rd3, %rd10016;
	ld.local.u8 	%rs8668, [%rd10017+4220];
	add.s64 	%rd10018, %rd806, %rd10016;
	ld.global.u8 	%rs8669, [%rd10018];
	and.b16  	%rs8670, %rs8669, %rs8668;
	cvt.u32.u16 	%r20331, %rs8670;
	and.b32  	%r20332, %r20331, 255;
	mul.wide.u32 	%rd10019, %r20329, 4;
	add.s64 	%rd10020, %rd3, %rd10019;
	st.local.u32 	[%rd10020+4], %r20330;
	ld.local.u32 	%r20333, [%rd3+4068];
	add.s32 	%r20334, %r20333, %r20332;
	st.local.u32 	[%rd3+4068], %r20334;
	ld.local.u8 	%rs8671, [%rd10017+4220];
	not.b16 	%rs8672, %rs8670;
	and.b16  	%rs8673, %rs8671, %rs8672;
	st.local.u8 	[%rd10017+4220], %rs8673;
	or.b32  	%r20335, %r20313, %r90;
	cvt.u64.u32 	%rd10021, %r20335;
	add.s64 	%rd10022, %rd3, %rd10021;
	ld.local.u8 	%rs8674, [%rd10022+4220];
	add.s64 	%rd10023, %rd806, %rd10021;
	ld.global.u8 	%rs8675, [%rd10023];
	and.b16  	%rs8676, %rs8675, %rs8674;
	cvt.u32.u16 	%r20336, %rs8676;
	and.b32  	%r20337, %r20336, 255;
	mul.wide.u32 	%rd10024, %r20334, 4;
	add.s64 	%rd10025, %rd3, %rd10024;
	st.local.u32 	[%rd10025+4], %r20335;
	ld.local.u32 	%r20338, [%rd3+4068];
	add.s32 	%r20339, %r20338, %r20337;
	st.local.u32 	[%rd3+4068], %r20339;
	ld.local.u8 	%rs8677, [%rd10022+4220];
	not.b16 	%rs8678, %rs8676;
	and.b16  	%rs8679, %rs8677, %rs8678;
	st.local.u8 	[%rd10022+4220], %rs8679;
	ld.local.u32 	%r20340, [%rd3+4120];
	not.b32 	%r20341, %r20340;
	and.b32  	%r20342, %r20340, %r90;
	cvt.u64.u32 	%rd10026, %r20342;
	add.s64 	%rd10027, %rd3, %rd10026;
	ld.local.u8 	%rs8680, [%rd10027+4220];
	add.s64 	%rd10028, %rd806, %rd10026;
	ld.global.u8 	%rs8681, [%rd10028];
	and.b16  	%rs8682, %rs8681, %rs8680;
	cvt.u32.u16 	%r20343, %rs8682;
	and.b32  	%r20344, %r20343, 255;
	mul.wide.u32 	%rd10029, %r20339, 4;
	add.s64 	%rd10030, %rd3, %rd10029;
	st.local.u32 	[%rd10030+4], %r20342;
	ld.local.u32 	%r20345, [%rd3+4068];
	add.s32 	%r20346, %r20345, %r20344;
	st.local.u32 	[%rd3+4068], %r20346;
	ld.local.u8 	%rs8683, [%rd10027+4220];
	not.b16 	%rs8684, %rs8682;
	and.b16  	%rs8685, %rs8683, %rs8684;
	st.local.u8 	[%rd10027+4220], %rs8685;
	and.b32  	%r20347, %r90, %r20341;
	cvt.u64.u32 	%rd10031, %r20347;
	add.s64 	%rd10032, %rd3, %rd10031;
	ld.local.u8 	%rs8686, [%rd10032+4220];
	add.s64 	%rd10033, %rd806, %rd10031;
	ld.global.u8 	%rs8687, [%rd10033];
	and.b16  	%rs8688, %rs8687, %rs8686;
	cvt.u32.u16 	%r20348, %rs8688;
	and.b32  	%r20349, %r20348, 255;
	mul.wide.u32 	%rd10034, %r20346, 4;
	add.s64 	%rd10035, %rd3, %rd10034;
	st.local.u32 	[%rd10035+4], %r20347;
	ld.local.u32 	%r20350, [%rd3+4068];
	add.s32 	%r20351, %r20350, %r20349;
	st.local.u32 	[%rd3+4068], %r20351;
	ld.local.u8 	%rs8689, [%rd10032+4220];
	not.b16 	%rs8690, %rs8688;
	and.b16  	%rs8691, %rs8689, %rs8690;
	st.local.u8 	[%rd10032+4220], %rs8691;
	and.b32  	%r20352, %r20340, %r20042;
	cvt.u64.u32 	%rd10036, %r20352;
	add.s64 	%rd10037, %rd3, %rd10036;
	ld.local.u8 	%rs8692, [%rd10037+4220];
	add.s64 	%rd10038, %rd806, %rd10036;
	ld.global.u8 	%rs8693, [%rd10038];
	and.b16  	%rs8694, %rs8693, %rs8692;
	cvt.u32.u16 	%r20353, %rs8694;
	and.b32  	%r20354, %r20353, 255;
	mul.wide.u32 	%rd10039, %r20351, 4;
	add.s64 	%rd10040, %rd3, %rd10039;
	st.local.u32 	[%rd10040+4], %r20352;
	ld.local.u32 	%r20355, [%rd3+4068];
	add.s32 	%r20356, %r20355, %r20354;
	st.local.u32 	[%rd3+4068], %r20356;
	ld.local.u8 	%rs8695, [%rd10037+4220];
	not.b16 	%rs8696, %rs8694;
	and.b16  	%rs8697, %rs8695, %rs8696;
	st.local.u8 	[%rd10037+4220], %rs8697;
	xor.b32  	%r20357, %r20340, %r90;
	cvt.u64.u32 	%rd10041, %r20357;
	add.s64 	%rd10042, %rd3, %rd10041;
	ld.local.u8 	%rs8698, [%rd10042+4220];
	add.s64 	%rd10043, %rd806, %rd10041;
	ld.global.u8 	%rs8699, [%rd10043];
	and.b16  	%rs8700, %rs8699, %rs8698;
	cvt.u32.u16 	%r20358, %rs8700;
	and.b32  	%r20359, %r20358, 255;
	mul.wide.u32 	%rd10044, %r20356, 4;
	add.s64 	%rd10045, %rd3, %rd10044;
	st.local.u32 	[%rd10045+4], %r20357;
	ld.local.u32 	%r20360, [%rd3+4068];
	add.s32 	%r20361, %r20360, %r20359;
	st.local.u32 	[%rd3+4068], %r20361;
	ld.local.u8 	%rs8701, [%rd10042+4220];
	not.b16 	%rs8702, %rs8700;
	and.b16  	%rs8703, %rs8701, %rs8702;
	st.local.u8 	[%rd10042+4220], %rs8703;
	or.b32  	%r20362, %r20340, %r90;
	cvt.u64.u32 	%rd10046, %r20362;
	add.s64 	%rd10047, %rd3, %rd10046;
	ld.local.u8 	%rs8704, [%rd10047+4220];
	add.s64 	%rd10048, %rd806, %rd10046;
	ld.global.u8 	%rs8705, [%rd10048];
	and.b16  	%rs8706, %rs8705, %rs8704;
	cvt.u32.u16 	%r20363, %rs8706;
	and.b32  	%r20364, %r20363, 255;
	mul.wide.u32 	%rd10049, %r20361, 4;
	add.s64 	%rd10050, %rd3, %rd10049;
	st.local.u32 	[%rd10050+4], %r20362;
	ld.local.u32 	%r20365, [%rd3+4068];
	add.s32 	%r20366, %r20365, %r20364;
	st.local.u32 	[%rd3+4068], %r20366;
	ld.local.u8 	%rs8707, [%rd10047+4220];
	not.b16 	%rs8708, %rs8706;
	and.b16  	%rs8709, %rs8707, %rs8708;
	st.local.u8 	[%rd10047+4220], %rs8709;
	ld.local.u32 	%r20367, [%rd3+4124];
	not.b32 	%r20368, %r20367;
	and.b32  	%r20369, %r20367, %r90;
	cvt.u64.u32 	%rd10051, %r20369;
	add.s64 	%rd10052, %rd3, %rd10051;
	ld.local.u8 	%rs8710, [%rd10052+4220];
	add.s64 	%rd10053, %rd806, %rd10051;
	ld.global.u8 	%rs8711, [%rd10053];
	and.b16  	%rs8712, %rs8711, %rs8710;
	cvt.u32.u16 	%r20370, %rs8712;
	and.b32  	%r20371, %r20370, 255;
	mul.wide.u32 	%rd10054, %r20366, 4;
	add.s64 	%rd10055, %rd3, %rd10054;
	st.local.u32 	[%rd10055+4], %r20369;
	ld.local.u32 	%r20372, [%rd3+4068];
	add.s32 	%r20373, %r20372, %r20371;
	st.local.u32 	[%rd3+4068], %r20373;
	ld.local.u8 	%rs8713, [%rd10052+4220];
	not.b16 	%rs8714, %rs8712;
	and.b16  	%rs8715, %rs8713, %rs8714;
	st.local.u8 	[%rd10052+4220], %rs8715;
	and.b32  	%r20374, %r90, %r20368;
	cvt.u64.u32 	%rd10056, %r20374;
	add.s64 	%rd10057, %rd3, %rd10056;
	ld.local.u8 	%rs8716, [%rd10057+4220];
	add.s64 	%rd10058, %rd806, %rd10056;
	ld.global.u8 	%rs8717, [%rd10058];
	and.b16  	%rs8718, %rs8717, %rs8716;
	cvt.u32.u16 	%r20375, %rs8718;
	and.b32  	%r20376, %r20375, 255;
	mul.wide.u32 	%rd10059, %r20373, 4;
	add.s64 	%rd10060, %rd3, %rd10059;
	st.local.u32 	[%rd10060+4], %r20374;
	ld.local.u32 	%r20377, [%rd3+4068];
	add.s32 	%r20378, %r20377, %r20376;
	st.local.u32 	[%rd3+4068], %r20378;
	ld.local.u8 	%rs8719, [%rd10057+4220];
	not.b16 	%rs8720, %rs8718;
	and.b16  	%rs8721, %rs8719, %rs8720;
	st.local.u8 	[%rd10057+4220], %rs8721;
	and.b32  	%r20379, %r20367, %r20042;
	cvt.u64.u32 	%rd10061, %r20379;
	add.s64 	%rd10062, %rd3, %rd10061;
	ld.local.u8 	%rs8722, [%rd10062+4220];
	add.s64 	%rd10063, %rd806, %rd10061;
	ld.global.u8 	%rs8723, [%rd10063];
	and.b16  	%rs8724, %rs8723, %rs8722;
	cvt.u32.u16 	%r20380, %rs8724;
	and.b32  	%r20381, %r20380, 255;
	mul.wide.u32 	%rd10064, %r20378, 4;
	add.s64 	%rd10065, %rd3, %rd10064;
	st.local.u32 	[%rd10065+4], %r20379;
	ld.local.u32 	%r20382, [%rd3+4068];
	add.s32 	%r20383, %r20382, %r20381;
	st.local.u32 	[%rd3+4068], %r20383;
	ld.local.u8 	%rs8725, [%rd10062+4220];
	not.b16 	%rs8726, %rs8724;
	and.b16  	%rs8727, %rs8725, %rs8726;
	st.local.u8 	[%rd10062+4220], %rs8727;
	xor.b32  	%r20384, %r20367, %r90;
	cvt.u64.u32 	%rd10066, %r20384;
	add.s64 	%rd10067, %rd3, %rd10066;
	ld.local.u8 	%rs8728, [%rd10067+4220];
	add.s64 	%rd10068, %rd806, %rd10066;
	ld.global.u8 	%rs8729, [%rd10068];
	and.b16  	%rs8730, %rs8729, %rs8728;
	cvt.u32.u16 	%r20385, %rs8730;
	and.b32  	%r20386, %r20385, 255;
	mul.wide.u32 	%rd10069, %r20383, 4;
	add.s64 	%rd10070, %rd3, %rd10069;
	st.local.u32 	[%rd10070+4], %r20384;
	ld.local.u32 	%r20387, [%rd3+4068];
	add.s32 	%r20388, %r20387, %r20386;
	st.local.u32 	[%rd3+4068], %r20388;
	ld.local.u8 	%rs8731, [%rd10067+4220];
	not.b16 	%rs8732, %rs8730;
	and.b16  	%rs8733, %rs8731, %rs8732;
	st.local.u8 	[%rd10067+4220], %rs8733;
	or.b32  	%r20389, %r20367, %r90;
	cvt.u64.u32 	%rd10071, %r20389;
	add.s64 	%rd10072, %rd3, %rd10071;
	ld.local.u8 	%rs8734, [%rd10072+4220];
	add.s64 	%rd10073, %rd806, %rd10071;
	ld.global.u8 	%rs8735, [%rd10073];
	and.b16  	%rs8736, %rs8735, %rs8734;
	cvt.u32.u16 	%r20390, %rs8736;
	and.b32  	%r20391, %r20390, 255;
	mul.wide.u32 	%rd10074, %r20388, 4;
	add.s64 	%rd10075, %rd3, %rd10074;
	st.local.u32 	[%rd10075+4], %r20389;
	ld.local.u32 	%r20392, [%rd3+4068];
	add.s32 	%r20393, %r20392, %r20391;
	st.local.u32 	[%rd3+4068], %r20393;
	ld.local.u8 	%rs8737, [%rd10072+4220];
	not.b16 	%rs8738, %rs8736;
	and.b16  	%rs8739, %rs8737, %rs8738;
	st.local.u8 	[%rd10072+4220], %rs8739;
	ld.local.u32 	%r20394, [%rd3+4128];
	not.b32 	%r20395, %r20394;
	and.b32  	%r20396, %r20394, %r90;
	cvt.u64.u32 	%rd10076, %r20396;
	add.s64 	%rd10077, %rd3, %rd10076;
	ld.local.u8 	%rs8740, [%rd10077+4220];
	add.s64 	%rd10078, %rd806, %rd10076;
	ld.global.u8 	%rs8741, [%rd10078];
	and.b16  	%rs8742, %rs8741, %rs8740;
	cvt.u32.u16 	%r20397, %rs8742;
	and.b32  	%r20398, %r20397, 255;
	mul.wide.u32 	%rd10079, %r20393, 4;
	add.s64 	%rd10080, %rd3, %rd10079;
	st.local.u32 	[%rd10080+4], %r20396;
	ld.local.u32 	%r20399, [%rd3+4068];
	add.s32 	%r20400, %r20399, %r20398;
	st.local.u32 	[%rd3+4068], %r20400;
	ld.local.u8 	%rs8743, [%rd10077+4220];
	not.b16 	%rs8744, %rs8742;
	and.b16  	%rs8745, %rs8743, %rs8744;
	st.local.u8 	[%rd10077+4220], %rs8745;
	and.b32  	%r20401, %r90, %r20395;
	cvt.u64.u32 	%rd10081, %r20401;
	add.s64 	%rd10082, %rd3, %rd10081;
	ld.local.u8 	%rs8746, [%rd10082+4220];
	add.s64 	%rd10083, %rd806, %rd10081;
	ld.global.u8 	%rs8747, [%rd10083];
	and.b16  	%rs8748, %rs8747, %rs8746;
	cvt.u32.u16 	%r20402, %rs8748;
	and.b32  	%r20403, %r20402, 255;
	mul.wide.u32 	%rd10084, %r20400, 4;
	add.s64 	%rd10085, %rd3, %rd10084;
	st.local.u32 	[%rd10085+4], %r20401;
	ld.local.u32 	%r20404, [%rd3+4068];
	add.s32 	%r20405, %r20404, %r20403;
	st.local.u32 	[%rd3+4068], %r20405;
	ld.local.u8 	%rs8749, [%rd10082+4220];
	not.b16 	%rs8750, %rs8748;
	and.b16  	%rs8751, %rs8749, %rs8750;
	st.local.u8 	[%rd10082+4220], %rs8751;
	and.b32  	%r20406, %r20394, %r20042;
	cvt.u64.u32 	%rd10086, %r20406;
	add.s64 	%rd10087, %rd3, %rd10086;
	ld.local.u8 	%rs8752, [%rd10087+4220];
	add.s64 	%rd10088, %rd806, %rd10086;
	ld.global.u8 	%rs8753, [%rd10088];
	and.b16  	%rs8754, %rs8753, %rs8752;
	cvt.u32.u16 	%r20407, %rs8754;
	and.b32  	%r20408, %r20407, 255;
	mul.wide.u32 	%rd10089, %r20405, 4;
	add.s64 	%rd10090, %rd3, %rd10089;
	st.local.u32 	[%rd10090+4], %r20406;
	ld.local.u32 	%r20409, [%rd3+4068];
	add.s32 	%r20410, %r20409, %r20408;
	st.local.u32 	[%rd3+4068], %r20410;
	ld.local.u8 	%rs8755, [%rd10087+4220];
	not.b16 	%rs8756, %rs8754;
	and.b16  	%rs8757, %rs8755, %rs8756;
	st.local.u8 	[%rd10087+4220], %rs8757;
	xor.b32  	%r20411, %r20394, %r90;
	cvt.u64.u32 	%rd10091, %r20411;
	add.s64 	%rd10092, %rd3, %rd10091;
	ld.local.u8 	%rs8758, [%rd10092+4220];
	add.s64 	%rd10093, %rd806, %rd10091;
	ld.global.u8 	%rs8759, [%rd10093];
	and.b16  	%rs8760, %rs8759, %rs8758;
	cvt.u32.u16 	%r20412, %rs8760;
	and.b32  	%r20413, %r20412, 255;
	mul.wide.u32 	%rd10094, %r20410, 4;
	add.s64 	%rd10095, %rd3, %rd10094;
	st.local.u32 	[%rd10095+4], %r20411;
	ld.local.u32 	%r20414, [%rd3+4068];
	add.s32 	%r20415, %r20414, %r20413;
	st.local.u32 	[%rd3+4068], %r20415;
	ld.local.u8 	%rs8761, [%rd10092+4220];
	not.b16 	%rs8762, %rs8760;
	and.b16  	%rs8763, %rs8761, %rs8762;
	st.local.u8 	[%rd10092+4220], %rs8763;
	or.b32  	%r20416, %r20394, %r90;
	cvt.u64.u32 	%rd10096, %r20416;
	add.s64 	%rd10097, %rd3, %rd10096;
	ld.local.u8 	%rs8764, [%rd10097+4220];
	add.s64 	%rd10098, %rd806, %rd10096;
	ld.global.u8 	%rs8765, [%rd10098];
	and.b16  	%rs8766, %rs8765, %rs8764;
	cvt.u32.u16 	%r20417, %rs8766;
	and.b32  	%r20418, %r20417, 255;
	mul.wide.u32 	%rd10099, %r20415, 4;
	add.s64 	%rd10100, %rd3, %rd10099;
	st.local.u32 	[%rd10100+4], %r20416;
	ld.local.u32 	%r20419, [%rd3+4068];
	add.s32 	%r20420, %r20419, %r20418;
	st.local.u32 	[%rd3+4068], %r20420;
	ld.local.u8 	%rs8767, [%rd10097+4220];
	not.b16 	%rs8768, %rs8766;
	and.b16  	%rs8769, %rs8767, %rs8768;
	st.local.u8 	[%rd10097+4220], %rs8769;
	ld.local.u32 	%r20421, [%rd3+4132];
	not.b32 	%r20422, %r20421;
	and.b32  	%r20423, %r20421, %r90;
	cvt.u64.u32 	%rd10101, %r20423;
	add.s64 	%rd10102, %rd3, %rd10101;
	ld.local.u8 	%rs8770, [%rd10102+4220];
	add.s64 	%rd10103, %rd806, %rd10101;
	ld.global.u8 	%rs8771, [%rd10103];
	and.b16  	%rs8772, %rs8771, %rs8770;
	cvt.u32.u16 	%r20424, %rs8772;
	and.b32  	%r20425, %r20424, 255;
	mul.wide.u32 	%rd10104, %r20420, 4;
	add.s64 	%rd10105, %rd3, %rd10104;
	st.local.u32 	[%rd10105+4], %r20423;
	ld.local.u32 	%r20426, [%rd3+4068];
	add.s32 	%r20427, %r20426, %r20425;
	st.local.u32 	[%rd3+4068], %r20427;
	ld.local.u8 	%rs8773, [%rd10102+4220];
	not.b16 	%rs8774, %rs8772;
	and.b16  	%rs8775, %rs8773, %rs8774;
	st.local.u8 	[%rd10102+4220], %rs8775;
	and.b32  	%r20428, %r90, %r20422;
	cvt.u64.u32 	%rd10106, %r20428;
	add.s64 	%rd10107, %rd3, %rd10106;
	ld.local.u8 	%rs8776, [%rd10107+4220];
	add.s64 	%rd10108, %rd806, %rd10106;
	ld.global.u8 	%rs8777, [%rd10108];
	and.b16  	%rs8778, %rs8777, %rs8776;
	cvt.u32.u16 	%r20429, %rs8778;
	and.b32  	%r20430, %r20429, 255;
	mul.wide.u32 	%rd10109, %r20427, 4;
	add.s64 	%rd10110, %rd3, %rd10109;
	st.local.u32 	[%rd10110+4], %r20428;
	ld.local.u32 	%r20431, [%rd3+4068];
	add.s32 	%r20432, %r20431, %r20430;
	st.local.u32 	[%rd3+4068], %r20432;
	ld.local.u8 	%rs8779, [%rd10107+4220];
	not.b16 	%rs8780, %rs8778;
	and.b16  	%rs8781, %rs8779, %rs8780;
	st.local.u8 	[%rd10107+4220], %rs8781;
	and.b32  	%r20433, %r20421, %r20042;
	cvt.u64.u32 	%rd10111, %r20433;
	add.s64 	%rd10112, %rd3, %rd10111;
	ld.local.u8 	%rs8782, [%rd10112+4220];
	add.s64 	%rd10113, %rd806, %rd10111;
	ld.global.u8 	%rs8783, [%rd10113];
	and.b16  	%rs8784, %rs8783, %rs8782;
	cvt.u32.u16 	%r20434, %rs8784;
	and.b32  	%r20435, %r20434, 255;
	mul.wide.u32 	%rd10114, %r20432, 4;
	add.s64 	%rd10115, %rd3, %rd10114;
	st.local.u32 	[%rd10115+4], %r20433;
	ld.local.u32 	%r20436, [%rd3+4068];
	add.s32 	%r20437, %r20436, %r20435;
	st.local.u32 	[%rd3+4068], %r20437;
	ld.local.u8 	%rs8785, [%rd10112+4220];
	not.b16 	%rs8786, %rs8784;
	and.b16  	%rs8787, %rs8785, %rs8786;
	st.local.u8 	[%rd10112+4220], %rs8787;
	xor.b32  	%r20438, %r20421, %r90;
	cvt.u64.u32 	%rd10116, %r20438;
	add.s64 	%rd10117, %rd3, %rd10116;
	ld.local.u8 	%rs8788, [%rd10117+4220];
	add.s64 	%rd10118, %rd806, %rd10116;
	ld.global.u8 	%rs8789, [%rd10118];
	and.b16  	%rs8790, %rs8789, %rs8788;
	cvt.u32.u16 	%r20439, %rs8790;
	and.b32  	%r20440, %r20439, 255;
	mul.wide.u32 	%rd10119, %r20437, 4;
	add.s64 	%rd10120, %rd3, %rd10119;
	st.local.u32 	[%rd10120+4], %r20438;
	ld.local.u32 	%r20441, [%rd3+4068];
	add.s32 	%r20442, %r20441, %r20440;
	st.local.u32 	[%rd3+4068], %r20442;
	ld.local.u8 	%rs8791, [%rd10117+4220];
	not.b16 	%rs8792, %rs8790;
	and.b16  	%rs8793, %rs8791, %rs8792;
	st.local.u8 	[%rd10117+4220], %rs8793;
	or.b32  	%r20443, %r20421, %r90;
	cvt.u64.u32 	%rd10121, %r20443;
	add.s64 	%rd10122, %rd3, %rd10121;
	ld.local.u8 	%rs8794, [%rd10122+4220];
	add.s64 	%rd10123, %rd806, %rd10121;
	ld.global.u8 	%rs8795, [%rd10123];
	and.b16  	%rs8796, %rs8795, %rs8794;
	cvt.u32.u16 	%r20444, %rs8796;
	and.b32  	%r20445, %r20444, 255;
	mul.wide.u32 	%rd10124, %r20442, 4;
	add.s64 	%rd10125, %rd3, %rd10124;
	st.local.u32 	[%rd10125+4], %r20443;
	ld.local.u32 	%r20446, [%rd3+4068];
	add.s32 	%r91, %r20446, %r20445;
	st.local.u32 	[%rd3+4068], %r91;
	ld.local.u8 	%rs8797, [%rd10122+4220];
	not.b16 	%rs8798, %rs8796;
	and.b16  	%rs8799, %rs8797, %rs8798;
	st.local.u8 	[%rd10122+4220], %rs8799;
$L__BB0_82:
	add.s32 	%r26192, %r26192, 1;
	setp.ge.u32 	%p131, %r26192, %r91;
	mov.b16 	%rs9827, 16;
	@%p131 bra 	$L__BB0_91;
	mul.wide.u32 	%rd10126, %r26192, 4;
	add.s64 	%rd10127, %rd3, %rd10126;
	ld.local.u32 	%r94, [%rd10127+4];
	cvt.u64.u32 	%rd10128, %r94;
	add.s64 	%rd10130, %rd806, %rd10128;
	ld.global.u8 	%rs8801, [%rd10130];
	setp.eq.s16 	%p132, %rs8801, 0;
	@%p132 bra 	$L__BB0_82;
	st.local.u32 	[%rd3+4140], %r94;
	setp.eq.s16 	%p133, %rs7167, 5;
	mov.b16 	%rs9827, 16;
	mov.b32 	%r26193, 17;
	@%p133 bra 	$L__BB0_89;
	st.local.u32 	[%rd3+4072], %r91;
	not.b32 	%r20448, %r94;
	ld.local.u32 	%r20449, [%rd3+4076];
	not.b32 	%r20450, %r20449;
	and.b32  	%r20451, %r20449, %r94;
	cvt.u64.u32 	%rd10131, %r20451;
	add.s64 	%rd10132, %rd3, %rd10131;
	ld.local.u8 	%rs8804, [%rd10132+4220];
	add.s64 	%rd10134, %rd806, %rd10131;
	ld.global.u8 	%rs8805, [%rd10134];
	and.b16  	%rs8806, %rs8805, %rs8804;
	cvt.u32.u16 	%r20452, %rs8806;
	and.b32  	%r20453, %r20452, 255;
	mul.wide.u32 	%rd10135, %r91, 4;
	add.s64 	%rd10136, %rd3, %rd10135;
	st.local.u32 	[%rd10136+4], %r20451;
	ld.local.u32 	%r20454, [%rd3+4072];
	add.s32 	%r20455, %r20454, %r20453;
	st.local.u32 	[%rd3+4072], %r20455;
	ld.local.u8 	%rs8807, [%rd10132+4220];
	not.b16 	%rs8808, %rs8806;
	and.b16  	%rs8809, %rs8807, %rs8808;
	st.local.u8 	[%rd10132+4220], %rs8809;
	and.b32  	%r20456, %r94, %r20450;
	cvt.u64.u32 	%rd10137, %r20456;
	add.s64 	%rd10138, %rd3, %rd10137;
	ld.local.u8 	%rs8810, [%rd10138+4220];
	add.s64 	%rd10139, %rd806, %rd10137;
	ld.global.u8 	%rs8811, [%rd10139];
	and.b16  	%rs8812, %rs8811, %rs8810;
	cvt.u32.u16 	%r20457, %rs8812;
	and.b32  	%r20458, %r20457, 255;
	mul.wide.u32 	%rd10140, %r20455, 4;
	add.s64 	%rd10141, %rd3, %rd10140;
	st.local.u32 	[%rd10141+4], %r20456;
	ld.local.u32 	%r20459, [%rd3+4072];
	add.s32 	%r20460, %r20459, %r20458;
	st.local.u32 	[%rd3+4072], %r20460;
	ld.local.u8 	%rs8813, [%rd10138+4220];
	not.b16 	%rs8814, %rs8812;
	and.b16  	%rs8815, %rs8813, %rs8814;
	st.local.u8 	[%rd10138+4220], %rs8815;
	and.b32  	%r20461, %r20449, %r20448;
	cvt.u64.u32 	%rd10142, %r20461;
	add.s64 	%rd10143, %rd3, %rd10142;
	ld.local.u8 	%rs8816, [%rd10143+4220];
	add.s64 	%rd10144, %rd806, %rd10142;
	ld.global.u8 	%rs8817, [%rd10144];
	and.b16  	%rs8818, %rs8817, %rs8816;
	cvt.u32.u16 	%r20462, %rs8818;
	and.b32  	%r20463, %r20462, 255;
	mul.wide.u32 	%rd10145, %r20460, 4;
	add.s64 	%rd10146, %rd3, %rd10145;
	st.local.u32 	[%rd10146+4], %r20461;
	ld.local.u32 	%r20464, [%rd3+4072];
	add.s32 	%r20465, %r20464, %r20463;
	st.local.u32 	[%rd3+4072], %r20465;
	ld.local.u8 	%rs8819, [%rd10143+4220];
	not.b16 	%rs8820, %rs8818;
	and.b16  	%rs8821, %rs8819, %rs8820;
	st.local.u8 	[%rd10143+4220], %rs8821;
	xor.b32  	%r20466, %r20449, %r94;
	cvt.u64.u32 	%rd10147, %r20466;
	add.s64 	%rd10148, %rd3, %rd10147;
	ld.local.u8 	%rs8822, [%rd10148+4220];
	add.s64 	%rd10149, %rd806, %rd10147;
	ld.global.u8 	%rs8823, [%rd10149];
	and.b16  	%rs8824, %rs8823, %rs8822;
	cvt.u32.u16 	%r20467, %rs8824;
	and.b32  	%r20468, %r20467, 255;
	mul.wide.u32 	%rd10150, %r20465, 4;
	add.s64 	%rd10151, %rd3, %rd10150;
	st.local.u32 	[%rd10151+4], %r20466;
	ld.local.u32 	%r20469, [%rd3+4072];
	add.s32 	%r20470, %r20469, %r20468;
	st.local.u32 	[%rd3+4072], %r20470;
	ld.local.u8 	%rs8825, [%rd10148+4220];
	not.b16 	%rs8826, %rs8824;
	and.b16  	%rs8827, %rs8825, %rs8826;
	st.local.u8 	[%rd10148+4220], %rs8827;
	or.b32  	%r20471, %r20449, %r94;
	cvt.u64.u32 	%rd10152, %r20471;
	add.s64 	%rd10153, %rd3, %rd10152;
	ld.local.u8 	%rs8828, [%rd10153+4220];
	add.s64 	%rd10154, %rd806, %rd10152;
	ld.global.u8 	%rs8829, [%rd10154];
	and.b16  	%rs8830, %rs8829, %rs8828;
	cvt.u32.u16 	%r20472, %rs8830;
	and.b32  	%r20473, %r20472, 255;
	mul.wide.u32 	%rd10155, %r20470, 4;
	add.s64 	%rd10156, %rd3, %rd10155;
	st.local.u32 	[%rd10156+4], %r20471;
	ld.local.u32 	%r20474, [%rd3+4072];
	add.s32 	%r20475, %r20474, %r20473;
	st.local.u32 	[%rd3+4072], %r20475;
	ld.local.u8 	%rs8831, [%rd10153+4220];
	not.b16 	%rs8832, %rs8830;
	and.b16  	%rs8833, %rs8831, %rs8832;
	st.local.u8 	[%rd10153+4220], %rs8833;
	ld.local.u32 	%r20476, [%rd3+4080];
	not.b32 	%r20477, %r20476;
	and.b32  	%r20478, %r20476, %r94;
	cvt.u64.u32 	%rd10157, %r20478;
	add.s64 	%rd10158, %rd3, %rd10157;
	ld.local.u8 	%rs8834, [%rd10158+4220];
	add.s64 	%rd10159, %rd806, %rd10157;
	ld.global.u8 	%rs8835, [%rd10159];
	and.b16  	%rs8836, %rs8835, %rs8834;
	cvt.u32.u16 	%r20479, %rs8836;
	and.b32  	%r20480, %r20479, 255;
	mul.wide.u32 	%rd10160, %r20475, 4;
	add.s64 	%rd10161, %rd3, %rd10160;
	st.local.u32 	[%rd10161+4], %r20478;
	ld.local.u32 	%r20481, [%rd3+4072];
	add.s32 	%r20482, %r20481, %r20480;
	st.local.u32 	[%rd3+4072], %r20482;
	ld.local.u8 	%rs8837, [%rd10158+4220];
	not.b16 	%rs8838, %rs8836;
	and.b16  	%rs8839, %rs8837, %rs8838;
	st.local.u8 	[%rd10158+4220], %rs8839;
	and.b32  	%r20483, %r94, %r20477;
	cvt.u64.u32 	%rd10162, %r20483;
	add.s64 	%rd10163, %rd3, %rd10162;
	ld.local.u8 	%rs8840, [%rd10163+4220];
	add.s64 	%rd10164, %rd806, %rd10162;
	ld.global.u8 	%rs8841, [%rd10164];
	and.b16  	%rs8842, %rs8841, %rs8840;
	cvt.u32.u16 	%r20484, %rs8842;
	and.b32  	%r20485, %r20484, 255;
	mul.wide.u32 	%rd10165, %r20482, 4;
	add.s64 	%rd10166, %rd3, %rd10165;
	st.local.u32 	[%rd10166+4], %r20483;
	ld.local.u32 	%r20486, [%rd3+4072];
	add.s32 	%r20487, %r20486, %r20485;
	st.local.u32 	[%rd3+4072], %r20487;
	ld.local.u8 	%rs8843, [%rd10163+4220];
	not.b16 	%rs8844, %rs8842;
	and.b16  	%rs8845, %rs8843, %rs8844;
	st.local.u8 	[%rd10163+4220], %rs8845;
	and.b32  	%r20488, %r20476, %r20448;
	cvt.u64.u32 	%rd10167, %r20488;
	add.s64 	%rd10168, %rd3, %rd10167;
	ld.local.u8 	%rs8846, [%rd10168+4220];
	add.s64 	%rd10169, %rd806, %rd10167;
	ld.global.u8 	%rs8847, [%rd10169];
	and.b16  	%rs8848, %rs8847, %rs8846;
	cvt.u32.u16 	%r20489, %rs8848;
	and.b32  	%r20490, %r20489, 255;
	mul.wide.u32 	%rd10170, %r20487, 4;
	add.s64 	%rd10171, %rd3, %rd10170;
	st.local.u32 	[%rd10171+4], %r20488;
	ld.local.u32 	%r20491, [%rd3+4072];
	add.s32 	%r20492, %r20491, %r20490;
	st.local.u32 	[%rd3+4072], %r20492;
	ld.local.u8 	%rs8849, [%rd10168+4220];
	not.b16 	%rs8850, %rs8848;
	and.b16  	%rs8851, %rs8849, %rs8850;
	st.local.u8 	[%rd10168+4220], %rs8851;
	xor.b32  	%r20493, %r20476, %r94;
	cvt.u64.u32 	%rd10172, %r20493;
	add.s64 	%rd10173, %rd3, %rd10172;
	ld.local.u8 	%rs8852, [%rd10173+4220];
	add.s64 	%rd10174, %rd806, %rd10172;
	ld.global.u8 	%rs8853, [%rd10174];
	and.b16  	%rs8854, %rs8853, %rs8852;
	cvt.u32.u16 	%r20494, %rs8854;
	and.b32  	%r20495, %r20494, 255;
	mul.wide.u32 	%rd10175, %r20492, 4;
	add.s64 	%rd10176, %rd3, %rd10175;
	st.local.u32 	[%rd10176+4], %r20493;
	ld.local.u32 	%r20496, [%rd3+4072];
	add.s32 	%r20497, %r20496, %r20495;
	st.local.u32 	[%rd3+4072], %r20497;
	ld.local.u8 	%rs8855, [%rd10173+4220];
	not.b16 	%rs8856, %rs8854;
	and.b16  	%rs8857, %rs8855, %rs8856;
	st.local.u8 	[%rd10173+4220], %rs8857;
	or.b32  	%r20498, %r20476, %r94;
	cvt.u64.u32 	%rd10177, %r20498;
	add.s64 	%rd10178, %rd3, %rd10177;
	ld.local.u8 	%rs8858, [%rd10178+4220];
	add.s64 	%rd10179, %rd806, %rd10177;
	ld.global.u8 	%rs8859, [%rd10179];
	and.b16  	%rs8860, %rs8859, %rs8858;
	cvt.u32.u16 	%r20499, %rs8860;
	and.b32  	%r20500, %r20499, 255;
	mul.wide.u32 	%rd10180, %r20497, 4;
	add.s64 	%rd10181, %rd3, %rd10180;
	st.local.u32 	[%rd10181+4], %r20498;
	ld.local.u32 	%r20501, [%rd3+4072];
	add.s32 	%r20502, %r20501, %r20500;
	st.local.u32 	[%rd3+4072], %r20502;
	ld.local.u8 	%rs8861, [%rd10178+4220];
	not.b16 	%rs8862, %rs8860;
	and.b16  	%rs8863, %rs8861, %rs8862;
	st.local.u8 	[%rd10178+4220], %rs8863;
	ld.local.u32 	%r20503, [%rd3+4084];
	not.b32 	%r20504, %r20503;
	and.b32  	%r20505, %r20503, %r94;
	cvt.u64.u32 	%rd10182, %r20505;
	add.s64 	%rd10183, %rd3, %rd10182;
	ld.local.u8 	%rs8864, [%rd10183+4220];
	add.s64 	%rd10184, %rd806, %rd10182;
	ld.global.u8 	%rs8865, [%rd10184];
	and.b16  	%rs8866, %rs8865, %rs8864;
	cvt.u32.u16 	%r20506, %rs8866;
	and.b32  	%r20507, %r20506, 255;
	mul.wide.u32 	%rd10185, %r20502, 4;
	add.s64 	%rd10186, %rd3, %rd10185;
	st.local.u32 	[%rd10186+4], %r20505;
	ld.local.u32 	%r20508, [%rd3+4072];
	add.s32 	%r20509, %r20508, %r20507;
	st.local.u32 	[%rd3+4072], %r20509;
	ld.local.u8 	%rs8867, [%rd10183+4220];
	not.b16 	%rs8868, %rs8866;
	and.b16  	%rs8869, %rs8867, %rs8868;
	st.local.u8 	[%rd10183+4220], %rs8869;
	and.b32  	%r20510, %r94, %r20504;
	cvt.u64.u32 	%rd10187, %r20510;
	add.s64 	%rd10188, %rd3, %rd10187;
	ld.local.u8 	%rs8870, [%rd10188+4220];
	add.s64 	%rd10189, %rd806, %rd10187;
	ld.global.u8 	%rs8871, [%rd10189];
	and.b16  	%rs8872, %rs8871, %rs8870;
	cvt.u32.u16 	%r20511, %rs8872;
	and.b32  	%r20512, %r20511, 255;
	mul.wide.u32 	%rd10190, %r20509, 4;
	add.s64 	%rd10191, %rd3, %rd10190;
	st.local.u32 	[%rd10191+4], %r20510;
	ld.local.u32 	%r20513, [%rd3+4072];
	add.s32 	%r20514, %r20513, %r20512;
	st.local.u32 	[%rd3+4072], %r20514;
	ld.local.u8 	%rs8873, [%rd10188+4220];
	not.b16 	%rs8874, %rs8872;
	and.b16  	%rs8875, %rs8873, %rs8874;
	st.local.u8 	[%rd10188+4220], %rs8875;
	and.b32  	%r20515, %r20503, %r20448;
	cvt.u64.u32 	%rd10192, %r20515;
	add.s64 	%rd10193, %rd3, %rd10192;
	ld.local.u8 	%rs8876, [%rd10193+4220];
	add.s64 	%rd10194, %rd806, %rd10192;
	ld.global.u8 	%rs8877, [%rd10194];
	and.b16  	%rs8878, %rs8877, %rs8876;
	cvt.u32.u16 	%r20516, %rs8878;
	and.b32  	%r20517, %r20516, 255;
	mul.wide.u32 	%rd10195, %r20514, 4;
	add.s64 	%rd10196, %rd3, %rd10195;
	st.local.u32 	[%rd10196+4], %r20515;
	ld.local.u32 	%r20518, [%rd3+4072];
	add.s32 	%r20519, %r20518, %r20517;
	st.local.u32 	[%rd3+4072], %r20519;
	ld.local.u8 	%rs8879, [%rd10193+4220];
	not.b16 	%rs8880, %rs8878;
	and.b16  	%rs8881, %rs8879, %rs8880;
	st.local.u8 	[%rd10193+4220], %rs8881;
	xor.b32  	%r20520, %r20503, %r94;
	cvt.u64.u32 	%rd10197, %r20520;
	add.s64 	%rd10198, %rd3, %rd10197;
	ld.local.u8 	%rs8882, [%rd10198+4220];
	add.s64 	%rd10199, %rd806, %rd10197;
	ld.global.u8 	%rs8883, [%rd10199];
	and.b16  	%rs8884, %rs8883, %rs8882;
	cvt.u32.u16 	%r20521, %rs8884;
	and.b32  	%r20522, %r20521, 255;
	mul.wide.u32 	%rd10200, %r20519, 4;
	add.s64 	%rd10201, %rd3, %rd10200;
	st.local.u32 	[%rd10201+4], %r20520;
	ld.local.u32 	%r20523, [%rd3+4072];
	add.s32 	%r20524, %r20523, %r20522;
	st.local.u32 	[%rd3+4072], %r20524;
	ld.local.u8 	%rs8885, [%rd10198+4220];
	not.b16 	%rs8886, %rs8884;
	and.b16  	%rs8887, %rs8885, %rs8886;
	st.local.u8 	[%rd10198+4220], %rs8887;
	or.b32  	%r20525, %r20503, %r94;
	cvt.u64.u32 	%rd10202, %r20525;
	add.s64 	%rd10203, %rd3, %rd10202;
	ld.local.u8 	%rs8888, [%rd10203+4220];
	add.s64 	%rd10204, %rd806, %rd10202;
	ld.global.u8 	%rs8889, [%rd10204];
	and.b16  	%rs8890, %rs8889, %rs8888;
	cvt.u32.u16 	%r20526, %rs8890;
	and.b32  	%r20527, %r20526, 255;
	mul.wide.u32 	%rd10205, %r20524, 4;
	add.s64 	%rd10206, %rd3, %rd10205;
	st.local.u32 	[%rd10206+4], %r20525;
	ld.local.u32 	%r20528, [%rd3+4072];
	add.s32 	%r20529, %r20528, %r20527;
	st.local.u32 	[%rd3+4072], %r20529;
	ld.local.u8 	%rs8891, [%rd10203+4220];
	not.b16 	%rs8892, %rs8890;
	and.b16  	%rs8893, %rs8891, %rs8892;
	st.local.u8 	[%rd10203+4220], %rs8893;
	ld.local.u32 	%r20530, [%rd3+4088];
	not.b32 	%r20531, %r20530;
	and.b32  	%r20532, %r20530, %r94;
	cvt.u64.u32 	%rd10207, %r20532;
	add.s64 	%rd10208, %rd3, %rd10207;
	ld.local.u8 	%rs8894, [%rd10208+4220];
	add.s64 	%rd10209, %rd806, %rd10207;
	ld.global.u8 	%rs8895, [%rd10209];
	and.b16  	%rs8896, %rs8895, %rs8894;
	cvt.u32.u16 	%r20533, %rs8896;
	and.b32  	%r20534, %r20533, 255;
	mul.wide.u32 	%rd10210, %r20529, 4;
	add.s64 	%rd10211, %rd3, %rd10210;
	st.local.u32 	[%rd10211+4], %r20532;
	ld.local.u32 	%r20535, [%rd3+4072];
	add.s32 	%r20536, %r20535, %r20534;
	st.local.u32 	[%rd3+4072], %r20536;
	ld.local.u8 	%rs8897, [%rd10208+4220];
	not.b16 	%rs8898, %rs8896;
	and.b16  	%rs8899, %rs8897, %rs8898;
	st.local.u8 	[%rd10208+4220], %rs8899;
	and.b32  	%r20537, %r94, %r20531;
	cvt.u64.u32 	%rd10212, %r20537;
	add.s64 	%rd10213, %rd3, %rd10212;
	ld.local.u8 	%rs8900, [%rd10213+4220];
	add.s64 	%rd10214, %rd806, %rd10212;
	ld.global.u8 	%rs8901, [%rd10214];
	and.b16  	%rs8902, %rs8901, %rs8900;
	cvt.u32.u16 	%r20538, %rs8902;
	and.b32  	%r20539, %r20538, 255;
	mul.wide.u32 	%rd10215, %r20536, 4;
	add.s64 	%rd10216, %rd3, %rd10215;
	st.local.u32 	[%rd10216+4], %r20537;
	ld.local.u32 	%r20540, [%rd3+4072];
	add.s32 	%r20541, %r20540, %r20539;
	st.local.u32 	[%rd3+4072], %r20541;
	ld.local.u8 	%rs8903, [%rd10213+4220];
	not.b16 	%rs8904, %rs8902;
	and.b16  	%rs8905, %rs8903, %rs8904;
	st.local.u8 	[%rd10213+4220], %rs8905;
	and.b32  	%r20542, %r20530, %r20448;
	cvt.u64.u32 	%rd10217, %r20542;
	add.s64 	%rd10218, %rd3, %rd10217;
	ld.local.u8 	%rs8906, [%rd10218+4220];
	add.s64 	%rd10219, %rd806, %rd10217;
	ld.global.u8 	%rs8907, [%rd10219];
	and.b16  	%rs8908, %rs8907, %rs8906;
	cvt.u32.u16 	%r20543, %rs8908;
	and.b32  	%r20544, %r20543, 255;
	mul.wide.u32 	%rd10220, %r20541, 4;
	add.s64 	%rd10221, %rd3, %rd10220;
	st.local.u32 	[%rd10221+4], %r20542;
	ld.local.u32 	%r20545, [%rd3+4072];
	add.s32 	%r20546, %r20545, %r20544;
	st.local.u32 	[%rd3+4072], %r20546;
	ld.local.u8 	%rs8909, [%rd10218+4220];
	not.b16 	%rs8910, %rs8908;
	and.b16  	%rs8911, %rs8909, %rs8910;
	st.local.u8 	[%rd10218+4220], %rs8911;
	xor.b32  	%r20547, %r20530, %r94;
	cvt.u64.u32 	%rd10222, %r20547;
	add.s64 	%rd10223, %rd3, %rd10222;
	ld.local.u8 	%rs8912, [%rd10223+4220];
	add.s64 	%rd10224, %rd806, %rd10222;
	ld.global.u8 	%rs8913, [%rd10224];
	and.b16  	%rs8914, %rs8913, %rs8912;
	cvt.u32.u16 	%r20548, %rs8914;
	and.b32  	%r20549, %r20548, 255;
	mul.wide.u32 	%rd10225, %r20546, 4;
	add.s64 	%rd10226, %rd3, %rd10225;
	st.local.u32 	[%rd10226+4], %r20547;
	ld.local.u32 	%r20550, [%rd3+4072];
	add.s32 	%r20551, %r20550, %r20549;
	st.local.u32 	[%rd3+4072], %r20551;
	ld.local.u8 	%rs8915, [%rd10223+4220];
	not.b16 	%rs8916, %rs8914;
	and.b16  	%rs8917, %rs8915, %rs8916;
	st.local.u8 	[%rd10223+4220], %rs8917;
	or.b32  	%r20552, %r20530, %r94;
	cvt.u64.u32 	%rd10227, %r20552;
	add.s64 	%rd10228, %rd3, %rd10227;
	ld.local.u8 	%rs8918, [%rd10228+4220];
	add.s64 	%rd10229, %rd806, %rd10227;
	ld.global.u8 	%rs8919, [%rd10229];
	and.b16  	%rs8920, %rs8919, %rs8918;
	cvt.u32.u16 	%r20553, %rs8920;
	and.b32  	%r20554, %r20553, 255;
	mul.wide.u32 	%rd10230, %r20551, 4;
	add.s64 	%rd10231, %rd3, %rd10230;
	st.local.u32 	[%rd10231+4], %r20552;
	ld.local.u32 	%r20555, [%rd3+4072];
	add.s32 	%r20556, %r20555, %r20554;
	st.local.u32 	[%rd3+4072], %r20556;
	ld.local.u8 	%rs8921, [%rd10228+4220];
	not.b16 	%rs8922, %rs8920;
	and.b16  	%rs8923, %rs8921, %rs8922;
	st.local.u8 	[%rd10228+4220], %rs8923;
	ld.local.u32 	%r20557, [%rd3+4092];
	not.b32 	%r20558, %r20557;
	and.b32  	%r20559, %r20557, %r94;
	cvt.u64.u32 	%rd10232, %r20559;
	add.s64 	%rd10233, %rd3, %rd10232;
	ld.local.u8 	%rs8924, [%rd10233+4220];
	add.s64 	%rd10234, %rd806, %rd10232;
	ld.global.u8 	%rs8925, [%rd10234];
	and.b16  	%rs8926, %rs8925, %rs8924;
	cvt.u32.u16 	%r20560, %rs8926;
	and.b32  	%r20561, %r20560, 255;
	mul.wide.u32 	%rd10235, %r20556, 4;
	add.s64 	%rd10236, %rd3, %rd10235;
	st.local.u32 	[%rd10236+4], %r20559;
	ld.local.u32 	%r20562, [%rd3+4072];
	add.s32 	%r20563, %r20562, %r20561;
	st.local.u32 	[%rd3+4072], %r20563;
	ld.local.u8 	%rs8927, [%rd10233+4220];
	not.b16 	%rs8928, %rs8926;
	and.b16  	%rs8929, %rs8927, %rs8928;
	st.local.u8 	[%rd10233+4220], %rs8929;
	and.b32  	%r20564, %r94, %r20558;
	cvt.u64.u32 	%rd10237, %r20564;
	add.s64 	%rd10238, %rd3, %rd10237;
	ld.local.u8 	%rs8930, [%rd10238+4220];
	add.s64 	%rd10239, %rd806, %rd10237;
	ld.global.u8 	%rs8931, [%rd10239];
	and.b16  	%rs8932, %rs8931, %rs8930;
	cvt.u32.u16 	%r20565, %rs8932;
	and.b32  	%r20566, %r20565, 255;
	mul.wide.u32 	%rd10240, %r20563, 4;
	add.s64 	%rd10241, %rd3, %rd10240;
	st.local.u32 	[%rd10241+4], %r20564;
	ld.local.u32 	%r20567, [%rd3+4072];
	add.s32 	%r20568, %r20567, %r20566;
	st.local.u32 	[%rd3+4072], %r20568;
	ld.local.u8 	%rs8933, [%rd10238+4220];
	not.b16 	%rs8934, %rs8932;
	and.b16  	%rs8935, %rs8933, %rs8934;
	st.local.u8 	[%rd10238+4220], %rs8935;
	and.b32  	%r20569, %r20557, %r20448;
	cvt.u64.u32 	%rd10242, %r20569;
	add.s64 	%rd10243, %rd3, %rd10242;
	ld.local.u8 	%rs8936, [%rd10243+4220];
	add.s64 	%rd10244, %rd806, %rd10242;
	ld.global.u8 	%rs8937, [%rd10244];
	and.b16  	%rs8938, %rs8937, %rs8936;
	cvt.u32.u16 	%r20570, %rs8938;
	and.b32  	%r20571, %r20570, 255;
	mul.wide.u32 	%rd10245, %r20568, 4;
	add.s64 	%rd10246, %rd3, %rd10245;
	st.local.u32 	[%rd10246+4], %r20569;
	ld.local.u32 	%r20572, [%rd3+4072];
	add.s32 	%r20573, %r20572, %r20571;
	st.local.u32 	[%rd3+4072], %r20573;
	ld.local.u8 	%rs8939, [%rd10243+4220];
	not.b16 	%rs8940, %rs8938;
	and.b16  	%rs8941, %rs8939, %rs8940;
	st.local.u8 	[%rd10243+4220], %rs8941;
	xor.b32  	%r20574, %r20557, %r94;
	cvt.u64.u32 	%rd10247, %r20574;
	add.s64 	%rd10248, %rd3, %rd10247;
	ld.local.u8 	%rs8942, [%rd10248+4220];
	add.s64 	%rd10249, %rd806, %rd10247;
	ld.global.u8 	%rs8943, [%rd10249];
	and.b16  	%rs8944, %rs8943, %rs8942;
	cvt.u32.u16 	%r20575, %rs8944;
	and.b32  	%r20576, %r20575, 255;
	mul.wide.u32 	%rd10250, %r20573, 4;
	add.s64 	%rd10251, %rd3, %rd10250;
	st.local.u32 	[%rd10251+4], %r20574;
	ld.local.u32 	%r20577, [%rd3+4072];
	add.s32 	%r20578, %r20577, %r20576;
	st.local.u32 	[%rd3+4072], %r20578;
	ld.local.u8 	%rs8945, [%rd10248+4220];
	not.b16 	%rs8946, %rs8944;
	and.b16  	%rs8947, %rs8945, %rs8946;
	st.local.u8 	[%rd10248+4220], %rs8947;
	or.b32  	%r20579, %r20557, %r94;
	cvt.u64.u32 	%rd10252, %r20579;
	add.s64 	%rd10253, %rd3, %rd10252;
	ld.local.u8 	%rs8948, [%rd10253+4220];
	add.s64 	%rd10254, %rd806, %rd10252;
	ld.global.u8 	%rs8949, [%rd10254];
	and.b16  	%rs8950, %rs8949, %rs8948;
	cvt.u32.u16 	%r20580, %rs8950;
	and.b32  	%r20581, %r20580, 255;
	mul.wide.u32 	%rd10255, %r20578, 4;
	add.s64 	%rd10256, %rd3, %rd10255;
	st.local.u32 	[%rd10256+4], %r20579;
	ld.local.u32 	%r20582, [%rd3+4072];
	add.s32 	%r20583, %r20582, %r20581;
	st.local.u32 	[%rd3+4072], %r20583;
	ld.local.u8 	%rs8951, [%rd10253+4220];
	not.b16 	%rs8952, %rs8950;
	and.b16  	%rs8953, %rs8951, %rs8952;
	st.local.u8 	[%rd10253+4220], %rs8953;
	ld.local.u32 	%r20584, [%rd3+4096];
	not.b32 	%r20585, %r20584;
	and.b32  	%r20586, %r20584, %r94;
	cvt.u64.u32 	%rd10257, %r20586;
	add.s64 	%rd10258, %rd3, %rd10257;
	ld.local.u8 	%rs8954, [%rd10258+4220];
	add.s64 	%rd10259, %rd806, %rd10257;
	ld.global.u8 	%rs8955, [%rd10259];
	and.b16  	%rs8956, %rs8955, %rs8954;
	cvt.u32.u16 	%r20587, %rs8956;
	and.b32  	%r20588, %r20587, 255;
	mul.wide.u32 	%rd10260, %r20583, 4;
	add.s64 	%rd10261, %rd3, %rd10260;
	st.local.u32 	[%rd10261+4], %r20586;
	ld.local.u32 	%r20589, [%rd3+4072];
	add.s32 	%r20590, %r20589, %r20588;
	st.local.u32 	[%rd3+4072], %r20590;
	ld.local.u8 	%rs8957, [%rd10258+4220];
	not.b16 	%rs8958, %rs8956;
	and.b16  	%rs8959, %rs8957, %rs8958;
	st.local.u8 	[%rd10258+4220], %rs8959;
	and.b32  	%r20591, %r94, %r20585;
	cvt.u64.u32 	%rd10262, %r20591;
	add.s64 	%rd10263, %rd3, %rd10262;
	ld.local.u8 	%rs8960, [%rd10263+4220];
	add.s64 	%rd10264, %rd806, %rd10262;
	ld.global.u8 	%rs8961, [%rd10264];
	and.b16  	%rs8962, %rs8961, %rs8960;
	cvt.u32.u16 	%r20592, %rs8962;
	and.b32  	%r20593, %r20592, 255;
	mul.wide.u32 	%rd10265, %r20590, 4;
	add.s64 	%rd10266, %rd3, %rd10265;
	st.local.u32 	[%rd10266+4], %r20591;
	ld.local.u32 	%r20594, [%rd3+4072];
	add.s32 	%r20595, %r20594, %r20593;
	st.local.u32 	[%rd3+4072], %r20595;
	ld.local.u8 	%rs8963, [%rd10263+4220];
	not.b16 	%rs8964, %rs8962;
	and.b16  	%rs8965, %rs8963, %rs8964;
	st.local.u8 	[%rd10263+4220], %rs8965;
	and.b32  	%r20596, %r20584, %r20448;
	cvt.u64.u32 	%rd10267, %r20596;
	add.s64 	%rd10268, %rd3, %rd10267;
	ld.local.u8 	%rs8966, [%rd10268+4220];
	add.s64 	%rd10269, %rd806, %rd10267;
	ld.global.u8 	%rs8967, [%rd10269];
	and.b16  	%rs8968, %rs8967, %rs8966;
	cvt.u32.u16 	%r20597, %rs8968;
	and.b32  	%r20598, %r20597, 255;
	mul.wide.u32 	%rd10270, %r20595, 4;
	add.s64 	%rd10271, %rd3, %rd10270;
	st.local.u32 	[%rd10271+4], %r20596;
	ld.local.u32 	%r20599, [%rd3+4072];
	add.s32 	%r20600, %r20599, %r20598;
	st.local.u32 	[%rd3+4072], %r20600;
	ld.local.u8 	%rs8969, [%rd10268+4220];
	not.b16 	%rs8970, %rs8968;
	and.b16  	%rs8971, %rs8969, %rs8970;
	st.local.u8 	[%rd10268+4220], %rs8971;
	xor.b32  	%r20601, %r20584, %r94;
	cvt.u64.u32 	%rd10272, %r20601;
	add.s64 	%rd10273, %rd3, %rd10272;
	ld.local.u8 	%rs8972, [%rd10273+4220];
	add.s64 	%rd10274, %rd806, %rd10272;
	ld.global.u8 	%rs8973, [%rd10274];
	and.b16  	%rs8974, %rs8973, %rs8972;
	cvt.u32.u16 	%r20602, %rs8974;
	and.b32  	%r20603, %r20602, 255;
	mul.wide.u32 	%rd10275, %r20600, 4;
	add.s64 	%rd10276, %rd3, %rd10275;
	st.local.u32 	[%rd10276+4], %r20601;
	ld.local.u32 	%r20604, [%rd3+4072];
	add.s32 	%r20605, %r20604, %r20603;
	st.local.u32 	[%rd3+4072], %r20605;
	ld.local.u8 	%rs8975, [%rd10273+4220];
	not.b16 	%rs8976, %rs8974;
	and.b16  	%rs8977, %rs8975, %rs8976;
	st.local.u8 	[%rd10273+4220], %rs8977;
	or.b32  	%r20606, %r20584, %r94;
	cvt.u64.u32 	%rd10277, %r20606;
	add.s64 	%rd10278, %rd3, %rd10277;
	ld.local.u8 	%rs8978, [%rd10278+4220];
	add.s64 	%rd10279, %rd806, %rd10277;
	ld.global.u8 	%rs8979, [%rd10279];
	and.b16  	%rs8980, %rs8979, %rs8978;
	cvt.u32.u16 	%r20607, %rs8980;
	and.b32  	%r20608, %r20607, 255;
	mul.wide.u32 	%rd10280, %r20605, 4;
	add.s64 	%rd10281, %rd3, %rd10280;
	st.local.u32 	[%rd10281+4], %r20606;
	ld.local.u32 	%r20609, [%rd3+4072];
	add.s32 	%r20610, %r20609, %r20608;
	st.local.u32 	[%rd3+4072], %r20610;
	ld.local.u8 	%rs8981, [%rd10278+4220];
	not.b16 	%rs8982, %rs8980;
	and.b16  	%rs8983, %rs8981, %rs8982;
	st.local.u8 	[%rd10278+4220], %rs8983;
	ld.local.u32 	%r20611, [%rd3+4100];
	not.b32 	%r20612, %r20611;
	and.b32  	%r20613, %r20611, %r94;
	cvt.u64.u32 	%rd10282, %r20613;
	add.s64 	%rd10283, %rd3, %rd10282;
	ld.local.u8 	%rs8984, [%rd10283+4220];
	add.s64 	%rd10284, %rd806, %rd10282;
	ld.global.u8 	%rs8985, [%rd10284];
	and.b16  	%rs8986, %rs8985, %rs8984;
	cvt.u32.u16 	%r20614, %rs8986;
	and.b32  	%r20615, %r20614, 255;
	mul.wide.u32 	%rd10285, %r20610, 4;
	add.s64 	%rd10286, %rd3, %rd10285;
	st.local.u32 	[%rd10286+4], %r20613;
	ld.local.u32 	%r20616, [%rd3+4072];
	add.s32 	%r20617, %r20616, %r20615;
	st.local.u32 	[%rd3+4072], %r20617;
	ld.local.u8 	%rs8987, [%rd10283+4220];
	not.b16 	%rs8988, %rs8986;
	and.b16  	%rs8989, %rs8987, %rs8988;
	st.local.u8 	[%rd10283+4220], %rs8989;
	and.b32  	%r20618, %r94, %r20612;
	cvt.u64.u32 	%rd10287, %r20618;
	add.s64 	%rd10288, %rd3, %rd10287;
	ld.local.u8 	%rs8990, [%rd10288+4220];
	add.s64 	%rd10289, %rd806, %rd10287;
	ld.global.u8 	%rs8991, [%rd10289];
	and.b16  	%rs8992, %rs8991, %rs8990;
	cvt.u32.u16 	%r20619, %rs8992;
	and.b32  	%r20620, %r20619, 255;
	mul.wide.u32 	%rd10290, %r20617, 4;
	add.s64 	%rd10291, %rd3, %rd10290;
	st.local.u32 	[%rd10291+4], %r20618;
	ld.local.u32 	%r20621, [%rd3+4072];
	add.s32 	%r20622, %r20621, %r20620;
	st.local.u32 	[%rd3+4072], %r20622;
	ld.local.u8 	%rs8993, [%rd10288+4220];
	not.b16 	%rs8994, %rs8992;
	and.b16  	%rs8995, %rs8993, %rs8994;
	st.local.u8 	[%rd10288+4220], %rs8995;
	and.b32  	%r20623, %r20611, %r20448;
	cvt.u64.u32 	%rd10292, %r20623;
	add.s64 	%rd10293, %rd3, %rd10292;
	ld.local.u8 	%rs8996, [%rd10293+4220];
	add.s64 	%rd10294, %rd806, %rd10292;
	ld.global.u8 	%rs8997, [%rd10294];
	and.b16  	%rs8998, %rs8997, %rs8996;
	cvt.u32.u16 	%r20624, %rs8998;
	and.b32  	%r20625, %r20624, 255;
	mul.wide.u32 	%rd10295, %r20622, 4;
	add.s64 	%rd10296, %rd3, %rd10295;
	st.local.u32 	[%rd10296+4], %r20623;
	ld.local.u32 	%r20626, [%rd3+4072];
	add.s32 	%r20627, %r20626, %r20625;
	st.local.u32 	[%rd3+4072], %r20627;
	ld.local.u8 	%rs8999, [%rd10293+4220];
	not.b16 	%rs9000, %rs8998;
	and.b16  	%rs9001, %rs8999, %rs9000;
	st.local.u8 	[%rd10293+4220], %rs9001;
	xor.b32  	%r20628, %r20611, %r94;
	cvt.u64.u32 	%rd10297, %r20628;
	add.s64 	%rd10298, %rd3, %rd10297;
	ld.local.u8 	%rs9002, [%rd10298+4220];
	add.s64 	%rd10299, %rd806, %rd10297;
	ld.global.u8 	%rs9003, [%rd10299];
	and.b16  	%rs9004, %rs9003, %rs9002;
	cvt.u32.u16 	%r20629, %rs9004;
	and.b32  	%r20630, %r20629, 255;
	mul.wide.u32 	%rd10300, %r20627, 4;
	add.s64 	%rd10301, %rd3, %rd10300;
	st.local.u32 	[%rd10301+4], %r20628;
	ld.local.u32 	%r20631, [%rd3+4072];
	add.s32 	%r20632, %r20631, %r20630;
	st.local.u32 	[%rd3+4072], %r20632;
	ld.local.u8 	%rs9005, [%rd10298+4220];
	not.b16 	%rs9006, %rs9004;
	and.b16  	%rs9007, %rs9005, %rs9006;
	st.local.u8 	[%rd10298+4220], %rs9007;
	or.b32  	%r20633, %r20611, %r94;
	cvt.u64.u32 	%rd10302, %r20633;
	add.s64 	%rd10303, %rd3, %rd10302;
	ld.local.u8 	%rs9008, [%rd10303+4220];
	add.s64 	%rd10304, %rd806, %rd10302;
	ld.global.u8 	%rs9009, [%rd10304];
	and.b16  	%rs9010, %rs9009, %rs9008;
	cvt.u32.u16 	%r20634, %rs9010;
	and.b32  	%r20635, %r20634, 255;
	mul.wide.u32 	%rd10305, %r20632, 4;
	add.s64 	%rd10306, %rd3, %rd10305;
	st.local.u32 	[%rd10306+4], %r20633;
	ld.local.u32 	%r20636, [%rd3+4072];
	add.s32 	%r20637, %r20636, %r20635;
	st.local.u32 	[%rd3+4072], %r20637;
	ld.local.u8 	%rs9011, [%rd10303+4220];
	not.b16 	%rs9012, %rs9010;
	and.b16  	%rs9013, %rs9011, %rs9012;
	st.local.u8 	[%rd10303+4220], %rs9013;
	ld.local.u32 	%r20638, [%rd3+4104];
	not.b32 	%r20639, %r20638;
	and.b32  	%r20640, %r20638, %r94;
	cvt.u64.u32 	%rd10307, %r20640;
	add.s64 	%rd10308, %rd3, %rd10307;
	ld.local.u8 	%rs9014, [%rd10308+4220];
	add.s64 	%rd10309, %rd806, %rd10307;
	ld.global.u8 	%rs9015, [%rd10309];
	and.b16  	%rs9016, %rs9015, %rs9014;
	cvt.u32.u16 	%r20641, %rs9016;
	and.b32  	%r20642, %r20641, 255;
	mul.wide.u32 	%rd10310, %r20637, 4;
	add.s64 	%rd10311, %rd3, %rd10310;
	st.local.u32 	[%rd10311+4], %r20640;
	ld.local.u32 	%r20643, [%rd3+4072];
	add.s32 	%r20644, %r20643, %r20642;
	st.local.u32 	[%rd3+4072], %r20644;
	ld.local.u8 	%rs9017, [%rd10308+4220];
	not.b16 	%rs9018, %rs9016;
	and.b16  	%rs9019, %rs9017, %rs9018;
	st.local.u8 	[%rd10308+4220], %rs9019;
	and.b32  	%r20645, %r94, %r20639;
	cvt.u64.u32 	%rd10312, %r20645;
	add.s64 	%rd10313, %rd3, %rd10312;
	ld.local.u8 	%rs9020, [%rd10313+4220];
	add.s64 	%rd10314, %rd806, %rd10312;
	ld.global.u8 	%rs9021, [%rd10314];
	and.b16  	%rs9022, %rs9021, %rs9020;
	cvt.u32.u16 	%r20646, %rs9022;
	and.b32  	%r20647, %r20646, 255;
	mul.wide.u32 	%rd10315, %r20644, 4;
	add.s64 	%rd10316, %rd3, %rd10315;
	st.local.u32 	[%rd10316+4], %r20645;
	ld.local.u32 	%r20648, [%rd3+4072];
	add.s32 	%r20649, %r20648, %r20647;
	st.local.u32 	[%rd3+4072], %r20649;
	ld.local.u8 	%rs9023, [%rd10313+4220];
	not.b16 	%rs9024, %rs9022;
	and.b16  	%rs9025, %rs9023, %rs9024;
	st.local.u8 	[%rd10313+4220], %rs9025;
	and.b32  	%r20650, %r20638, %r20448;
	cvt.u64.u32 	%rd10317, %r20650;
	add.s64 	%rd10318, %rd3, %rd10317;
	ld.local.u8 	%rs9026, [%rd10318+4220];
	add.s64 	%rd10319, %rd806, %rd10317;
	ld.global.u8 	%rs9027, [%rd10319];
	and.b16  	%rs9028, %rs9027, %rs9026;
	cvt.u32.u16 	%r20651, %rs9028;
	and.b32  	%r20652, %r20651, 255;
	mul.wide.u32 	%rd10320, %r20649, 4;
	add.s64 	%rd10321, %rd3, %rd10320;
	st.local.u32 	[%rd10321+4], %r20650;
	ld.local.u32 	%r20653, [%rd3+4072];
	add.s32 	%r20654, %r20653, %r20652;
	st.local.u32 	[%rd3+4072], %r20654;
	ld.local.u8 	%rs9029, [%rd10318+4220];
	not.b16 	%rs9030, %rs9028;
	and.b16  	%rs9031, %rs9029, %rs9030;
	st.local.u8 	[%rd10318+4220], %rs9031;
	xor.b32  	%r20655, %r20638, %r94;
	cvt.u64.u32 	%rd10322, %r20655;
	add.s64 	%rd10323, %rd3, %rd10322;
	ld.local.u8 	%rs9032, [%rd10323+4220];
	add.s64 	%rd10324, %rd806, %rd10322;
	ld.global.u8 	%rs9033, [%rd10324];
	and.b16  	%rs9034, %rs9033, %rs9032;
	cvt.u32.u16 	%r20656, %rs9034;
	and.b32  	%r20657, %r20656, 255;
	mul.wide.u32 	%rd10325, %r20654, 4;
	add.s64 	%rd10326, %rd3, %rd10325;
	st.local.u32 	[%rd10326+4], %r20655;
	ld.local.u32 	%r20658, [%rd3+4072];
	add.s32 	%r20659, %r20658, %r20657;
	st.local.u32 	[%rd3+4072], %r20659;
	ld.local.u8 	%rs9035, [%rd10323+4220];
	not.b16 	%rs9036, %rs9034;
	and.b16  	%rs9037, %rs9035, %rs9036;
	st.local.u8 	[%rd10323+4220], %rs9037;
	or.b32  	%r20660, %r20638, %r94;
	cvt.u64.u32 	%rd10327, %r20660;
	add.s64 	%rd10328, %rd3, %rd10327;
	ld.local.u8 	%rs9038, [%rd10328+4220];
	add.s64 	%rd10329, %rd806, %rd10327;
	ld.global.u8 	%rs9039, [%rd10329];
	and.b16  	%rs9040, %rs9039, %rs9038;
	cvt.u32.u16 	%r20661, %rs9040;
	and.b32  	%r20662, %r20661, 255;
	mul.wide.u32 	%rd10330, %r20659, 4;
	add.s64 	%rd10331, %rd3, %rd10330;
	st.local.u32 	[%rd10331+4], %r20660;
	ld.local.u32 	%r20663, [%rd3+4072];
	add.s32 	%r20664, %r20663, %r20662;
	st.local.u32 	[%rd3+4072], %r20664;
	ld.local.u8 	%rs9041, [%rd10328+4220];
	not.b16 	%rs9042, %rs9040;
	and.b16  	%rs9043, %rs9041, %rs9042;
	st.local.u8 	[%rd10328+4220], %rs9043;
	ld.local.u32 	%r20665, [%rd3+4108];
	not.b32 	%r20666, %r20665;
	and.b32  	%r20667, %r20665, %r94;
	cvt.u64.u32 	%rd10332, %r20667;
	add.s64 	%rd10333, %rd3, %rd10332;
	ld.local.u8 	%rs9044, [%rd10333+4220];
	add.s64 	%rd10334, %rd806, %rd10332;
	ld.global.u8 	%rs9045, [%rd10334];
	and.b16  	%rs9046, %rs9045, %rs9044;
	cvt.u32.u16 	%r20668, %rs9046;
	and.b32  	%r20669, %r20668, 255;
	mul.wide.u32 	%rd10335, %r20664, 4;
	add.s64 	%rd10336, %rd3, %rd10335;
	st.local.u32 	[%rd10336+4], %r20667;
	ld.local.u32 	%r20670, [%rd3+4072];
	add.s32 	%r20671, %r20670, %r20669;
	st.local.u32 	[%rd3+4072], %r20671;
	ld.local.u8 	%rs9047, [%rd10333+4220];
	not.b16 	%rs9048, %rs9046;
	and.b16  	%rs9049, %rs9047, %rs9048;
	st.local.u8 	[%rd10333+4220], %rs9049;
	and.b32  	%r20672, %r94, %r20666;
	cvt.u64.u32 	%rd10337, %r20672;
	add.s64 	%rd10338, %rd3, %rd10337;
	ld.local.u8 	%rs9050, [%rd10338+4220];
	add.s64 	%rd10339, %rd806, %rd10337;
	ld.global.u8 	%rs9051, [%rd10339];
	and.b16  	%rs9052, %rs9051, %rs9050;
	cvt.u32.u16 	%r20673, %rs9052;
	and.b32  	%r20674, %r20673, 255;
	mul.wide.u32 	%rd10340, %r20671, 4;
	add.s64 	%rd10341, %rd3, %rd10340;
	st.local.u32 	[%rd10341+4], %r20672;
	ld.local.u32 	%r20675, [%rd3+4072];
	add.s32 	%r20676, %r20675, %r20674;
	st.local.u32 	[%rd3+4072], %r20676;
	ld.local.u8 	%rs9053, [%rd10338+4220];
	not.b16 	%rs9054, %rs9052;
	and.b16  	%rs9055, %rs9053, %rs9054;
	st.local.u8 	[%rd10338+4220], %rs9055;
	and.b32  	%r20677, %r20665, %r20448;
	cvt.u64.u32 	%rd10342, %r20677;
	add.s64 	%rd10343, %rd3, %rd10342;
	ld.local.u8 	%rs9056, [%rd10343+4220];
	add.s64 	%rd10344, %rd806, %rd10342;
	ld.global.u8 	%rs9057, [%rd10344];
	and.b16  	%rs9058, %rs9057, %rs9056;
	cvt.u32.u16 	%r20678, %rs9058;
	and.b32  	%r20679, %r20678, 255;
	mul.wide.u32 	%rd10345, %r20676, 4;
	add.s64 	%rd10346, %rd3, %rd10345;
	st.local.u32 	[%rd10346+4], %r20677;
	ld.local.u32 	%r20680, [%rd3+4072];
	add.s32 	%r20681, %r20680, %r20679;
	st.local.u32 	[%rd3+4072], %r20681;
	ld.local.u8 	%rs9059, [%rd10343+4220];
	not.b16 	%rs9060, %rs9058;
	and.b16  	%rs9061, %rs9059, %rs9060;
	st.local.u8 	[%rd10343+4220], %rs9061;
	xor.b32  	%r20682, %r20665, %r94;
	cvt.u64.u32 	%rd10347, %r20682;
	add.s64 	%rd10348, %rd3, %rd10347;
	ld.local.u8 	%rs9062, [%rd10348+4220];
	add.s64 	%rd10349, %rd806, %rd10347;
	ld.global.u8 	%rs9063, [%rd10349];
	and.b16  	%rs9064, %rs9063, %rs9062;
	cvt.u32.u16 	%r20683, %rs9064;
	and.b32  	%r20684, %r20683, 255;
	mul.wide.u32 	%rd10350, %r20681, 4;
	add.s64 	%rd10351, %rd3, %rd10350;
	st.local.u32 	[%rd10351+4], %r20682;
	ld.local.u32 	%r20685, [%rd3+4072];
	add.s32 	%r20686, %r20685, %r20684;
	st.local.u32 	[%rd3+4072], %r20686;
	ld.local.u8 	%rs9065, [%rd10348+4220];
	not.b16 	%rs9066, %rs9064;
	and.b16  	%rs9067, %rs9065, %rs9066;
	st.local.u8 	[%rd10348+4220], %rs9067;
	or.b32  	%r20687, %r20665, %r94;
	cvt.u64.u32 	%rd10352, %r20687;
	add.s64 	%rd10353, %rd3, %rd10352;
	ld.local.u8 	%rs9068, [%rd10353+4220];
	add.s64 	%rd10354, %rd806, %rd10352;
	ld.global.u8 	%rs9069, [%rd10354];
	and.b16  	%rs9070, %rs9069, %rs9068;
	cvt.u32.u16 	%r20688, %rs9070;
	and.b32  	%r20689, %r20688, 255;
	mul.wide.u32 	%rd10355, %r20686, 4;
	add.s64 	%rd10356, %rd3, %rd10355;
	st.local.u32 	[%rd10356+4], %r20687;
	ld.local.u32 	%r20690, [%rd3+4072];
	add.s32 	%r20691, %r20690, %r20689;
	st.local.u32 	[%rd3+4072], %r20691;
	ld.local.u8 	%rs9071, [%rd10353+4220];
	not.b16 	%rs9072, %rs9070;
	and.b16  	%rs9073, %rs9071, %rs9072;
	st.local.u8 	[%rd10353+4220], %rs9073;
	ld.local.u32 	%r20692, [%rd3+4112];
	not.b32 	%r20693, %r20692;
	and.b32  	%r20694, %r20692, %r94;
	cvt.u64.u32 	%rd10357, %r20694;
	add.s64 	%rd10358, %rd3, %rd10357;
	ld.local.u8 	%rs9074, [%rd10358+4220];
	add.s64 	%rd10359, %rd806, %rd10357;
	ld.global.u8 	%rs9075, [%rd10359];
	and.b16  	%rs9076, %rs9075, %rs9074;
	cvt.u32.u16 	%r20695, %rs9076;
	and.b32  	%r20696, %r20695, 255;
	mul.wide.u32 	%rd10360, %r20691, 4;
	add.s64 	%rd10361, %rd3, %rd10360;
	st.local.u32 	[%rd10361+4], %r20694;
	ld.local.u32 	%r20697, [%rd3+4072];
	add.s32 	%r20698, %r20697, %r20696;
	st.local.u32 	[%rd3+4072], %r20698;
	ld.local.u8 	%rs9077, [%rd10358+4220];
	not.b16 	%rs9078, %rs9076;
	and.b16  	%rs9079, %rs9077, %rs9078;
	st.local.u8 	[%rd10358+4220], %rs9079;
	and.b32  	%r20699, %r94, %r20693;
	cvt.u64.u32 	%rd10362, %r20699;
	add.s64 	%rd10363, %rd3, %rd10362;
	ld.local.u8 	%rs9080, [%rd10363+4220];
	add.s64 	%rd10364, %rd806, %rd10362;
	ld.global.u8 	%rs9081, [%rd10364];
	and.b16  	%rs9082, %rs9081, %rs9080;
	cvt.u32.u16 	%r20700, %rs9082;
	and.b32  	%r20701, %r20700, 255;
	mul.wide.u32 	%rd10365, %r20698, 4;
	add.s64 	%rd10366, %rd3, %rd10365;
	st.local.u32 	[%rd10366+4], %r20699;
	ld.local.u32 	%r20702, [%rd3+4072];
	add.s32 	%r20703, %r20702, %r20701;
	st.local.u32 	[%rd3+4072], %r20703;
	ld.local.u8 	%rs9083, [%rd10363+4220];
	not.b16 	%rs9084, %rs9082;
	and.b16  	%rs9085, %rs9083, %rs9084;
	st.local.u8 	[%rd10363+4220], %rs9085;
	and.b32  	%r20704, %r20692, %r20448;
	cvt.u64.u32 	%rd10367, %r20704;
	add.s64 	%rd10368, %rd3, %rd10367;
	ld.local.u8 	%rs9086, [%rd10368+4220];
	add.s64 	%rd10369, %rd806, %rd10367;
	ld.global.u8 	%rs9087, [%rd10369];
	and.b16  	%rs9088, %rs9087, %rs9086;
	cvt.u32.u16 	%r20705, %rs9088;
	and.b32  	%r20706, %r20705, 255;
	mul.wide.u32 	%rd10370, %r20703, 4;
	add.s64 	%rd10371, %rd3, %rd10370;
	st.local.u32 	[%rd10371+4], %r20704;
	ld.local.u32 	%r20707, [%rd3+4072];
	add.s32 	%r20708, %r20707, %r20706;
	st.local.u32 	[%rd3+4072], %r20708;
	ld.local.u8 	%rs9089, [%rd10368+4220];
	not.b16 	%rs9090, %rs9088;
	and.b16  	%rs9091, %rs9089, %rs9090;
	st.local.u8 	[%rd10368+4220], %rs9091;
	xor.b32  	%r20709, %r20692, %r94;
	cvt.u64.u32 	%rd10372, %r20709;
	add.s64 	%rd10373, %rd3, %rd10372;
	ld.local.u8 	%rs9092, [%rd10373+4220];
	add.s64 	%rd10374, %rd806, %rd10372;
	ld.global.u8 	%rs9093, [%rd10374];
	and.b16  	%rs9094, %rs9093, %rs9092;
	cvt.u32.u16 	%r20710, %rs9094;
	and.b32  	%r20711, %r20710, 255;
	mul.wide.u32 	%rd10375, %r20708, 4;
	add.s64 	%rd10376, %rd3, %rd10375;
	st.local.u32 	[%rd10376+4], %r20709;
	ld.local.u32 	%r20712, [%rd3+4072];
	add.s32 	%r20713, %r20712, %r20711;
	st.local.u32 	[%rd3+4072], %r20713;
	ld.local.u8 	%rs9095, [%rd10373+4220];
	not.b16 	%rs9096, %rs9094;
	and.b16  	%rs9097, %rs9095, %rs9096;
	st.local.u8 	[%rd10373+4220], %rs9097;
	or.b32  	%r20714, %r20692, %r94;
	cvt.u64.u32 	%rd10377, %r20714;
	add.s64 	%rd10378, %rd3, %rd10377;
	ld.local.u8 	%rs9098, [%rd10378+4220];
	add.s64 	%rd10379, %rd806, %rd10377;
	ld.global.u8 	%rs9099, [%rd10379];
	and.b16  	%rs9100, %rs9099, %rs9098;
	cvt.u32.u16 	%r20715, %rs9100;
	and.b32  	%r20716, %r20715, 255;
	mul.wide.u32 	%rd10380, %r20713, 4;
	add.s64 	%rd10381, %rd3, %rd10380;
	st.local.u32 	[%rd10381+4], %r20714;
	ld.local.u32 	%r20717, [%rd3+4072];
	add.s32 	%r20718, %r20717, %r20716;
	st.local.u32 	[%rd3+4072], %r20718;
	ld.local.u8 	%rs9101, [%rd10378+4220];
	not.b16 	%rs9102, %rs9100;
	and.b16  	%rs9103, %rs9101, %rs9102;
	st.local.u8 	[%rd10378+4220], %rs9103;
	ld.local.u32 	%r20719, [%rd3+4116];
	not.b32 	%r20720, %r20719;
	and.b32  	%r20721, %r20719, %r94;
	cvt.u64.u32 	%rd10382, %r20721;
	add.s64 	%rd10383, %rd3, %rd10382;
	ld.local.u8 	%rs9104, [%rd10383+4220];
	add.s64 	%rd10384, %rd806, %rd10382;
	ld.global.u8 	%rs9105, [%rd10384];
	and.b16  	%rs9106, %rs9105, %rs9104;
	cvt.u32.u16 	%r20722, %rs9106;
	and.b32  	%r20723, %r20722, 255;
	mul.wide.u32 	%rd10385, %r20718, 4;
	add.s64 	%rd10386, %rd3, %rd10385;
	st.local.u32 	[%rd10386+4], %r20721;
	ld.local.u32 	%r20724, [%rd3+4072];
	add.s32 	%r20725, %r20724, %r20723;
	st.local.u32 	[%rd3+4072], %r20725;
	ld.local.u8 	%rs9107, [%rd10383+4220];
	not.b16 	%rs9108, %rs9106;
	and.b16  	%rs9109, %rs9107, %rs9108;
	st.local.u8 	[%rd10383+4220], %rs9109;
	and.b32  	%r20726, %r94, %r20720;
	cvt.u64.u32 	%rd10387, %r20726;
	add.s64 	%rd10388, %rd3, %rd10387;
	ld.local.u8 	%rs9110, [%rd10388+4220];
	add.s64 	%rd10389, %rd806, %rd10387;
	ld.global.u8 	%rs9111, [%rd10389];
	and.b16  	%rs9112, %rs9111, %rs9110;
	cvt.u32.u16 	%r20727, %rs9112;
	and.b32  	%r20728, %r20727, 255;
	mul.wide.u32 	%rd10390, %r20725, 4;
	add.s64 	%rd10391, %rd3, %rd10390;
	st.local.u32 	[%rd10391+4], %r20726;
	ld.local.u32 	%r20729, [%rd3+4072];
	add.s32 	%r20730, %r20729, %r20728;
	st.local.u32 	[%rd3+4072], %r20730;
	ld.local.u8 	%rs9113, [%rd10388+4220];
	not.b16 	%rs9114, %rs9112;
	and.b16  	%rs9115, %rs9113, %rs9114;
	st.local.u8 	[%rd10388+4220], %rs9115;
	and.b32  	%r20731, %r20719, %r20448;
	cvt.u64.u32 	%rd10392, %r20731;
	add.s64 	%rd10393, %rd3, %rd10392;
	ld.local.u8 	%rs9116, [%rd10393+4220];
	add.s64 	%rd10394, %rd806, %rd10392;
	ld.global.u8 	%rs9117, [%rd10394];
	and.b16  	%rs9118, %rs9117, %rs9116;
	cvt.u32.u16 	%r20732, %rs9118;
	and.b32  	%r20733, %r20732, 255;
	mul.wide.u32 	%rd10395, %r20730, 4;
	add.s64 	%rd10396, %rd3, %rd10395;
	st.local.u32 	[%rd10396+4], %r20731;
	ld.local.u32 	%r20734, [%rd3+4072];
	add.s32 	%r20735, %r20734, %r20733;
	st.local.u32 	[%rd3+4072], %r20735;
	ld.local.u8 	%rs9119, [%rd10393+4220];
	not.b16 	%rs9120, %rs9118;
	and.b16  	%rs9121, %rs9119, %rs9120;
	st.local.u8 	[%rd10393+4220], %rs9121;
	xor.b32  	%r20736, %r20719, %r94;
	cvt.u64.u32 	%rd10397, %r20736;
	add.s64 	%rd10398, %rd3, %rd10397;
	ld.local.u8 	%rs9122, [%rd10398+4220];
	add.s64 	%rd10399, %rd806, %rd10397;
	ld.global.u8 	%rs9123, [%rd10399];
	and.b16  	%rs9124, %rs9123, %rs9122;
	cvt.u32.u16 	%r20737, %rs9124;
	and.b32  	%r20738, %r20737, 255;
	mul.wide.u32 	%rd10400, %r20735, 4;
	add.s64 	%rd10401, %rd3, %rd10400;
	st.local.u32 	[%rd10401+4], %r20736;
	ld.local.u32 	%r20739, [%rd3+4072];
	add.s32 	%r20740, %r20739, %r20738;
	st.local.u32 	[%rd3+4072], %r20740;
	ld.local.u8 	%rs9125, [%rd10398+4220];
	not.b16 	%rs9126, %rs9124;
	and.b16  	%rs9127, %rs9125, %rs9126;
	st.local.u8 	[%rd10398+4220], %rs9127;
	or.b32  	%r20741, %r20719, %r94;
	cvt.u64.u32 	%rd10402, %r20741;
	add.s64 	%rd10403, %rd3, %rd10402;
	ld.local.u8 	%rs9128, [%rd10403+4220];
	add.s64 	%rd10404, %rd806, %rd10402;
	ld.global.u8 	%rs9129, [%rd10404];
	and.b16  	%rs9130, %rs9129, %rs9128;
	cvt.u32.u16 	%r20742, %rs9130;
	and.b32  	%r20743, %r20742, 255;
	mul.wide.u32 	%rd10405, %r20740, 4;
	add.s64 	%rd10406, %rd3, %rd10405;
	st.local.u32 	[%rd10406+4], %r20741;
	ld.local.u32 	%r20744, [%rd3+4072];
	add.s32 	%r20745, %r20744, %r20743;
	st.local.u32 	[%rd3+4072], %r20745;
	ld.local.u8 	%rs9131, [%rd10403+4220];
	not.b16 	%rs9132, %rs9130;
	and.b16  	%rs9133, %rs9131, %rs9132;
	st.local.u8 	[%rd10403+4220], %rs9133;
	ld.local.u32 	%r20746, [%rd3+4120];
	not.b32 	%r20747, %r20746;
	and.b32  	%r20748, %r20746, %r94;
	cvt.u64.u32 	%rd10407, %r20748;
	add.s64 	%rd10408, %rd3, %rd10407;
	ld.local.u8 	%rs9134, [%rd10408+4220];
	add.s64 	%rd10409, %rd806, %rd10407;
	ld.global.u8 	%rs9135, [%rd10409];
	and.b16  	%rs9136, %rs9135, %rs9134;
	cvt.u32.u16 	%r20749, %rs9136;
	and.b32  	%r20750, %r20749, 255;
	mul.wide.u32 	%rd10410, %r20745, 4;
	add.s64 	%rd10411, %rd3, %rd10410;
	st.local.u32 	[%rd10411+4], %r20748;
	ld.local.u32 	%r20751, [%rd3+4072];
	add.s32 	%r20752, %r20751, %r20750;
	st.local.u32 	[%rd3+4072], %r20752;
	ld.local.u8 	%rs9137, [%rd10408+4220];
	not.b16 	%rs9138, %rs9136;
	and.b16  	%rs9139, %rs9137, %rs9138;
	st.local.u8 	[%rd10408+4220], %rs9139;
	and.b32  	%r20753, %r94, %r20747;
	cvt.u64.u32 	%rd10412, %r20753;
	add.s64 	%rd10413, %rd3, %rd10412;
	ld.local.u8 	%rs9140, [%rd10413+4220];
	add.s64 	%rd10414, %rd806, %rd10412;
	ld.global.u8 	%rs9141, [%rd10414];
	and.b16  	%rs9142, %rs9141, %rs9140;
	cvt.u32.u16 	%r20754, %rs9142;
	and.b32  	%r20755, %r20754, 255;
	mul.wide.u32 	%rd10415, %r20752, 4;
	add.s64 	%rd10416, %rd3, %rd10415;
	st.local.u32 	[%rd10416+4], %r20753;
	ld.local.u32 	%r20756, [%rd3+4072];
	add.s32 	%r20757, %r20756, %r20755;
	st.local.u32 	[%rd3+4072], %r20757;
	ld.local.u8 	%rs9143, [%rd10413+4220];
	not.b16 	%rs9144, %rs9142;
	and.b16  	%rs9145, %rs9143, %rs9144;
	st.local.u8 	[%rd10413+4220], %rs9145;
	and.b32  	%r20758, %r20746, %r20448;
	cvt.u64.u32 	%rd10417, %r20758;
	add.s64 	%rd10418, %rd3, %rd10417;
	ld.local.u8 	%rs9146, [%rd10418+4220];
	add.s64 	%rd10419, %rd806, %rd10417;
	ld.global.u8 	%rs9147, [%rd10419];
	and.b16  	%rs9148, %rs9147, %rs9146;
	cvt.u32.u16 	%r20759, %rs9148;
	and.b32  	%r20760, %r20759, 255;
	mul.wide.u32 	%rd10420, %r20757, 4;
	add.s64 	%rd10421, %rd3, %rd10420;
	st.local.u32 	[%rd10421+4], %r20758;
	ld.local.u32 	%r20761, [%rd3+4072];
	add.s32 	%r20762, %r20761, %r20760;
	st.local.u32 	[%rd3+4072], %r20762;
	ld.local.u8 	%rs9149, [%rd10418+4220];
	not.b16 	%rs9150, %rs9148;
	and.b16  	%rs9151, %rs9149, %rs9150;
	st.local.u8 	[%rd10418+4220], %rs9151;
	xor.b32  	%r20763, %r20746, %r94;
	cvt.u64.u32 	%rd10422, %r20763;
	add.s64 	%rd10423, %rd3, %rd10422;
	ld.local.u8 	%rs9152, [%rd10423+4220];
	add.s64 	%rd10424, %rd806, %rd10422;
	ld.global.u8 	%rs9153, [%rd10424];
	and.b16  	%rs9154, %rs9153, %rs9152;
	cvt.u32.u16 	%r20764, %rs9154;
	and.b32  	%r20765, %r20764, 255;
	mul.wide.u32 	%rd10425, %r20762, 4;
	add.s64 	%rd10426, %rd3, %rd10425;
	st.local.u32 	[%rd10426+4], %r20763;
	ld.local.u32 	%r20766, [%rd3+4072];
	add.s32 	%r20767, %r20766, %r20765;
	st.local.u32 	[%rd3+4072], %r20767;
	ld.local.u8 	%rs9155, [%rd10423+4220];
	not.b16 	%rs9156, %rs9154;
	and.b16  	%rs9157, %rs9155, %rs9156;
	st.local.u8 	[%rd10423+4220], %rs9157;
	or.b32  	%r20768, %r20746, %r94;
	cvt.u64.u32 	%rd10427, %r20768;
	add.s64 	%rd10428, %rd3, %rd10427;
	ld.local.u8 	%rs9158, [%rd10428+4220];
	add.s64 	%rd10429, %rd806, %rd10427;
	ld.global.u8 	%rs9159, [%rd10429];
	and.b16  	%rs9160, %rs9159, %rs9158;
	cvt.u32.u16 	%r20769, %rs9160;
	and.b32  	%r20770, %r20769, 255;
	mul.wide.u32 	%rd10430, %r20767, 4;
	add.s64 	%rd10431, %rd3, %rd10430;
	st.local.u32 	[%rd10431+4], %r20768;
	ld.local.u32 	%r20771, [%rd3+4072];
	add.s32 	%r20772, %r20771, %r20770;
	st.local.u32 	[%rd3+4072], %r20772;
	ld.local.u8 	%rs9161, [%rd10428+4220];
	not.b16 	%rs9162, %rs9160;
	and.b16  	%rs9163, %rs9161, %rs9162;
	st.local.u8 	[%rd10428+4220], %rs9163;
	ld.local.u32 	%r20773, [%rd3+4124];
	not.b32 	%r20774, %r20773;
	and.b32  	%r20775, %r20773, %r94;
	cvt.u64.u32 	%rd10432, %r20775;
	add.s64 	%rd10433, %rd3, %rd10432;
	ld.local.u8 	%rs9164, [%rd10433+4220];
	add.s64 	%rd10434, %rd806, %rd10432;
	ld.global.u8 	%rs9165, [%rd10434];
	and.b16  	%rs9166, %rs9165, %rs9164;
	cvt.u32.u16 	%r20776, %rs9166;
	and.b32  	%r20777, %r20776, 255;
	mul.wide.u32 	%rd10435, %r20772, 4;
	add.s64 	%rd10436, %rd3, %rd10435;
	st.local.u32 	[%rd10436+4], %r20775;
	ld.local.u32 	%r20778, [%rd3+4072];
	add.s32 	%r20779, %r20778, %r20777;
	st.local.u32 	[%rd3+4072], %r20779;
	ld.local.u8 	%rs9167, [%rd10433+4220];
	not.b16 	%rs9168, %rs9166;
	and.b16  	%rs9169, %rs9167, %rs9168;
	st.local.u8 	[%rd10433+4220], %rs9169;
	and.b32  	%r20780, %r94, %r20774;
	cvt.u64.u32 	%rd10437, %r20780;
	add.s64 	%rd10438, %rd3, %rd10437;
	ld.local.u8 	%rs9170, [%rd10438+4220];
	add.s64 	%rd10439, %rd806, %rd10437;
	ld.global.u8 	%rs9171, [%rd10439];
	and.b16  	%rs9172, %rs9171, %rs9170;
	cvt.u32.u16 	%r20781, %rs9172;
	and.b32  	%r20782, %r20781, 255;
	mul.wide.u32 	%rd10440, %r20779, 4;
	add.s64 	%rd10441, %rd3, %rd10440;
	st.local.u32 	[%rd10441+4], %r20780;
	ld.local.u32 	%r20783, [%rd3+4072];
	add.s32 	%r20784, %r20783, %r20782;
	st.local.u32 	[%rd3+4072], %r20784;
	ld.local.u8 	%rs9173, [%rd10438+4220];
	not.b16 	%rs9174, %rs9172;
	and.b16  	%rs9175, %rs9173, %rs9174;
	st.local.u8 	[%rd10438+4220], %rs9175;
	and.b32  	%r20785, %r20773, %r20448;
	cvt.u64.u32 	%rd10442, %r20785;
	add.s64 	%rd10443, %rd3, %rd10442;
	ld.local.u8 	%rs9176, [%rd10443+4220];
	add.s64 	%rd10444, %rd806, %rd10442;
	ld.global.u8 	%rs9177, [%rd10444];
	and.b16  	%rs9178, %rs9177, %rs9176;
	cvt.u32.u16 	%r20786, %rs9178;
	and.b32  	%r20787, %r20786, 255;
	mul.wide.u32 	%rd10445, %r20784, 4;
	add.s64 	%rd10446, %rd3, %rd10445;
	st.local.u32 	[%rd10446+4], %r20785;
	ld.local.u32 	%r20788, [%rd3+4072];
	add.s32 	%r20789, %r20788, %r20787;
	st.local.u32 	[%rd3+4072], %r20789;
	ld.local.u8 	%rs9179, [%rd10443+4220];
	not.b16 	%rs9180, %rs9178;
	and.b16  	%rs9181, %rs9179, %rs9180;
	st.local.u8 	[%rd10443+4220], %rs9181;
	xor.b32  	%r20790, %r20773, %r94;
	cvt.u64.u32 	%rd10447, %r20790;
	add.s64 	%rd10448, %rd3, %rd10447;
	ld.local.u8 	%rs9182, [%rd10448+4220];
	add.s64 	%rd10449, %rd806, %rd10447;
	ld.global.u8 	%rs9183, [%rd10449];
	and.b16  	%rs9184, %rs9183, %rs9182;
	cvt.u32.u16 	%r20791, %rs9184;
	and.b32  	%r20792, %r20791, 255;
	mul.wide.u32 	%rd10450, %r20789, 4;
	add.s64 	%rd10451, %rd3, %rd10450;
	st.local.u32 	[%rd10451+4], %r20790;
	ld.local.u32 	%r20793, [%rd3+4072];
	add.s32 	%r20794, %r20793, %r20792;
	st.local.u32 	[%rd3+4072], %r20794;
	ld.local.u8 	%rs9185, [%rd10448+4220];
	not.b16 	%rs9186, %rs9184;
	and.b16  	%rs9187, %rs9185, %rs9186;
	st.local.u8 	[%rd10448+4220], %rs9187;
	or.b32  	%r20795, %r20773, %r94;
	cvt.u64.u32 	%rd10452, %r20795;
	add.s64 	%rd10453, %rd3, %rd10452;
	ld.local.u8 	%rs9188, [%rd10453+4220];
	add.s64 	%rd10454, %rd806, %rd10452;
	ld.global.u8 	%rs9189, [%rd10454];
	and.b16  	%rs9190, %rs9189, %rs9188;
	cvt.u32.u16 	%r20796, %rs9190;
	and.b32  	%r20797, %r20796, 255;
	mul.wide.u32 	%rd10455, %r20794, 4;
	add.s64 	%rd10456, %rd3, %rd10455;
	st.local.u32 	[%rd10456+4], %r20795;
	ld.local.u32 	%r20798, [%rd3+4072];
	add.s32 	%r20799, %r20798, %r20797;
	st.local.u32 	[%rd3+4072], %r20799;
	ld.local.u8 	%rs9191, [%rd10453+4220];
	not.b16 	%rs9192, %rs9190;
	and.b16  	%rs9193, %rs9191, %rs9192;
	st.local.u8 	[%rd10453+4220], %rs9193;
	ld.local.u32 	%r20800, [%rd3+4128];
	not.b32 	%r20801, %r20800;
	and.b32  	%r20802, %r20800, %r94;
	cvt.u64.u32 	%rd10457, %r20802;
	add.s64 	%rd10458, %rd3, %rd10457;
	ld.local.u8 	%rs9194, [%rd10458+4220];
	add.s64 	%rd10459, %rd806, %rd10457;
	ld.global.u8 	%rs9195, [%rd10459];
	and.b16  	%rs9196, %rs9195, %rs9194;
	cvt.u32.u16 	%r20803, %rs9196;
	and.b32  	%r20804, %r20803, 255;
	mul.wide.u32 	%rd10460, %r20799, 4;
	add.s64 	%rd10461, %rd3, %rd10460;
	st.local.u32 	[%rd10461+4], %r20802;
	ld.local.u32 	%r20805, [%rd3+4072];
	add.s32 	%r20806, %r20805, %r20804;
	st.local.u32 	[%rd3+4072], %r20806;
	ld.local.u8 	%rs9197, [%rd10458+4220];
	not.b16 	%rs9198, %rs9196;
	and.b16  	%rs9199, %rs9197, %rs9198;
	st.local.u8 	[%rd10458+4220], %rs9199;
	and.b32  	%r20807, %r94, %r20801;
	cvt.u64.u32 	%rd10462, %r20807;
	add.s64 	%rd10463, %rd3, %rd10462;
	ld.local.u8 	%rs9200, [%rd10463+4220];
	add.s64 	%rd10464, %rd806, %rd10462;
	ld.global.u8 	%rs9201, [%rd10464];
	and.b16  	%rs9202, %rs9201, %rs9200;
	cvt.u32.u16 	%r20808, %rs9202;
	and.b32  	%r20809, %r20808, 255;
	mul.wide.u32 	%rd10465, %r20806, 4;
	add.s64 	%rd10466, %rd3, %rd10465;
	st.local.u32 	[%rd10466+4], %r20807;
	ld.local.u32 	%r20810, [%rd3+4072];
	add.s32 	%r20811, %r20810, %r20809;
	st.local.u32 	[%rd3+4072], %r20811;
	ld.local.u8 	%rs9203, [%rd10463+4220];
	not.b16 	%rs9204, %rs9202;
	and.b16  	%rs9205, %rs9203, %rs9204;
	st.local.u8 	[%rd10463+4220], %rs9205;
	and.b32  	%r20812, %r20800, %r20448;
	cvt.u64.u32 	%rd10467, %r20812;
	add.s64 	%rd10468, %rd3, %rd10467;
	ld.local.u8 	%rs9206, [%rd10468+4220];
	add.s64 	%rd10469, %rd806, %rd10467;
	ld.global.u8 	%rs9207, [%rd10469];
	and.b16  	%rs9208, %rs9207, %rs9206;
	cvt.u32.u16 	%r20813, %rs9208;
	and.b32  	%r20814, %r20813, 255;
	mul.wide.u32 	%rd10470, %r20811, 4;
	add.s64 	%rd10471, %rd3, %rd10470;
	st.local.u32 	[%rd10471+4], %r20812;
	ld.local.u32 	%r20815, [%rd3+4072];
	add.s32 	%r20816, %r20815, %r20814;
	st.local.u32 	[%rd3+4072], %r20816;
	ld.local.u8 	%rs9209, [%rd10468+4220];
	not.b16 	%rs9210, %rs9208;
	and.b16  	%rs9211, %rs9209, %rs9210;
	st.local.u8 	[%rd10468+4220], %rs9211;
	xor.b32  	%r20817, %r20800, %r94;
	cvt.u64.u32 	%rd10472, %r20817;
	add.s64 	%rd10473, %rd3, %rd10472;
	ld.local.u8 	%rs9212, [%rd10473+4220];
	add.s64 	%rd10474, %rd806, %rd10472;
	ld.global.u8 	%rs9213, [%rd10474];
	and.b16  	%rs9214, %rs9213, %rs9212;
	cvt.u32.u16 	%r20818, %rs9214;
	and.b32  	%r20819, %r20818, 255;
	mul.wide.u32 	%rd10475, %r20816, 4;
	add.s64 	%rd10476, %rd3, %rd10475;
	st.local.u32 	[%rd10476+4], %r20817;
	ld.local.u32 	%r20820, [%rd3+4072];
	add.s32 	%r20821, %r20820, %r20819;
	st.local.u32 	[%rd3+4072], %r20821;
	ld.local.u8 	%rs9215, [%rd10473+4220];
	not.b16 	%rs9216, %rs9214;
	and.b16  	%rs9217, %rs9215, %rs9216;
	st.local.u8 	[%rd10473+4220], %rs9217;
	or.b32  	%r20822, %r20800, %r94;
	cvt.u64.u32 	%rd10477, %r20822;
	add.s64 	%rd10478, %rd3, %rd10477;
	ld.local.u8 	%rs9218, [%rd10478+4220];
	add.s64 	%rd10479, %rd806, %rd10477;
	ld.global.u8 	%rs9219, [%rd10479];
	and.b16  	%rs9220, %rs9219, %rs9218;
	cvt.u32.u16 	%r20823, %rs9220;
	and.b32  	%r20824, %r20823, 255;
	mul.wide.u32 	%rd10480, %r20821, 4;
	add.s64 	%rd10481, %rd3, %rd10480;
	st.local.u32 	[%rd10481+4], %r20822;
	ld.local.u32 	%r20825, [%rd3+4072];
	add.s32 	%r20826, %r20825, %r20824;
	st.local.u32 	[%rd3+4072], %r20826;
	ld.local.u8 	%rs9221, [%rd10478+4220];
	not.b16 	%rs9222, %rs9220;
	and.b16  	%rs9223, %rs9221, %rs9222;
	st.local.u8 	[%rd10478+4220], %rs9223;
	ld.local.u32 	%r20827, [%rd3+4132];
	not.b32 	%r20828, %r20827;
	and.b32  	%r20829, %r20827, %r94;
	cvt.u64.u32 	%rd10482, %r20829;
	add.s64 	%rd10483, %rd3, %rd10482;
	ld.local.u8 	%rs9224, [%rd10483+4220];
	add.s64 	%rd10484, %rd806, %rd10482;
	ld.global.u8 	%rs9225, [%rd10484];
	and.b16  	%rs9226, %rs9225, %rs9224;
	cvt.u32.u16 	%r20830, %rs9226;
	and.b32  	%r20831, %r20830, 255;
	mul.wide.u32 	%rd10485, %r20826, 4;
	add.s64 	%rd10486, %rd3, %rd10485;
	st.local.u32 	[%rd10486+4], %r20829;
	ld.local.u32 	%r20832, [%rd3+4072];
	add.s32 	%r20833, %r20832, %r20831;
	st.local.u32 	[%rd3+4072], %r20833;
	ld.local.u8 	%rs9227, [%rd10483+4220];
	not.b16 	%rs9228, %rs9226;
	and.b16  	%rs9229, %rs9227, %rs9228;
	st.local.u8 	[%rd10483+4220], %rs9229;
	and.b32  	%r20834, %r94, %r20828;
	cvt.u64.u32 	%rd10487, %r20834;
	add.s64 	%rd10488, %rd3, %rd10487;
	ld.local.u8 	%rs9230, [%rd10488+4220];
	add.s64 	%rd10489, %rd806, %rd10487;
	ld.global.u8 	%rs9231, [%rd10489];
	and.b16  	%rs9232, %rs9231, %rs9230;
	cvt.u32.u16 	%r20835, %rs9232;
	and.b32  	%r20836, %r20835, 255;
	mul.wide.u32 	%rd10490, %r20833, 4;
	add.s64 	%rd10491, %rd3, %rd10490;
	st.local.u32 	[%rd10491+4], %r20834;
	ld.local.u32 	%r20837, [%rd3+4072];
	add.s32 	%r20838, %r20837, %r20836;
	st.local.u32 	[%rd3+4072], %r20838;
	ld.local.u8 	%rs9233, [%rd10488+4220];
	not.b16 	%rs9234, %rs9232;
	and.b16  	%rs9235, %rs9233, %rs9234;
	st.local.u8 	[%rd10488+4220], %rs9235;
	and.b32  	%r20839, %r20827, %r20448;
	cvt.u64.u32 	%rd10492, %r20839;
	add.s64 	%rd10493, %rd3, %rd10492;
	ld.local.u8 	%rs9236, [%rd10493+4220];
	add.s64 	%rd10494, %rd806, %rd10492;
	ld.global.u8 	%rs9237, [%rd10494];
	and.b16  	%rs9238, %rs9237, %rs9236;
	cvt.u32.u16 	%r20840, %rs9238;
	and.b32  	%r20841, %r20840, 255;
	mul.wide.u32 	%rd10495, %r20838, 4;
	add.s64 	%rd10496, %rd3, %rd10495;
	st.local.u32 	[%rd10496+4], %r20839;
	ld.local.u32 	%r20842, [%rd3+4072];
	add.s32 	%r20843, %r20842, %r20841;
	st.local.u32 	[%rd3+4072], %r20843;
	ld.local.u8 	%rs9239, [%rd10493+4220];
	not.b16 	%rs9240, %rs9238;
	and.b16  	%rs9241, %rs9239, %rs9240;
	st.local.u8 	[%rd10493+4220], %rs9241;
	xor.b32  	%r20844, %r20827, %r94;
	cvt.u64.u32 	%rd10497, %r20844;
	add.s64 	%rd10498, %rd3, %rd10497;
	ld.local.u8 	%rs9242, [%rd10498+4220];
	add.s64 	%rd10499, %rd806, %rd10497;
	ld.global.u8 	%rs9243, [%rd10499];
	and.b16  	%rs9244, %rs9243, %rs9242;
	cvt.u32.u16 	%r20845, %rs9244;
	and.b32  	%r20846, %r20845, 255;
	mul.wide.u32 	%rd10500, %r20843, 4;
	add.s64 	%rd10501, %rd3, %rd10500;
	st.local.u32 	[%rd10501+4], %r20844;
	ld.local.u32 	%r20847, [%rd3+4072];
	add.s32 	%r20848, %r20847, %r20846;
	st.local.u32 	[%rd3+4072], %r20848;
	ld.local.u8 	%rs9245, [%rd10498+4220];
	not.b16 	%rs9246, %rs9244;
	and.b16  	%rs9247, %rs9245, %rs9246;
	st.local.u8 	[%rd10498+4220], %rs9247;
	or.b32  	%r20849, %r20827, %r94;
	cvt.u64.u32 	%rd10502, %r20849;
	add.s64 	%rd10503, %rd3, %rd10502;
	ld.local.u8 	%rs9248, [%rd10503+4220];
	add.s64 	%rd10504, %rd806, %rd10502;
	ld.global.u8 	%rs9249, [%rd10504];
	and.b16  	%rs9250, %rs9249, %rs9248;
	cvt.u32.u16 	%r20850, %rs9250;
	and.b32  	%r20851, %r20850, 255;
	mul.wide.u32 	%rd10505, %r20848, 4;
	add.s64 	%rd10506, %rd3, %rd10505;
	st.local.u32 	[%rd10506+4], %r20849;
	ld.local.u32 	%r20852, [%rd3+4072];
	add.s32 	%r20853, %r20852, %r20851;
	st.local.u32 	[%rd3+4072], %r20853;
	ld.local.u8 	%rs9251, [%rd10503+4220];
	not.b16 	%rs9252, %rs9250;
	and.b16  	%rs9253, %rs9251, %rs9252;
	st.local.u8 	[%rd10503+4220], %rs9253;
	ld.local.u32 	%r20854, [%rd3+4136];
	not.b32 	%r20855, %r20854;
	and.b32  	%r20856, %r20854, %r94;
	cvt.u64.u32 	%rd10507, %r20856;
	add.s64 	%rd10508, %rd3, %rd10507;
	ld.local.u8 	%rs9254, [%rd10508+4220];
	add.s64 	%rd10509, %rd806, %rd10507;
	ld.global.u8 	%rs9255, [%rd10509];
	and.b16  	%rs9256, %rs9255, %rs9254;
	cvt.u32.u16 	%r20857, %rs9256;
	and.b32  	%r20858, %r20857, 255;
	mul.wide.u32 	%rd10510, %r20853, 4;
	add.s64 	%rd10511, %rd3, %rd10510;
	st.local.u32 	[%rd10511+4], %r20856;
	ld.local.u32 	%r20859, [%rd3+4072];
	add.s32 	%r20860, %r20859, %r20858;
	st.local.u32 	[%rd3+4072], %r20860;
	ld.local.u8 	%rs9257, [%rd10508+4220];
	not.b16 	%rs9258, %rs9256;
	and.b16  	%rs9259, %rs9257, %rs9258;
	st.local.u8 	[%rd10508+4220], %rs9259;
	and.b32  	%r20861, %r94, %r20855;
	cvt.u64.u32 	%rd10512, %r20861;
	add.s64 	%rd10513, %rd3, %rd10512;
	ld.local.u8 	%rs9260, [%rd10513+4220];
	add.s64 	%rd10514, %rd806, %rd10512;
	ld.global.u8 	%rs9261, [%rd10514];
	and.b16  	%rs9262, %rs9261, %rs9260;
	cvt.u32.u16 	%r20862, %rs9262;
	and.b32  	%r20863, %r20862, 255;
	mul.wide.u32 	%rd10515, %r20860, 4;
	add.s64 	%rd10516, %rd3, %rd10515;
	st.local.u32 	[%rd10516+4], %r20861;
	ld.local.u32 	%r20864, [%rd3+4072];
	add.s32 	%r20865, %r20864, %r20863;
	st.local.u32 	[%rd3+4072], %r20865;
	ld.local.u8 	%rs9263, [%rd10513+4220];
	not.b16 	%rs9264, %rs9262;
	and.b16  	%rs9265, %rs9263, %rs9264;
	st.local.u8 	[%rd10513+4220], %rs9265;
	and.b32  	%r20866, %r20854, %r20448;
	cvt.u64.u32 	%rd10517, %r20866;
	add.s64 	%rd10518, %rd3, %rd10517;
	ld.local.u8 	%rs9266, [%rd10518+4220];
	add.s64 	%rd10519, %rd806, %rd10517;
	ld.global.u8 	%rs9267, [%rd10519];
	and.b16  	%rs9268, %rs9267, %rs9266;
	cvt.u32.u16 	%r20867, %rs9268;
	and.b32  	%r20868, %r20867, 255;
	mul.wide.u32 	%rd10520, %r20865, 4;
	add.s64 	%rd10521, %rd3, %rd10520;
	st.local.u32 	[%rd10521+4], %r20866;
	ld.local.u32 	%r20869, [%rd3+4072];
	add.s32 	%r20870, %r20869, %r20868;
	st.local.u32 	[%rd3+4072], %r20870;
	ld.local.u8 	%rs9269, [%rd10518+4220];
	not.b16 	%rs9270, %rs9268;
	and.b16  	%rs9271, %rs9269, %rs9270;
	st.local.u8 	[%rd10518+4220], %rs9271;
	xor.b32  	%r20871, %r20854, %r94;
	cvt.u64.u32 	%rd10522, %r20871;
	add.s64 	%rd10523, %rd3, %rd10522;
	ld.local.u8 	%rs9272, [%rd10523+4220];
	add.s64 	%rd10524, %rd806, %rd10522;
	ld.global.u8 	%rs9273, [%rd10524];
	and.b16  	%rs9274, %rs9273, %rs9272;
	cvt.u32.u16 	%r20872, %rs9274;
	and.b32  	%r20873, %r20872, 255;
	mul.wide.u32 	%rd10525, %r20870, 4;
	add.s64 	%rd10526, %rd3, %rd10525;
	st.local.u32 	[%rd10526+4], %r20871;
	ld.local.u32 	%r20874, [%rd3+4072];
	add.s32 	%r20875, %r20874, %r20873;
	st.local.u32 	[%rd3+4072], %r20875;
	ld.local.u8 	%rs9275, [%rd10523+4220];
	not.b16 	%rs9276, %rs9274;
	and.b16  	%rs9277, %rs9275, %rs9276;
	st.local.u8 	[%rd10523+4220], %rs9277;
	or.b32  	%r20876, %r20854, %r94;
	cvt.u64.u32 	%rd10527, %r20876;
	add.s64 	%rd10528, %rd3, %rd10527;
	ld.local.u8 	%rs9278, [%rd10528+4220];
	add.s64 	%rd10529, %rd806, %rd10527;
	ld.global.u8 	%rs9279, [%rd10529];
	and.b16  	%rs9280, %rs9279, %rs9278;
	cvt.u32.u16 	%r20877, %rs9280;
	and.b32  	%r20878, %r20877, 255;
	mul.wide.u32 	%rd10530, %r20875, 4;
	add.s64 	%rd10531, %rd3, %rd10530;
	st.local.u32 	[%rd10531+4], %r20876;
	ld.local.u32 	%r20879, [%rd3+4072];
	add.s32 	%r95, %r20879, %r20878;
	st.local.u32 	[%rd3+4072], %r95;
	ld.local.u8 	%rs9281, [%rd10528+4220];
	not.b16 	%rs9282, %rs9280;
	and.b16  	%rs9283, %rs9281, %rs9282;
	st.local.u8 	[%rd10528+4220], %rs9283;
$L__BB0_86:
	add.s32 	%r26192, %r26192, 1;
	setp.ge.u32 	%p134, %r26192, %r95;
	mov.b16 	%rs9827, 17;
	@%p134 bra 	$L__BB0_91;
	mul.wide.u32 	%rd10532, %r26192, 4;
	add.s64 	%rd10533, %rd3, %rd10532;
	ld.local.u32 	%r98, [%rd10533+4];
	cvt.u64.u32 	%rd10534, %r98;
	add.s64 	%rd10536, %rd806, %rd10534;
	ld.global.u8 	%rs9285, [%rd10536];
	setp.eq.s16 	%p135, %rs9285, 0;
	@%p135 bra 	$L__BB0_86;
	st.local.u32 	[%rd3+4144], %r98;
	setp.eq.s16 	%p136, %rs7167, 6;
	mov.b16 	%rs9827, 17;
	mov.b32 	%r26193, 18;
	@%p136 bra 	$L__BB0_89;
	bra.uni 	$L__BB0_91;
$L__BB0_89:
	st.local.u32 	[%rd3], %r26193;
	atom.global.add.u32 	%r103, [%rd2], 1;
	setp.gt.u32 	%p137, %r103, 999;
	@%p137 bra 	$L__BB0_91;
	mul.wide.u32 	%rd10537, %r103, 6268;
	add.s64 	%rd10538, %rd1, %rd10537;
	ld.local.u32 	%r20881, [%rd3+4];
	ld.local.u32 	%r20882, [%rd3+8];
	ld.local.u32 	%r20883, [%rd3+12];
	ld.local.u32 	%r20884, [%rd3+16];
	ld.local.u32 	%r20885, [%rd3+20];
	ld.local.u32 	%r20886, [%rd3+24];
	ld.local.u32 	%r20887, [%rd3+28];
	ld.local.u32 	%r20888, [%rd3+32];
	ld.local.u32 	%r20889, [%rd3+36];
	ld.local.u32 	%r20890, [%rd3+40];
	ld.local.u32 	%r20891, [%rd3+44];
	ld.local.u32 	%r20892, [%rd3+48];
	ld.local.u32 	%r20893, [%rd3+52];
	ld.local.u32 	%r20894, [%rd3+56];
	ld.local.u32 	%r20895, [%rd3+60];
	ld.local.u32 	%r20896, [%rd3+64];
	ld.local.u32 	%r20897, [%rd3+68];
	ld.local.u32 	%r20898, [%rd3+72];
	ld.local.u32 	%r20899, [%rd3+76];
	ld.local.u32 	%r20900, [%rd3+80];
	ld.local.u32 	%r20901, [%rd3+84];
	ld.local.u32 	%r20902, [%rd3+88];
	ld.local.u32 	%r20903, [%rd3+92];
	ld.local.u32 	%r20904, [%rd3+96];
	ld.local.u32 	%r20905, [%rd3+100];
	ld.local.u32 	%r20906, [%rd3+104];
	ld.local.u32 	%r20907, [%rd3+108];
	ld.local.u32 	%r20908, [%rd3+112];
	ld.local.u32 	%r20909, [%rd3+116];
	ld.local.u32 	%r20910, [%rd3+120];
	ld.local.u32 	%r20911, [%rd3+124];
	ld.local.u32 	%r20912, [%rd3+128];
	ld.local.u32 	%r20913, [%rd3+132];
	ld.local.u32 	%r20914, [%rd3+136];
	ld.local.u32 	%r20915, [%rd3+140];
	ld.local.u32 	%r20916, [%rd3+144];
	ld.local.u32 	%r20917, [%rd3+148];
	ld.local.u32 	%r20918, [%rd3+152];
	ld.local.u32 	%r20919, [%rd3+156];
	ld.local.u32 	%r20920, [%rd3+160];
	ld.local.u32 	%r20921, [%rd3+164];
	ld.local.u32 	%r20922, [%rd3+168];
	ld.local.u32 	%r20923, [%rd3+172];
	ld.local.u32 	%r20924, [%rd3+176];
	ld.local.u32 	%r20925, [%rd3+180];
	ld.local.u32 	%r20926, [%rd3+184];
	ld.local.u32 	%r20927, [%rd3+188];
	ld.local.u32 	%r20928, [%rd3+192];
	ld.local.u32 	%r20929, [%rd3+196];
	ld.local.u32 	%r20930, [%rd3+200];
	ld.local.u32 	%r20931, [%rd3+204];
	ld.local.u32 	%r20932, [%rd3+208];
	ld.local.u32 	%r20933, [%rd3+212];
	ld.local.u32 	%r20934, [%rd3+216];
	ld.local.u32 	%r20935, [%rd3+220];
	ld.local.u32 	%r20936, [%rd3+224];
	ld.local.u32 	%r20937, [%rd3+228];
	ld.local.u32 	%r20938, [%rd3+232];
	ld.local.u32 	%r20939, [%rd3+236];
	ld.local.u32 	%r20940, [%rd3+240];
	ld.local.u32 	%r20941, [%rd3+244];
	ld.local.u32 	%r20942, [%rd3+248];
	ld.local.u32 	%r20943, [%rd3+252];
	ld.local.u32 	%r20944, [%rd3+256];
	ld.local.u32 	%r20945, [%rd3+260];
	ld.local.u32 	%r20946, [%rd3+264];
	ld.local.u32 	%r20947, [%rd3+268];
	ld.local.u32 	%r20948, [%rd3+272];
	ld.local.u32 	%r20949, [%rd3+276];
	ld.local.u32 	%r20950, [%rd3+280];
	ld.local.u32 	%r20951, [%rd3+284];
	ld.local.u32 	%r20952, [%rd3+288];
	ld.local.u32 	%r20953, [%rd3+292];
	ld.local.u32 	%r20954, [%rd3+296];
	ld.local.u32 	%r20955, [%rd3+300];
	ld.local.u32 	%r20956, [%rd3+304];
	ld.local.u32 	%r20957, [%rd3+308];
	ld.local.u32 	%r20958, [%rd3+312];
	ld.local.u32 	%r20959, [%rd3+316];
	ld.local.u32 	%r20960, [%rd3+320];
	ld.local.u32 	%r20961, [%rd3+324];
	ld.local.u32 	%r20962, [%rd3+328];
	ld.local.u32 	%r20963, [%rd3+332];
	ld.local.u32 	%r20964, [%rd3+336];
	ld.local.u32 	%r20965, [%rd3+340];
	ld.local.u32 	%r20966, [%rd3+344];
	ld.local.u32 	%r20967, [%rd3+348];
	ld.local.u32 	%r20968, [%rd3+352];
	ld.local.u32 	%r20969, [%rd3+356];
	ld.local.u32 	%r20970, [%rd3+360];
	ld.local.u32 	%r20971, [%rd3+364];
	ld.local.u32 	%r20972, [%rd3+368];
	ld.local.u32 	%r20973, [%rd3+372];
	ld.local.u32 	%r20974, [%rd3+376];
	ld.local.u32 	%r20975, [%rd3+380];
	ld.local.u32 	%r20976, [%rd3+384];
	ld.local.u32 	%r20977, [%rd3+388];
	ld.local.u32 	%r20978, [%rd3+392];
	ld.local.u32 	%r20979, [%rd3+396];
	ld.local.u32 	%r20980, [%rd3+400];
	ld.local.u32 	%r20981, [%rd3+404];
	ld.local.u32 	%r20982, [%rd3+408];
	ld.local.u32 	%r20983, [%rd3+412];
	ld.local.u32 	%r20984, [%rd3+416];
	ld.local.u32 	%r20985, [%rd3+420];
	ld.local.u32 	%r20986, [%rd3+424];
	ld.local.u32 	%r20987, [%rd3+428];
	ld.local.u32 	%r20988, [%rd3+432];
	ld.local.u32 	%r20989, [%rd3+436];
	ld.local.u32 	%r20990, [%rd3+440];
	ld.local.u32 	%r20991, [%rd3+444];
	ld.local.u32 	%r20992, [%rd3+448];
	ld.local.u32 	%r20993, [%rd3+452];
	ld.local.u32 	%r20994, [%rd3+456];
	ld.local.u32 	%r20995, [%rd3+460];
	ld.local.u32 	%r20996, [%rd3+464];
	ld.local.u32 	%r20997, [%rd3+468];
	ld.local.u32 	%r20998, [%rd3+472];
	ld.local.u32 	%r20999, [%rd3+476];
	ld.local.u32 	%r21000, [%rd3+480];
	ld.local.u32 	%r21001, [%rd3+484];
	ld.local.u32 	%r21002, [%rd3+488];
	ld.local.u32 	%r21003, [%rd3+492];
	ld.local.u32 	%r21004, [%rd3+496];
	ld.local.u32 	%r21005, [%rd3+500];
	ld.local.u32 	%r21006, [%rd3+504];
	ld.local.u32 	%r21007, [%rd3+508];
	ld.local.u32 	%r21008, [%rd3+512];
	ld.local.u32 	%r21009, [%rd3+516];
	ld.local.u32 	%r21010, [%rd3+520];
	ld.local.u32 	%r21011, [%rd3+524];
	ld.local.u32 	%r21012, [%rd3+528];
	ld.local.u32 	%r21013, [%rd3+532];
	ld.local.u32 	%r21014, [%rd3+536];
	ld.local.u32 	%r21015, [%rd3+540];
	ld.local.u32 	%r21016, [%rd3+544];
	ld.local.u32 	%r21017, [%rd3+548];
	ld.local.u32 	%r21018, [%rd3+552];
	ld.local.u32 	%r21019, [%rd3+556];
	ld.local.u32 	%r21020, [%rd3+560];
	ld.local.u32 	%r21021, [%rd3+564];
	ld.local.u32 	%r21022, [%rd3+568];
	ld.local.u32 	%r21023, [%rd3+572];
	ld.local.u32 	%r21024, [%rd3+576];
	ld.local.u32 	%r21025, [%rd3+580];
	ld.local.u32 	%r21026, [%rd3+584];
	ld.local.u32 	%r21027, [%rd3+588];
	ld.local.u32 	%r21028, [%rd3+592];
	ld.local.u32 	%r21029, [%rd3+596];
	ld.local.u32 	%r21030, [%rd3+600];
	ld.local.u32 	%r21031, [%rd3+604];
	ld.local.u32 	%r21032, [%rd3+608];
	ld.local.u32 	%r21033, [%rd3+612];
	ld.local.u32 	%r21034, [%rd3+616];
	ld.local.u32 	%r21035, [%rd3+620];
	ld.local.u32 	%r21036, [%rd3+624];
	ld.local.u32 	%r21037, [%rd3+628];
	ld.local.u32 	%r21038, [%rd3+632];
	ld.local.u32 	%r21039, [%rd3+636];
	ld.local.u32 	%r21040, [%rd3+640];
	ld.local.u32 	%r21041, [%rd3+644];
	ld.local.u32 	%r21042, [%rd3+648];
	ld.local.u32 	%r21043, [%rd3+652];
	ld.local.u32 	%r21044, [%rd3+656];
	ld.local.u32 	%r21045, [%rd3+660];
	ld.local.u32 	%r21046, [%rd3+664];
	ld.local.u32 	%r21047, [%rd3+668];
	ld.local.u32 	%r21048, [%rd3+672];
	ld.local.u32 	%r21049, [%rd3+676];
	ld.local.u32 	%r21050, [%rd3+680];
	ld.local.u32 	%r21051, [%rd3+684];
	ld.local.u32 	%r21052, [%rd3+688];
	ld.local.u32 	%r21053, [%rd3+692];
	ld.local.u32 	%r21054, [%rd3+696];
	ld.local.u32 	%r21055, [%rd3+700];
	ld.local.u32 	%r21056, [%rd3+704];
	ld.local.u32 	%r21057, [%rd3+708];
	ld.local.u32 	%r21058, [%rd3+712];
	ld.local.u32 	%r21059, [%rd3+716];
	ld.local.u32 	%r21060, [%rd3+720];
	ld.local.u32 	%r21061, [%rd3+724];
	ld.local.u32 	%r21062, [%rd3+728];
	ld.local.u32 	%r21063, [%rd3+732];
	ld.local.u32 	%r21064, [%rd3+736];
	ld.local.u32 	%r21065, [%rd3+740];
	ld.local.u32 	%r21066, [%rd3+744];
	ld.local.u32 	%r21067, [%rd3+748];
	ld.local.u32 	%r21068, [%rd3+752];
	ld.local.u32 	%r21069, [%rd3+756];
	ld.local.u32 	%r21070, [%rd3+760];
	ld.local.u32 	%r21071, [%rd3+764];
	ld.local.u32 	%r21072, [%rd3+768];
	ld.local.u32 	%r21073, [%rd3+772];
	ld.local.u32 	%r21074, [%rd3+776];
	ld.local.u32 	%r21075, [%rd3+780];
	ld.local.u32 	%r21076, [%rd3+784];
	ld.local.u32 	%r21077, [%rd3+788];
	ld.local.u32 	%r21078, [%rd3+792];
	ld.local.u32 	%r21079, [%rd3+796];
	ld.local.u32 	%r21080, [%rd3+800];
	ld.local.u32 	%r21081, [%rd3+804];
	ld.local.u32 	%r21082, [%rd3+808];
	ld.local.u32 	%r21083, [%rd3+812];
	ld.local.u32 	%r21084, [%rd3+816];
	ld.local.u32 	%r21085, [%rd3+820];
	ld.local.u32 	%r21086, [%rd3+824];
	ld.local.u32 	%r21087, [%rd3+828];
	ld.local.u32 	%r21088, [%rd3+832];
	ld.local.u32 	%r21089, [%rd3+836];
	ld.local.u32 	%r21090, [%rd3+840];
	ld.local.u32 	%r21091, [%rd3+844];
	ld.local.u32 	%r21092, [%rd3+848];
	ld.local.u32 	%r21093, [%rd3+852];
	ld.local.u32 	%r21094, [%rd3+856];
	ld.local.u32 	%r21095, [%rd3+860];
	ld.local.u32 	%r21096, [%rd3+864];
	ld.local.u32 	%r21097, [%rd3+868];
	ld.local.u32 	%r21098, [%rd3+872];
	ld.local.u32 	%r21099, [%rd3+876];
	ld.local.u32 	%r21100, [%rd3+880];
	ld.local.u32 	%r21101, [%rd3+884];
	ld.local.u32 	%r21102, [%rd3+888];
	ld.local.u32 	%r21103, [%rd3+892];
	ld.local.u32 	%r21104, [%rd3+896];
	ld.local.u32 	%r21105, [%rd3+900];
	ld.local.u32 	%r21106, [%rd3+904];
	ld.local.u32 	%r21107, [%rd3+908];
	ld.local.u32 	%r21108, [%rd3+912];
	ld.local.u32 	%r21109, [%rd3+916];
	ld.local.u32 	%r21110, [%rd3+920];
	ld.local.u32 	%r21111, [%rd3+924];
	ld.local.u32 	%r21112, [%rd3+928];
	ld.local.u32 	%r21113, [%rd3+932];
	ld.local.u32 	%r21114, [%rd3+936];
	ld.local.u32 	%r21115, [%rd3+940];
	ld.local.u32 	%r21116, [%rd3+944];
	ld.local.u32 	%r21117, [%rd3+948];
	ld.local.u32 	%r21118, [%rd3+952];
	ld.local.u32 	%r21119, [%rd3+956];
	ld.local.u32 	%r21120, [%rd3+960];
	ld.local.u32 	%r21121, [%rd3+964];
	ld.local.u32 	%r21122, [%rd3+968];
	ld.local.u32 	%r21123, [%rd3+972];
	ld.local.u32 	%r21124, [%rd3+976];
	ld.local.u32 	%r21125, [%rd3+980];
	ld.local.u32 	%r21126, [%rd3+984];
	ld.local.u32 	%r21127, [%rd3+988];
	ld.local.u32 	%r21128, [%rd3+992];
	ld.local.u32 	%r21129, [%rd3+996];
	ld.local.u32 	%r21130, [%rd3+1000];
	ld.local.u32 	%r21131, [%rd3+1004];
	ld.local.u32 	%r21132, [%rd3+1008];
	ld.local.u32 	%r21133, [%rd3+1012];
	ld.local.u32 	%r21134, [%rd3+1016];
	ld.local.u32 	%r21135, [%rd3+1020];
	ld.local.u32 	%r21136, [%rd3+1024];
	ld.local.u32 	%r21137, [%rd3+1028];
	ld.local.u32 	%r21138, [%rd3+1032];
	ld.local.u32 	%r21139, [%rd3+1036];
	ld.local.u32 	%r21140, [%rd3+1040];
	ld.local.u32 	%r21141, [%rd3+1044];
	ld.local.u32 	%r21142, [%rd3+1048];
	ld.local.u32 	%r21143, [%rd3+1052];
	ld.local.u32 	%r21144, [%rd3+1056];
	ld.local.u32 	%r21145, [%rd3+1060];
	ld.local.u32 	%r21146, [%rd3+1064];
	ld.local.u32 	%r21147, [%rd3+1068];
	ld.local.u32 	%r21148, [%rd3+1072];
	ld.local.u32 	%r21149, [%rd3+1076];
	ld.local.u32 	%r21150, [%rd3+1080];
	ld.local.u32 	%r21151, [%rd3+1084];
	ld.local.u32 	%r21152, [%rd3+1088];
	ld.local.u32 	%r21153, [%rd3+1092];
	ld.local.u32 	%r21154, [%rd3+1096];
	ld.local.u32 	%r21155, [%rd3+1100];
	ld.local.u32 	%r21156, [%rd3+1104];
	ld.local.u32 	%r21157, [%rd3+1108];
	ld.local.u32 	%r21158, [%rd3+1112];
	ld.local.u32 	%r21159, [%rd3+1116];
	ld.local.u32 	%r21160, [%rd3+1120];
	ld.local.u32 	%r21161, [%rd3+1124];
	ld.local.u32 	%r21162, [%rd3+1128];
	ld.local.u32 	%r21163, [%rd3+1132];
	ld.local.u32 	%r21164, [%rd3+1136];
	ld.local.u32 	%r21165, [%rd3+1140];
	ld.local.u32 	%r21166, [%rd3+1144];
	ld.local.u32 	%r21167, [%rd3+1148];
	ld.local.u32 	%r21168, [%rd3+1152];
	ld.local.u32 	%r21169, [%rd3+1156];
	ld.local.u32 	%r21170, [%rd3+1160];
	ld.local.u32 	%r21171, [%rd3+1164];
	ld.local.u32 	%r21172, [%rd3+1168];
	ld.local.u32 	%r21173, [%rd3+1172];
	ld.local.u32 	%r21174, [%rd3+1176];
	ld.local.u32 	%r21175, [%rd3+1180];
	ld.local.u32 	%r21176, [%rd3+1184];
	ld.local.u32 	%r21177, [%rd3+1188];
	ld.local.u32 	%r21178, [%rd3+1192];
	ld.local.u32 	%r21179, [%rd3+1196];
	ld.local.u32 	%r21180, [%rd3+1200];
	ld.local.u32 	%r21181, [%rd3+1204];
	ld.local.u32 	%r21182, [%rd3+1208];
	ld.local.u32 	%r21183, [%rd3+1212];
	ld.local.u32 	%r21184, [%rd3+1216];
	ld.local.u32 	%r21185, [%rd3+1220];
	ld.local.u32 	%r21186, [%rd3+1224];
	ld.local.u32 	%r21187, [%rd3+1228];
	ld.local.u32 	%r21188, [%rd3+1232];
	ld.local.u32 	%r21189, [%rd3+1236];
	ld.local.u32 	%r21190, [%rd3+1240];
	ld.local.u32 	%r21191, [%rd3+1244];
	ld.local.u32 	%r21192, [%rd3+1248];
	ld.local.u32 	%r21193, [%rd3+1252];
	ld.local.u32 	%r21194, [%rd3+1256];
	ld.local.u32 	%r21195, [%rd3+1260];
	ld.local.u32 	%r21196, [%rd3+1264];
	ld.local.u32 	%r21197, [%rd3+1268];
	ld.local.u32 	%r21198, [%rd3+1272];
	ld.local.u32 	%r21199, [%rd3+1276];
	ld.local.u32 	%r21200, [%rd3+1280];
	ld.local.u32 	%r21201, [%rd3+1284];
	ld.local.u32 	%r21202, [%rd3+1288];
	ld.local.u32 	%r21203, [%rd3+1292];
	ld.local.u32 	%r21204, [%rd3+1296];
	ld.local.u32 	%r21205, [%rd3+1300];
	ld.local.u32 	%r21206, [%rd3+1304];
	ld.local.u32 	%r21207, [%rd3+1308];
	ld.local.u32 	%r21208, [%rd3+1312];
	ld.local.u32 	%r21209, [%rd3+1316];
	ld.local.u32 	%r21210, [%rd3+1320];
	ld.local.u32 	%r21211, [%rd3+1324];
	ld.local.u32 	%r21212, [%rd3+1328];
	ld.local.u32 	%r21213, [%rd3+1332];
	ld.local.u32 	%r21214, [%rd3+1336];
	ld.local.u32 	%r21215, [%rd3+1340];
	ld.local.u32 	%r21216, [%rd3+1344];
	ld.local.u32 	%r21217, [%rd3+1348];
	ld.local.u32 	%r21218, [%rd3+1352];
	ld.local.u32 	%r21219, [%rd3+1356];
	ld.local.u32 	%r21220, [%rd3+1360];
	ld.local.u32 	%r21221, [%rd3+1364];
	ld.local.u32 	%r21222, [%rd3+1368];
	ld.local.u32 	%r21223, [%rd3+1372];
	ld.local.u32 	%r21224, [%rd3+1376];
	ld.local.u32 	%r21225, [%rd3+1380];
	ld.local.u32 	%r21226, [%rd3+1384];
	ld.local.u32 	%r21227, [%rd3+1388];
	ld.local.u32 	%r21228, [%rd3+1392];
	ld.local.u32 	%r21229, [%rd3+1396];
	ld.local.u32 	%r21230, [%rd3+1400];
	ld.local.u32 	%r21231, [%rd3+1404];
	ld.local.u32 	%r21232, [%rd3+1408];
	ld.local.u32 	%r21233, [%rd3+1412];
	ld.local.u32 	%r21234, [%rd3+1416];
	ld.local.u32 	%r21235, [%rd3+1420];
	ld.local.u32 	%r21236, [%rd3+1424];
	ld.local.u32 	%r21237, [%rd3+1428];
	ld.local.u32 	%r21238, [%rd3+1432];
	ld.local.u32 	%r21239, [%rd3+1436];
	ld.local.u32 	%r21240, [%rd3+1440];
	ld.local.u32 	%r21241, [%rd3+1444];
	ld.local.u32 	%r21242, [%rd3+1448];
	ld.local.u32 	%r21243, [%rd3+1452];
	ld.local.u32 	%r21244, [%rd3+1456];
	ld.local.u32 	%r21245, [%rd3+1460];
	ld.local.u32 	%r21246, [%rd3+1464];
	ld.local.u32 	%r21247, [%rd3+1468];
	ld.local.u32 	%r21248, [%rd3+1472];
	ld.local.u32 	%r21249, [%rd3+1476];
	ld.local.u32 	%r21250, [%rd3+1480];
	ld.local.u32 	%r21251, [%rd3+1484];
	ld.local.u32 	%r21252, [%rd3+1488];
	ld.local.u32 	%r21253, [%rd3+1492];
	ld.local.u32 	%r21254, [%rd3+1496];
	ld.local.u32 	%r21255, [%rd3+1500];
	ld.local.u32 	%r21256, [%rd3+1504];
	ld.local.u32 	%r21257, [%rd3+1508];
	ld.local.u32 	%r21258, [%rd3+1512];
	ld.local.u32 	%r21259, [%rd3+1516];
	ld.local.u32 	%r21260, [%rd3+1520];
	ld.local.u32 	%r21261, [%rd3+1524];
	ld.local.u32 	%r21262, [%rd3+1528];
	ld.local.u32 	%r21263, [%rd3+1532];
	ld.local.u32 	%r21264, [%rd3+1536];
	ld.local.u32 	%r21265, [%rd3+1540];
	ld.local.u32 	%r21266, [%rd3+1544];
	ld.local.u32 	%r21267, [%rd3+1548];
	ld.local.u32 	%r21268, [%rd3+1552];
	ld.local.u32 	%r21269, [%rd3+1556];
	ld.local.u32 	%r21270, [%rd3+1560];
	ld.local.u32 	%r21271, [%rd3+1564];
	ld.local.u32 	%r21272, [%rd3+1568];
	ld.local.u32 	%r21273, [%rd3+1572];
	ld.local.u32 	%r21274, [%rd3+1576];
	ld.local.u32 	%r21275, [%rd3+1580];
	ld.local.u32 	%r21276, [%rd3+1584];
	ld.local.u32 	%r21277, [%rd3+1588];
	ld.local.u32 	%r21278, [%rd3+1592];
	ld.local.u32 	%r21279, [%rd3+1596];
	ld.local.u32 	%r21280, [%rd3+1600];
	ld.local.u32 	%r21281, [%rd3+1604];
	ld.local.u32 	%r21282, [%rd3+1608];
	ld.local.u32 	%r21283, [%rd3+1612];
	ld.local.u32 	%r21284, [%rd3+1616];
	ld.local.u32 	%r21285, [%rd3+1620];
	ld.local.u32 	%r21286, [%rd3+1624];
	ld.local.u32 	%r21287, [%rd3+1628];
	ld.local.u32 	%r21288, [%rd3+1632];
	ld.local.u32 	%r21289, [%rd3+1636];
	ld.local.u32 	%r21290, [%rd3+1640];
	ld.local.u32 	%r21291, [%rd3+1644];
	ld.local.u32 	%r21292, [%rd3+1648];
	ld.local.u32 	%r21293, [%rd3+1652];
	ld.local.u32 	%r21294, [%rd3+1656];
	ld.local.u32 	%r21295, [%rd3+1660];
	ld.local.u32 	%r21296, [%rd3+1664];
	ld.local.u32 	%r21297, [%rd3+1668];
	ld.local.u32 	%r21298, [%rd3+1672];
	ld.local.u32 	%r21299, [%rd3+1676];
	ld.local.u32 	%r21300, [%rd3+1680];
	ld.local.u32 	%r21301, [%rd3+1684];
	ld.local.u32 	%r21302, [%rd3+1688];
	ld.local.u32 	%r21303, [%rd3+1692];
	ld.local.u32 	%r21304, [%rd3+1696];
	ld.local.u32 	%r21305, [%rd3+1700];
	ld.local.u32 	%r21306, [%rd3+1704];
	ld.local.u32 	%r21307, [%rd3+1708];
	ld.local.u32 	%r21308, [%rd3+1712];
	ld.local.u32 	%r21309, [%rd3+1716];
	ld.local.u32 	%r21310, [%rd3+1720];
	ld.local.u32 	%r21311, [%rd3+1724];
	ld.local.u32 	%r21312, [%rd3+1728];
	ld.local.u32 	%r21313, [%rd3+1732];
	ld.local.u32 	%r21314, [%rd3+1736];
	ld.local.u32 	%r21315, [%rd3+1740];
	ld.local.u32 	%r21316, [%rd3+1744];
	ld.local.u32 	%r21317, [%rd3+1748];
	ld.local.u32 	%r21318, [%rd3+1752];
	ld.local.u32 	%r21319, [%rd3+1756];
	ld.local.u32 	%r21320, [%rd3+1760];
	ld.local.u32 	%r21321, [%rd3+1764];
	ld.local.u32 	%r21322, [%rd3+1768];
	ld.local.u32 	%r21323, [%rd3+1772];
	ld.local.u32 	%r21324, [%rd3+1776];
	ld.local.u32 	%r21325, [%rd3+1780];
	ld.local.u32 	%r21326, [%rd3+1784];
	ld.local.u32 	%r21327, [%rd3+1788];
	ld.local.u32 	%r21328, [%rd3+1792];
	ld.local.u32 	%r21329, [%rd3+1796];
	ld.local.u32 	%r21330, [%rd3+1800];
	ld.local.u32 	%r21331, [%rd3+1804];
	ld.local.u32 	%r21332, [%rd3+1808];
	ld.local.u32 	%r21333, [%rd3+1812];
	ld.local.u32 	%r21334, [%rd3+1816];
	ld.local.u32 	%r21335, [%rd3+1820];
	ld.local.u32 	%r21336, [%rd3+1824];
	ld.local.u32 	%r21337, [%rd3+1828];
	ld.local.u32 	%r21338, [%rd3+1832];
	ld.local.u32 	%r21339, [%rd3+1836];
	ld.local.u32 	%r21340, [%rd3+1840];
	ld.local.u32 	%r21341, [%rd3+1844];
	ld.local.u32 	%r21342, [%rd3+1848];
	ld.local.u32 	%r21343, [%rd3+1852];
	ld.local.u32 	%r21344, [%rd3+1856];
	ld.local.u32 	%r21345, [%rd3+1860];
	ld.local.u32 	%r21346, [%rd3+1864];
	ld.local.u32 	%r21347, [%rd3+1868];
	ld.local.u32 	%r21348, [%rd3+1872];
	ld.local.u32 	%r21349, [%rd3+1876];
	ld.local.u32 	%r21350, [%rd3+1880];
	ld.local.u32 	%r21351, [%rd3+1884];
	ld.local.u32 	%r21352, [%rd3+1888];
	ld.local.u32 	%r21353, [%rd3+1892];
	ld.local.u32 	%r21354, [%rd3+1896];
	ld.local.u32 	%r21355, [%rd3+1900];
	ld.local.u32 	%r21356, [%rd3+1904];
	ld.local.u32 	%r21357, [%rd3+1908];
	ld.local.u32 	%r21358, [%rd3+1912];
	ld.local.u32 	%r21359, [%rd3+1916];
	ld.local.u32 	%r21360, [%rd3+1920];
	ld.local.u32 	%r21361, [%rd3+1924];
	ld.local.u32 	%r21362, [%rd3+1928];
	ld.local.u32 	%r21363, [%rd3+1932];
	ld.local.u32 	%r21364, [%rd3+1936];
	ld.local.u32 	%r21365, [%rd3+1940];
	ld.local.u32 	%r21366, [%rd3+1944];
	ld.local.u32 	%r21367, [%rd3+1948];
	ld.local.u32 	%r21368, [%rd3+1952];
	ld.local.u32 	%r21369, [%rd3+1956];
	ld.local.u32 	%r21370, [%rd3+1960];
	ld.local.u32 	%r21371, [%rd3+1964];
	ld.local.u32 	%r21372, [%rd3+1968];
	ld.local.u32 	%r21373, [%rd3+1972];
	ld.local.u32 	%r21374, [%rd3+1976];
	ld.local.u32 	%r21375, [%rd3+1980];
	ld.local.u32 	%r21376, [%rd3+1984];
	ld.local.u32 	%r21377, [%rd3+1988];
	ld.local.u32 	%r21378, [%rd3+1992];
	ld.local.u32 	%r21379, [%rd3+1996];
	ld.local.u32 	%r21380, [%rd3+2000];
	ld.local.u32 	%r21381, [%rd3+2004];
	ld.local.u32 	%r21382, [%rd3+2008];
	ld.local.u32 	%r21383, [%rd3+2012];
	ld.local.u32 	%r21384, [%rd3+2016];
	ld.local.u32 	%r21385, [%rd3+2020];
	ld.local.u32 	%r21386, [%rd3+2024];
	ld.local.u32 	%r21387, [%rd3+2028];
	ld.local.u32 	%r21388, [%rd3+2032];
	ld.local.u32 	%r21389, [%rd3+2036];
	ld.local.u32 	%r21390, [%rd3+2040];
	ld.local.u32 	%r21391, [%rd3+2044];
	ld.local.u32 	%r21392, [%rd3+2048];
	ld.local.u32 	%r21393, [%rd3+2052];
	ld.local.u32 	%r21394, [%rd3+2056];
	ld.local.u32 	%r21395, [%rd3+2060];
	ld.local.u32 	%r21396, [%rd3+2064];
	ld.local.u32 	%r21397, [%rd3+2068];
	ld.local.u32 	%r21398, [%rd3+2072];
	ld.local.u32 	%r21399, [%rd3+2076];
	ld.local.u32 	%r21400, [%rd3+2080];
	ld.local.u32 	%r21401, [%rd3+2084];
	ld.local.u32 	%r21402, [%rd3+2088];
	ld.local.u32 	%r21403, [%rd3+2092];
	ld.local.u32 	%r21404, [%rd3+2096];
	ld.local.u32 	%r21405, [%rd3+2100];
	ld.local.u32 	%r21406, [%rd3+2104];
	ld.local.u32 	%r21407, [%rd3+2108];
	ld.local.u32 	%r21408, [%rd3+2112];
	ld.local.u32 	%r21409, [%rd3+2116];
	ld.local.u32 	%r21410, [%rd3+2120];
	ld.local.u32 	%r21411, [%rd3+2124];
	ld.local.u32 	%r21412, [%rd3+2128];
	ld.local.u32 	%r21413, [%rd3+2132];
	ld.local.u32 	%r21414, [%rd3+2136];
	ld.local.u32 	%r21415, [%rd3+2140];
	ld.local.u32 	%r21416, [%rd3+2144];
	ld.local.u32 	%r21417, [%rd3+2148];
	ld.local.u32 	%r21418, [%rd3+2152];
	ld.local.u32 	%r21419, [%rd3+2156];
	ld.local.u32 	%r21420, [%rd3+2160];
	ld.local.u32 	%r21421, [%rd3+2164];
	ld.local.u32 	%r21422, [%rd3+2168];
	ld.local.u32 	%r21423, [%rd3+2172];
	ld.local.u32 	%r21424, [%rd3+2176];
	ld.local.u32 	%r21425, [%rd3+2180];
	ld.local.u32 	%r21426, [%rd3+2184];
	ld.local.u32 	%r21427, [%rd3+2188];
	ld.local.u32 	%r21428, [%rd3+2192];
	ld.local.u32 	%r21429, [%rd3+2196];
	ld.local.u32 	%r21430, [%rd3+2200];
	ld.local.u32 	%r21431, [%rd3+2204];
	ld.local.u32 	%r21432, [%rd3+2208];
	ld.local.u32 	%r21433, [%rd3+2212];
	ld.local.u32 	%r21434, [%rd3+2216];
	ld.local.u32 	%r21435, [%rd3+2220];
	ld.local.u32 	%r21436, [%rd3+2224];
	ld.local.u32 	%r21437, [%rd3+2228];
	ld.local.u32 	%r21438, [%rd3+2232];
	ld.local.u32 	%r21439, [%rd3+2236];
	ld.local.u32 	%r21440, [%rd3+2240];
	ld.local.u32 	%r21441, [%rd3+2244];
	ld.local.u32 	%r21442, [%rd3+2248];
	ld.local.u32 	%r21443, [%rd3+2252];
	ld.local.u32 	%r21444, [%rd3+2256];
	ld.local.u32 	%r21445, [%rd3+2260];
	ld.local.u32 	%r21446, [%rd3+2264];
	ld.local.u32 	%r21447, [%rd3+2268];
	ld.local.u32 	%r21448, [%rd3+2272];
	ld.local.u32 	%r21449, [%rd3+2276];
	ld.local.u32 	%r21450, [%rd3+2280];
	ld.local.u32 	%r21451, [%rd3+2284];
	ld.local.u32 	%r21452, [%rd3+2288];
	ld.local.u32 	%r21453, [%rd3+2292];
	ld.local.u32 	%r21454, [%rd3+2296];
	ld.local.u32 	%r21455, [%rd3+2300];
	ld.local.u32 	%r21456, [%rd3+2304];
	ld.local.u32 	%r21457, [%rd3+2308];
	ld.local.u32 	%r21458, [%rd3+2312];
	ld.local.u32 	%r21459, [%rd3+2316];
	ld.local.u32 	%r21460, [%rd3+2320];
	ld.local.u32 	%r21461, [%rd3+2324];
	ld.local.u32 	%r21462, [%rd3+2328];
	ld.local.u32 	%r21463, [%rd3+2332];
	ld.local.u32 	%r21464, [%rd3+2336];
	ld.local.u32 	%r21465, [%rd3+2340];
	ld.local.u32 	%r21466, [%rd3+2344];
	ld.local.u32 	%r21467, [%rd3+2348];
	ld.local.u32 	%r21468, [%rd3+2352];
	ld.local.u32 	%r21469, [%rd3+2356];
	ld.local.u32 	%r21470, [%rd3+2360];
	ld.local.u32 	%r21471, [%rd3+2364];
	ld.local.u32 	%r21472, [%rd3+2368];
	ld.local.u32 	%r21473, [%rd3+2372];
	ld.local.u32 	%r21474, [%rd3+2376];
	ld.local.u32 	%r21475, [%rd3+2380];
	ld.local.u32 	%r21476, [%rd3+2384];
	ld.local.u32 	%r21477, [%rd3+2388];
	ld.local.u32 	%r21478, [%rd3+2392];
	ld.local.u32 	%r21479, [%rd3+2396];
	ld.local.u32 	%r21480, [%rd3+2400];
	ld.local.u32 	%r21481, [%rd3+2404];
	ld.local.u32 	%r21482, [%rd3+2408];
	ld.local.u32 	%r21483, [%rd3+2412];
	ld.local.u32 	%r21484, [%rd3+2416];
	ld.local.u32 	%r21485, [%rd3+2420];
	ld.local.u32 	%r21486, [%rd3+2424];
	ld.local.u32 	%r21487, [%rd3+2428];
	ld.local.u32 	%r21488, [%rd3+2432];
	ld.local.u32 	%r21489, [%rd3+2436];
	ld.local.u32 	%r21490, [%rd3+2440];
	ld.local.u32 	%r21491, [%rd3+2444];
	ld.local.u32 	%r21492, [%rd3+2448];
	ld.local.u32 	%r21493, [%rd3+2452];
	ld.local.u32 	%r21494, [%rd3+2456];
	ld.local.u32 	%r21495, [%rd3+2460];
	ld.local.u32 	%r21496, [%rd3+2464];
	ld.local.u32 	%r21497, [%rd3+2468];
	ld.local.u32 	%r21498, [%rd3+2472];
	ld.local.u32 	%r21499, [%rd3+2476];
	ld.local.u32 	%r21500, [%rd3+2480];
	ld.local.u32 	%r21501, [%rd3+2484];
	ld.local.u32 	%r21502, [%rd3+2488];
	ld.local.u32 	%r21503, [%rd3+2492];
	ld.local.u32 	%r21504, [%rd3+2496];
	ld.local.u32 	%r21505, [%rd3+2500];
	ld.local.u32 	%r21506, [%rd3+2504];
	ld.local.u32 	%r21507, [%rd3+2508];
	ld.local.u32 	%r21508, [%rd3+2512];
	ld.local.u32 	%r21509, [%rd3+2516];
	ld.local.u32 	%r21510, [%rd3+2520];
	ld.local.u32 	%r21511, [%rd3+2524];
	ld.local.u32 	%r21512, [%rd3+2528];
	ld.local.u32 	%r21513, [%rd3+2532];
	ld.local.u32 	%r21514, [%rd3+2536];
	ld.local.u32 	%r21515, [%rd3+2540];
	ld.local.u32 	%r21516, [%rd3+2544];
	ld.local.u32 	%r21517, [%rd3+2548];
	ld.local.u32 	%r21518, [%rd3+2552];
	ld.local.u32 	%r21519, [%rd3+2556];
	ld.local.u32 	%r21520, [%rd3+2560];
	ld.local.u32 	%r21521, [%rd3+2564];
	ld.local.u32 	%r21522, [%rd3+2568];
	ld.local.u32 	%r21523, [%rd3+2572];
	ld.local.u32 	%r21524, [%rd3+2576];
	ld.local.u32 	%r21525, [%rd3+2580];
	ld.local.u32 	%r21526, [%rd3+2584];
	ld.local.u32 	%r21527, [%rd3+2588];
	ld.local.u32 	%r21528, [%rd3+2592];
	ld.local.u32 	%r21529, [%rd3+2596];
	ld.local.u32 	%r21530, [%rd3+2600];
	ld.local.u32 	%r21531, [%rd3+2604];
	ld.local.u32 	%r21532, [%rd3+2608];
	ld.local.u32 	%r21533, [%rd3+2612];
	ld.local.u32 	%r21534, [%rd3+2616];
	ld.local.u32 	%r21535, [%rd3+2620];
	ld.local.u32 	%r21536, [%rd3+2624];
	ld.local.u32 	%r21537, [%rd3+2628];
	ld.local.u32 	%r21538, [%rd3+2632];
	ld.local.u32 	%r21539, [%rd3+2636];
	ld.local.u32 	%r21540, [%rd3+2640];
	ld.local.u32 	%r21541, [%rd3+2644];
	ld.local.u32 	%r21542, [%rd3+2648];
	ld.local.u32 	%r21543, [%rd3+2652];
	ld.local.u32 	%r21544, [%rd3+2656];
	ld.local.u32 	%r21545, [%rd3+2660];
	ld.local.u32 	%r21546, [%rd3+2664];
	ld.local.u32 	%r21547, [%rd3+2668];
	ld.local.u32 	%r21548, [%rd3+2672];
	ld.local.u32 	%r21549, [%rd3+2676];
	ld.local.u32 	%r21550, [%rd3+2680];
	ld.local.u32 	%r21551, [%rd3+2684];
	ld.local.u32 	%r21552, [%rd3+2688];
	ld.local.u32 	%r21553, [%rd3+2692];
	ld.local.u32 	%r21554, [%rd3+2696];
	ld.local.u32 	%r21555, [%rd3+2700];
	ld.local.u32 	%r21556, [%rd3+2704];
	ld.local.u32 	%r21557, [%rd3+2708];
	ld.local.u32 	%r21558, [%rd3+2712];
	ld.local.u32 	%r21559, [%rd3+2716];
	ld.local.u32 	%r21560, [%rd3+2720];
	ld.local.u32 	%r21561, [%rd3+2724];
	ld.local.u32 	%r21562, [%rd3+2728];
	ld.local.u32 	%r21563, [%rd3+2732];
	ld.local.u32 	%r21564, [%rd3+2736];
	ld.local.u32 	%r21565, [%rd3+2740];
	ld.local.u32 	%r21566, [%rd3+2744];
	ld.local.u32 	%r21567, [%rd3+2748];
	ld.local.u32 	%r21568, [%rd3+2752];
	ld.local.u32 	%r21569, [%rd3+2756];
	ld.local.u32 	%r21570, [%rd3+2760];
	ld.local.u32 	%r21571, [%rd3+2764];
	ld.local.u32 	%r21572, [%rd3+2768];
	ld.local.u32 	%r21573, [%rd3+2772];
	ld.local.u32 	%r21574, [%rd3+2776];
	ld.local.u32 	%r21575, [%rd3+2780];
	ld.local.u32 	%r21576, [%rd3+2784];
	ld.local.u32 	%r21577, [%rd3+2788];
	ld.local.u32 	%r21578, [%rd3+2792];
	ld.local.u32 	%r21579, [%rd3+2796];
	ld.local.u32 	%r21580, [%rd3+2800];
	ld.local.u32 	%r21581, [%rd3+2804];
	ld.local.u32 	%r21582, [%rd3+2808];
	ld.local.u32 	%r21583, [%rd3+2812];
	ld.local.u32 	%r21584, [%rd3+2816];
	ld.local.u32 	%r21585, [%rd3+2820];
	ld.local.u32 	%r21586, [%rd3+2824];
	ld.local.u32 	%r21587, [%rd3+2828];
	ld.local.u32 	%r21588, [%rd3+2832];
	ld.local.u32 	%r21589, [%rd3+2836];
	ld.local.u32 	%r21590, [%rd3+2840];
	ld.local.u32 	%r21591, [%rd3+2844];
	ld.local.u32 	%r21592, [%rd3+2848];
	ld.local.u32 	%r21593, [%rd3+2852];
	ld.local.u32 	%r21594, [%rd3+2856];
	ld.local.u32 	%r21595, [%rd3+2860];
	ld.local.u32 	%r21596, [%rd3+2864];
	ld.local.u32 	%r21597, [%rd3+2868];
	ld.local.u32 	%r21598, [%rd3+2872];
	ld.local.u32 	%r21599, [%rd3+2876];
	ld.local.u32 	%r21600, [%rd3+2880];
	ld.local.u32 	%r21601, [%rd3+2884];
	ld.local.u32 	%r21602, [%rd3+2888];
	ld.local.u32 	%r21603, [%rd3+2892];
	ld.local.u32 	%r21604, [%rd3+2896];
	ld.local.u32 	%r21605, [%rd3+2900];
	ld.local.u32 	%r21606, [%rd3+2904];
	ld.local.u32 	%r21607, [%rd3+2908];
	ld.local.u32 	%r21608, [%rd3+2912];
	ld.local.u32 	%r21609, [%rd3+2916];
	ld.local.u32 	%r21610, [%rd3+2920];
	ld.local.u32 	%r21611, [%rd3+2924];
	ld.local.u32 	%r21612, [%rd3+2928];
	ld.local.u32 	%r21613, [%rd3+2932];
	ld.local.u32 	%r21614, [%rd3+2936];
	ld.local.u32 	%r21615, [%rd3+2940];
	ld.local.u32 	%r21616, [%rd3+2944];
	ld.local.u32 	%r21617, [%rd3+2948];
	ld.local.u32 	%r21618, [%rd3+2952];
	ld.local.u32 	%r21619, [%rd3+2956];
	ld.local.u32 	%r21620, [%rd3+2960];
	ld.local.u32 	%r21621, [%rd3+2964];
	ld.local.u32 	%r21622, [%rd3+2968];
	ld.local.u32 	%r21623, [%rd3+2972];
	ld.local.u32 	%r21624, [%rd3+2976];
	ld.local.u32 	%r21625, [%rd3+2980];
	ld.local.u32 	%r21626, [%rd3+2984];
	ld.local.u32 	%r21627, [%rd3+2988];
	ld.local.u32 	%r21628, [%rd3+2992];
	ld.local.u32 	%r21629, [%rd3+2996];
	ld.local.u32 	%r21630, [%rd3+3000];
	ld.local.u32 	%r21631, [%rd3+3004];
	ld.local.u32 	%r21632, [%rd3+3008];
	ld.local.u32 	%r21633, [%rd3+3012];
	ld.local.u32 	%r21634, [%rd3+3016];
	ld.local.u32 	%r21635, [%rd3+3020];
	ld.local.u32 	%r21636, [%rd3+3024];
	ld.local.u32 	%r21637, [%rd3+3028];
	ld.local.u32 	%r21638, [%rd3+3032];
	ld.local.u32 	%r21639, [%rd3+3036];
	ld.local.u32 	%r21640, [%rd3+3040];
	ld.local.u32 	%r21641, [%rd3+3044];
	ld.local.u32 	%r21642, [%rd3+3048];
	ld.local.u32 	%r21643, [%rd3+3052];
	ld.local.u32 	%r21644, [%rd3+3056];
	ld.local.u32 	%r21645, [%rd3+3060];
	ld.local.u32 	%r21646, [%rd3+3064];
	ld.local.u32 	%r21647, [%rd3+3068];
	ld.local.u32 	%r21648, [%rd3+3072];
	ld.local.u32 	%r21649, [%rd3+3076];
	ld.local.u32 	%r21650, [%rd3+3080];
	ld.local.u32 	%r21651, [%rd3+3084];
	ld.local.u32 	%r21652, [%rd3+3088];
	ld.local.u32 	%r21653, [%rd3+3092];
	ld.local.u32 	%r21654, [%rd3+3096];
	ld.local.u32 	%r21655, [%rd3+3100];
	ld.local.u32 	%r21656, [%rd3+3104];
	ld.local.u32 	%r21657, [%rd3+3108];
	ld.local.u32 	%r21658, [%rd3+3112];
	ld.local.u32 	%r21659, [%rd3+3116];
	ld.local.u32 	%r21660, [%rd3+3120];
	ld.local.u32 	%r21661, [%rd3+3124];
	ld.local.u32 	%r21662, [%rd3+3128];
	ld.local.u32 	%r21663, [%rd3+3132];
	ld.local.u32 	%r21664, [%rd3+3136];
	ld.local.u32 	%r21665, [%rd3+3140];
	ld.local.u32 	%r21666, [%rd3+3144];
	ld.local.u32 	%r21667, [%rd3+3148];
	ld.local.u32 	%r21668, [%rd3+3152];
	ld.local.u32 	%r21669, [%rd3+3156];
	ld.local.u32 	%r21670, [%rd3+3160];
	ld.local.u32 	%r21671, [%rd3+3164];
	ld.local.u32 	%r21672, [%rd3+3168];
	ld.local.u32 	%r21673, [%rd3+3172];
	ld.local.u32 	%r21674, [%rd3+3176];
	ld.local.u32 	%r21675, [%rd3+3180];
	ld.local.u32 	%r21676, [%rd3+3184];
	ld.local.u32 	%r21677, [%rd3+3188];
	ld.local.u32 	%r21678, [%rd3+3192];
	ld.local.u32 	%r21679, [%rd3+3196];
	ld.local.u32 	%r21680, [%rd3+3200];
	ld.local.u32 	%r21681, [%rd3+3204];
	ld.local.u32 	%r21682, [%rd3+3208];
	ld.local.u32 	%r21683, [%rd3+3212];
	ld.local.u32 	%r21684, [%rd3+3216];
	ld.local.u32 	%r21685, [%rd3+3220];
	ld.local.u32 	%r21686, [%rd3+3224];
	ld.local.u32 	%r21687, [%rd3+3228];
	ld.local.u32 	%r21688, [%rd3+3232];
	ld.local.u32 	%r21689, [%rd3+3236];
	ld.local.u32 	%r21690, [%rd3+3240];
	ld.local.u32 	%r21691, [%rd3+3244];
	ld.local.u32 	%r21692, [%rd3+3248];
	ld.local.u32 	%r21693, [%rd3+3252];
	ld.local.u32 	%r21694, [%rd3+3256];
	ld.local.u32 	%r21695, [%rd3+3260];
	ld.local.u32 	%r21696, [%rd3+3264];
	ld.local.u32 	%r21697, [%rd3+3268];
	ld.local.u32 	%r21698, [%rd3+3272];
	ld.local.u32 	%r21699, [%rd3+3276];
	ld.local.u32 	%r21700, [%rd3+3280];
	ld.local.u32 	%r21701, [%rd3+3284];
	ld.local.u32 	%r21702, [%rd3+3288];
	ld.local.u32 	%r21703, [%rd3+3292];
	ld.local.u32 	%r21704, [%rd3+3296];
	ld.local.u32 	%r21705, [%rd3+3300];
	ld.local.u32 	%r21706, [%rd3+3304];
	ld.local.u32 	%r21707, [%rd3+3308];
	ld.local.u32 	%r21708, [%rd3+3312];
	ld.local.u32 	%r21709, [%rd3+3316];
	ld.local.u32 	%r21710, [%rd3+3320];
	ld.local.u32 	%r21711, [%rd3+3324];
	ld.local.u32 	%r21712, [%rd3+3328];
	ld.local.u32 	%r21713, [%rd3+3332];
	ld.local.u32 	%r21714, [%rd3+3336];
	ld.local.u32 	%r21715, [%rd3+3340];
	ld.local.u32 	%r21716, [%rd3+3344];
	ld.local.u32 	%r21717, [%rd3+3348];
	ld.local.u32 	%r21718, [%rd3+3352];
	ld.local.u32 	%r21719, [%rd3+3356];
	ld.local.u32 	%r21720, [%rd3+3360];
	ld.local.u32 	%r21721, [%rd3+3364];
	ld.local.u32 	%r21722, [%rd3+3368];
	ld.local.u32 	%r21723, [%rd3+3372];
	ld.local.u32 	%r21724, [%rd3+3376];
	ld.local.u32 	%r21725, [%rd3+3380];
	ld.local.u32 	%r21726, [%rd3+3384];
	ld.local.u32 	%r21727, [%rd3+3388];
	ld.local.u32 	%r21728, [%rd3+3392];
	ld.local.u32 	%r21729, [%rd3+3396];
	ld.local.u32 	%r21730, [%rd3+3400];
	ld.local.u32 	%r21731, [%rd3+3404];
	ld.local.u32 	%r21732, [%rd3+3408];
	ld.local.u32 	%r21733, [%rd3+3412];
	ld.local.u32 	%r21734, [%rd3+3416];
	ld.local.u32 	%r21735, [%rd3+3420];
	ld.local.u32 	%r21736, [%rd3+3424];
	ld.local.u32 	%r21737, [%rd3+3428];
	ld.local.u32 	%r21738, [%rd3+3432];
	ld.local.u32 	%r21739, [%rd3+3436];
	ld.local.u32 	%r21740, [%rd3+3440];
	ld.local.u32 	%r21741, [%rd3+3444];
	ld.local.u32 	%r21742, [%rd3+3448];
	ld.local.u32 	%r21743, [%rd3+3452];
	ld.local.u32 	%r21744, [%rd3+3456];
	ld.local.u32 	%r21745, [%rd3+3460];
	ld.local.u32 	%r21746, [%rd3+3464];
	ld.local.u32 	%r21747, [%rd3+3468];
	ld.local.u32 	%r21748, [%rd3+3472];
	ld.local.u32 	%r21749, [%rd3+3476];
	ld.local.u32 	%r21750, [%rd3+3480];
	ld.local.u32 	%r21751, [%rd3+3484];
	ld.local.u32 	%r21752, [%rd3+3488];
	ld.local.u32 	%r21753, [%rd3+3492];
	ld.local.u32 	%r21754, [%rd3+3496];
	ld.local.u32 	%r21755, [%rd3+3500];
	ld.local.u32 	%r21756, [%rd3+3504];
	ld.local.u32 	%r21757, [%rd3+3508];
	ld.local.u32 	%r21758, [%rd3+3512];
	ld.local.u32 	%r21759, [%rd3+3516];
	ld.local.u32 	%r21760, [%rd3+3520];
	ld.local.u32 	%r21761, [%rd3+3524];
	ld.local.u32 	%r21762, [%rd3+3528];
	ld.local.u32 	%r21763, [%rd3+3532];
	ld.local.u32 	%r21764, [%rd3+3536];
	ld.local.u32 	%r21765, [%rd3+3540];
	ld.local.u32 	%r21766, [%rd3+3544];
	ld.local.u32 	%r21767, [%rd3+3548];
	ld.local.u32 	%r21768, [%rd3+3552];
	ld.local.u32 	%r21769, [%rd3+3556];
	ld.local.u32 	%r21770, [%rd3+3560];
	ld.local.u32 	%r21771, [%rd3+3564];
	ld.local.u32 	%r21772, [%rd3+3568];
	ld.local.u32 	%r21773, [%rd3+3572];
	ld.local.u32 	%r21774, [%rd3+3576];
	ld.local.u32 	%r21775, [%rd3+3580];
	ld.local.u32 	%r21776, [%rd3+3584];
	ld.local.u32 	%r21777, [%rd3+3588];
	ld.local.u32 	%r21778, [%rd3+3592];
	ld.local.u32 	%r21779, [%rd3+3596];
	ld.local.u32 	%r21780, [%rd3+3600];
	ld.local.u32 	%r21781, [%rd3+3604];
	ld.local.u32 	%r21782, [%rd3+3608];
	ld.local.u32 	%r21783, [%rd3+3612];
	ld.local.u32 	%r21784, [%rd3+3616];
	ld.local.u32 	%r21785, [%rd3+3620];
	ld.local.u32 	%r21786, [%rd3+3624];
	ld.local.u32 	%r21787, [%rd3+3628];
	ld.local.u32 	%r21788, [%rd3+3632];
	ld.local.u32 	%r21789, [%rd3+3636];
	ld.local.u32 	%r21790, [%rd3+3640];
	ld.local.u32 	%r21791, [%rd3+3644];
	ld.local.u32 	%r21792, [%rd3+3648];
	ld.local.u32 	%r21793, [%rd3+3652];
	ld.local.u32 	%r21794, [%rd3+3656];
	ld.local.u32 	%r21795, [%rd3+3660];
	ld.local.u32 	%r21796, [%rd3+3664];
	ld.local.u32 	%r21797, [%rd3+3668];
	ld.local.u32 	%r21798, [%rd3+3672];
	ld.local.u32 	%r21799, [%rd3+3676];
	ld.local.u32 	%r21800, [%rd3+3680];
	ld.local.u32 	%r21801, [%rd3+3684];
	ld.local.u32 	%r21802, [%rd3+3688];
	ld.local.u32 	%r21803, [%rd3+3692];
	ld.local.u32 	%r21804, [%rd3+3696];
	ld.local.u32 	%r21805, [%rd3+3700];
	ld.local.u32 	%r21806, [%rd3+3704];
	ld.local.u32 	%r21807, [%rd3+3708];
	ld.local.u32 	%r21808, [%rd3+3712];
	ld.local.u32 	%r21809, [%rd3+3716];
	ld.local.u32 	%r21810, [%rd3+3720];
	ld.local.u32 	%r21811, [%rd3+3724];
	ld.local.u32 	%r21812, [%rd3+3728];
	ld.local.u32 	%r21813, [%rd3+3732];
	ld.local.u32 	%r21814, [%rd3+3736];
	ld.local.u32 	%r21815, [%rd3+3740];
	ld.local.u32 	%r21816, [%rd3+3744];
	ld.local.u32 	%r21817, [%rd3+3748];
	ld.local.u32 	%r21818, [%rd3+3752];
	ld.local.u32 	%r21819, [%rd3+3756];
	ld.local.u32 	%r21820, [%rd3+3760];
	ld.local.u32 	%r21821, [%rd3+3764];
	ld.local.u32 	%r21822, [%rd3+3768];
	ld.local.u32 	%r21823, [%rd3+3772];
	ld.local.u32 	%r21824, [%rd3+3776];
	ld.local.u32 	%r21825, [%rd3+3780];
	ld.local.u32 	%r21826, [%rd3+3784];
	ld.local.u32 	%r21827, [%rd3+3788];
	ld.local.u32 	%r21828, [%rd3+3792];
	ld.local.u32 	%r21829, [%rd3+3796];
	ld.local.u32 	%r21830, [%rd3+3800];
	ld.local.u32 	%r21831, [%rd3+3804];
	ld.local.u32 	%r21832, [%rd3+3808];
	ld.local.u32 	%r21833, [%rd3+3812];
	ld.local.u32 	%r21834, [%rd3+3816];
	ld.local.u32 	%r21835, [%rd3+3820];
	ld.local.u32 	%r21836, [%rd3+3824];
	ld.local.u32 	%r21837, [%rd3+3828];
	ld.local.u32 	%r21838, [%rd3+3832];
	ld.local.u32 	%r21839, [%rd3+3836];
	ld.local.u32 	%r21840, [%rd3+3840];
	ld.local.u32 	%r21841, [%rd3+3844];
	ld.local.u32 	%r21842, [%rd3+3848];
	ld.local.u32 	%r21843, [%rd3+3852];
	ld.local.u32 	%r21844, [%rd3+3856];
	ld.local.u32 	%r21845, [%rd3+3860];
	ld.local.u32 	%r21846, [%rd3+3864];
	ld.local.u32 	%r21847, [%rd3+3868];
	ld.local.u32 	%r21848, [%rd3+3872];
	ld.local.u32 	%r21849, [%rd3+3876];
	ld.local.u32 	%r21850, [%rd3+3880];
	ld.local.u32 	%r21851, [%rd3+3884];
	ld.local.u32 	%r21852, [%rd3+3888];
	ld.local.u32 	%r21853, [%rd3+3892];
	ld.local.u32 	%r21854, [%rd3+3896];
	ld.local.u32 	%r21855, [%rd3+3900];
	ld.local.u32 	%r21856, [%rd3+3904];
	ld.local.u32 	%r21857, [%rd3+3908];
	ld.local.u32 	%r21858, [%rd3+3912];
	ld.local.u32 	%r21859, [%rd3+3916];
	ld.local.u32 	%r21860, [%rd3+3920];
	ld.local.u32 	%r21861, [%rd3+3924];
	ld.local.u32 	%r21862, [%rd3+3928];
	ld.local.u32 	%r21863, [%rd3+3932];
	ld.local.u32 	%r21864, [%rd3+3936];
	ld.local.u32 	%r21865, [%rd3+3940];
	ld.local.u32 	%r21866, [%rd3+3944];
	ld.local.u32 	%r21867, [%rd3+3948];
	ld.local.u32 	%r21868, [%rd3+3952];
	ld.local.u32 	%r21869, [%rd3+3956];
	ld.local.u32 	%r21870, [%rd3+3960];
	ld.local.u32 	%r21871, [%rd3+3964];
	ld.local.u32 	%r21872, [%rd3+3968];
	ld.local.u32 	%r21873, [%rd3+3972];
	ld.local.u32 	%r21874, [%rd3+3976];
	ld.local.u32 	%r21875, [%rd3+3980];
	ld.local.u32 	%r21876, [%rd3+3984];
	ld.local.u32 	%r21877, [%rd3+3988];
	ld.local.u32 	%r21878, [%rd3+3992];
	ld.local.u32 	%r21879, [%rd3+3996];
	ld.local.u32 	%r21880, [%rd3+4000];
	ld.local.u32 	%r21881, [%rd3+4004];
	ld.local.u32 	%r21882, [%rd3+4008];
	ld.local.u32 	%r21883, [%rd3+4012];
	ld.local.u32 	%r21884, [%rd3+4016];
	ld.local.u32 	%r21885, [%rd3+4020];
	ld.local.u32 	%r21886, [%rd3+4024];
	ld.local.u32 	%r21887, [%rd3+4028];
	ld.local.u32 	%r21888, [%rd3+4032];
	ld.local.u32 	%r21889, [%rd3+4036];
	ld.local.u32 	%r21890, [%rd3+4040];
	ld.local.u32 	%r21891, [%rd3+4044];
	ld.local.u32 	%r21892, [%rd3+4048];
	ld.local.u32 	%r21893, [%rd3+4052];
	ld.local.u32 	%r21894, [%rd3+4056];
	ld.local.u32 	%r21895, [%rd3+4060];
	ld.local.u32 	%r21896, [%rd3+4064];
	ld.local.u32 	%r21897, [%rd3+4068];
	ld.local.u32 	%r21898, [%rd3+4072];
	ld.local.u32 	%r21899, [%rd3+4076];
	ld.local.u32 	%r21900, [%rd3+4080];
	ld.local.u32 	%r21901, [%rd3+4084];
	ld.local.u32 	%r21902, [%rd3+4088];
	ld.local.u32 	%r21903, [%rd3+4092];
	ld.local.u32 	%r21904, [%rd3+4096];
	ld.local.u32 	%r21905, [%rd3+4100];
	ld.local.u32 	%r21906, [%rd3+4104];
	ld.local.u32 	%r21907, [%rd3+4108];
	ld.local.u32 	%r21908, [%rd3+4112];
	ld.local.u32 	%r21909, [%rd3+4116];
	ld.local.u32 	%r21910, [%rd3+4120];
	ld.local.u32 	%r21911, [%rd3+4124];
	ld.local.u32 	%r21912, [%rd3+4128];
	ld.local.u32 	%r21913, [%rd3+4132];
	ld.local.u32 	%r21914, [%rd3+4136];
	ld.local.u32 	%r21915, [%rd3+4140];
	ld.local.u32 	%r21916, [%rd3+4144];
	ld.local.u32 	%r21917, [%rd3+4148];
	ld.local.u32 	%r21918, [%rd3+4152];
	ld.local.u32 	%r21919, [%rd3+4156];
	ld.local.u32 	%r21920, [%rd3+4160];
	ld.local.u32 	%r21921, [%rd3+4164];
	ld.local.u32 	%r21922, [%rd3+4168];
	ld.local.u32 	%r21923, [%rd3+4172];
	ld.local.u32 	%r21924, [%rd3+4176];
	ld.local.u32 	%r21925, [%rd3+4180];
	ld.local.u32 	%r21926, [%rd3+4184];
	ld.local.u32 	%r21927, [%rd3+4188];
	ld.local.u32 	%r21928, [%rd3+4192];
	ld.local.u32 	%r21929, [%rd3+4196];
	ld.local.u32 	%r21930, [%rd3+4200];
	ld.local.u32 	%r21931, [%rd3+4204];
	ld.local.u32 	%r21932, [%rd3+4208];
	ld.local.u32 	%r21933, [%rd3+4212];
	ld.local.u32 	%r21934, [%rd3+4216];
	ld.local.u32 	%r21935, [%rd3+4220];
	ld.local.u32 	%r21936, [%rd3+4224];
	ld.local.u32 	%r21937, [%rd3+4228];
	ld.local.u32 	%r21938, [%rd3+4232];
	ld.local.u32 	%r21939, [%rd3+4236];
	ld.local.u32 	%r21940, [%rd3+4240];
	ld.local.u32 	%r21941, [%rd3+4244];
	ld.local.u32 	%r21942, [%rd3+4248];
	ld.local.u32 	%r21943, [%rd3+4252];
	ld.local.u32 	%r21944, [%rd3+4256];
	ld.local.u32 	%r21945, [%rd3+4260];
	ld.local.u32 	%r21946, [%rd3+4264];
	ld.local.u32 	%r21947, [%rd3+4268];
	ld.local.u32 	%r21948, [%rd3+4272];
	ld.local.u32 	%r21949, [%rd3+4276];
	ld.local.u32 	%r21950, [%rd3+4280];
	ld.local.u32 	%r21951, [%rd3+4284];
	ld.local.u32 	%r21952, [%rd3+4288];
	ld.local.u32 	%r21953, [%rd3+4292];
	ld.local.u32 	%r21954, [%rd3+4296];
	ld.local.u32 	%r21955, [%rd3+4300];
	ld.local.u32 	%r21956, [%rd3+4304];
	ld.local.u32 	%r21957, [%rd3+4308];
	ld.local.u32 	%r21958, [%rd3+4312];
	ld.local.u32 	%r21959, [%rd3+4316];
	ld.local.u32 	%r21960, [%rd3+4320];
	ld.local.u32 	%r21961, [%rd3+4324];
	ld.local.u32 	%r21962, [%rd3+4328];
	ld.local.u32 	%r21963, [%rd3+4332];
	ld.local.u32 	%r21964, [%rd3+4336];
	ld.local.u32 	%r21965, [%rd3+4340];
	ld.local.u32 	%r21966, [%rd3+4344];
	ld.local.u32 	%r21967, [%rd3+4348];
	ld.local.u32 	%r21968, [%rd3+4352];
	ld.local.u32 	%r21969, [%rd3+4356];
	ld.local.u32 	%r21970, [%rd3+4360];
	ld.local.u32 	%r21971, [%rd3+4364];
	ld.local.u32 	%r21972, [%rd3+4368];
	ld.local.u32 	%r21973, [%rd3+4372];
	ld.local.u32 	%r21974, [%rd3+4376];
	ld.local.u32 	%r21975, [%rd3+4380];
	ld.local.u32 	%r21976, [%rd3+4384];
	ld.local.u32 	%r21977, [%rd3+4388];
	ld.local.u32 	%r21978, [%rd3+4392];
	ld.local.u32 	%r21979, [%rd3+4396];
	ld.local.u32 	%r21980, [%rd3+4400];
	ld.local.u32 	%r21981, [%rd3+4404];
	ld.local.u32 	%r21982, [%rd3+4408];
	ld.local.u32 	%r21983, [%rd3+4412];
	ld.local.u32 	%r21984, [%rd3+4416];
	ld.local.u32 	%r21985, [%rd3+4420];
	ld.local.u32 	%r21986, [%rd3+4424];
	ld.local.u32 	%r21987, [%rd3+4428];
	ld.local.u32 	%r21988, [%rd3+4432];
	ld.local.u32 	%r21989, [%rd3+4436];
	ld.local.u32 	%r21990, [%rd3+4440];
	ld.local.u32 	%r21991, [%rd3+4444];
	ld.local.u32 	%r21992, [%rd3+4448];
	ld.local.u32 	%r21993, [%rd3+4452];
	ld.local.u32 	%r21994, [%rd3+4456];
	ld.local.u32 	%r21995, [%rd3+4460];
	ld.local.u32 	%r21996, [%rd3+4464];
	ld.local.u32 	%r21997, [%rd3+4468];
	ld.local.u32 	%r21998, [%rd3+4472];
	ld.local.u32 	%r21999, [%rd3+4476];
	ld.local.u32 	%r22000, [%rd3+4480];
	ld.local.u32 	%r22001, [%rd3+4484];
	ld.local.u32 	%r22002, [%rd3+4488];
	ld.local.u32 	%r22003, [%rd3+4492];
	ld.local.u32 	%r22004, [%rd3+4496];
	ld.local.u32 	%r22005, [%rd3+4500];
	ld.local.u32 	%r22006, [%rd3+4504];
	ld.local.u32 	%r22007, [%rd3+4508];
	ld.local.u32 	%r22008, [%rd3+4512];
	ld.local.u32 	%r22009, [%rd3+4516];
	ld.local.u32 	%r22010, [%rd3+4520];
	ld.local.u32 	%r22011, [%rd3+4524];
	ld.local.u32 	%r22012, [%rd3+4528];
	ld.local.u32 	%r22013, [%rd3+4532];
	ld.local.u32 	%r22014, [%rd3+4536];
	ld.local.u32 	%r22015, [%rd3+4540];
	ld.local.u32 	%r22016, [%rd3+4544];
	ld.local.u32 	%r22017, [%rd3+4548];
	ld.local.u32 	%r22018, [%rd3+4552];
	ld.local.u32 	%r22019, [%rd3+4556];
	ld.local.u32 	%r22020, [%rd3+4560];
	ld.local.u32 	%r22021, [%rd3+4564];
	ld.local.u32 	%r22022, [%rd3+4568];
	ld.local.u32 	%r22023, [%rd3+4572];
	ld.local.u32 	%r22024, [%rd3+4576];
	ld.local.u32 	%r22025, [%rd3+4580];
	ld.local.u32 	%r22026, [%rd3+4584];
	ld.local.u32 	%r22027, [%rd3+4588];
	ld.local.u32 	%r22028, [%rd3+4592];
	ld.local.u32 	%r22029, [%rd3+4596];
	ld.local.u32 	%r22030, [%rd3+4600];
	ld.local.u32 	%r22031, [%rd3+4604];
	ld.local.u32 	%r22032, [%rd3+4608];
	ld.local.u32 	%r22033, [%rd3+4612];
	ld.local.u32 	%r22034, [%rd3+4616];
	ld.local.u32 	%r22035, [%rd3+4620];
	ld.local.u32 	%r22036, [%rd3+4624];
	ld.local.u32 	%r22037, [%rd3+4628];
	ld.local.u32 	%r22038, [%rd3+4632];
	ld.local.u32 	%r22039, [%rd3+4636];
	ld.local.u32 	%r22040, [%rd3+4640];
	ld.local.u32 	%r22041, [%rd3+4644];
	ld.local.u32 	%r22042, [%rd3+4648];
	ld.local.u32 	%r22043, [%rd3+4652];
	ld.local.u32 	%r22044, [%rd3+4656];
	ld.local.u32 	%r22045, [%rd3+4660];
	ld.local.u32 	%r22046, [%rd3+4664];
	ld.local.u32 	%r22047, [%rd3+4668];
	ld.local.u32 	%r22048, [%rd3+4672];
	ld.local.u32 	%r22049, [%rd3+4676];
	ld.local.u32 	%r22050, [%rd3+4680];
	ld.local.u32 	%r22051, [%rd3+4684];
	ld.local.u32 	%r22052, [%rd3+4688];
	ld.local.u32 	%r22053, [%rd3+4692];
	ld.local.u32 	%r22054, [%rd3+4696];
	ld.local.u32 	%r22055, [%rd3+4700];
	ld.local.u32 	%r22056, [%rd3+4704];
	ld.local.u32 	%r22057, [%rd3+4708];
	ld.local.u32 	%r22058, [%rd3+4712];
	ld.local.u32 	%r22059, [%rd3+4716];
	ld.local.u32 	%r22060, [%rd3+4720];
	ld.local.u32 	%r22061, [%rd3+4724];
	ld.local.u32 	%r22062, [%rd3+4728];
	ld.local.u32 	%r22063, [%rd3+4732];
	ld.local.u32 	%r22064, [%rd3+4736];
	ld.local.u32 	%r22065, [%rd3+4740];
	ld.local.u32 	%r22066, [%rd3+4744];
	ld.local.u32 	%r22067, [%rd3+4748];
	ld.local.u32 	%r22068, [%rd3+4752];
	ld.local.u32 	%r22069, [%rd3+4756];
	ld.local.u32 	%r22070, [%rd3+4760];
	ld.local.u32 	%r22071, [%rd3+4764];
	ld.local.u32 	%r22072, [%rd3+4768];
	ld.local.u32 	%r22073, [%rd3+4772];
	ld.local.u32 	%r22074, [%rd3+4776];
	ld.local.u32 	%r22075, [%rd3+4780];
	ld.local.u32 	%r22076, [%rd3+4784];
	ld.local.u32 	%r22077, [%rd3+4788];
	ld.local.u32 	%r22078, [%rd3+4792];
	ld.local.u32 	%r22079, [%rd3+4796];
	ld.local.u32 	%r22080, [%rd3+4800];
	ld.local.u32 	%r22081, [%rd3+4804];
	ld.local.u32 	%r22082, [%rd3+4808];
	ld.local.u32 	%r22083, [%rd3+4812];
	ld.local.u32 	%r22084, [%rd3+4816];
	ld.local.u32 	%r22085, [%rd3+4820];
	ld.local.u32 	%r22086, [%rd3+4824];
	ld.local.u32 	%r22087, [%rd3+4828];
	ld.local.u32 	%r22088, [%rd3+4832];
	ld.local.u32 	%r22089, [%rd3+4836];
	ld.local.u32 	%r22090, [%rd3+4840];
	ld.local.u32 	%r22091, [%rd3+4844];
	ld.local.u32 	%r22092, [%rd3+4848];
	ld.local.u32 	%r22093, [%rd3+4852];
	ld.local.u32 	%r22094, [%rd3+4856];
	ld.local.u32 	%r22095, [%rd3+4860];
	ld.local.u32 	%r22096, [%rd3+4864];
	ld.local.u32 	%r22097, [%rd3+4868];
	ld.local.u32 	%r22098, [%rd3+4872];
	ld.local.u32 	%r22099, [%rd3+4876];
	ld.local.u32 	%r22100, [%rd3+4880];
	ld.local.u32 	%r22101, [%rd3+4884];
	ld.local.u32 	%r22102, [%rd3+4888];
	ld.local.u32 	%r22103, [%rd3+4892];
	ld.local.u32 	%r22104, [%rd3+4896];
	ld.local.u32 	%r22105, [%rd3+4900];
	ld.local.u32 	%r22106, [%rd3+4904];
	ld.local.u32 	%r22107, [%rd3+4908];
	ld.local.u32 	%r22108, [%rd3+4912];
	ld.local.u32 	%r22109, [%rd3+4916];
	ld.local.u32 	%r22110, [%rd3+4920];
	ld.local.u32 	%r22111, [%rd3+4924];
	ld.local.u32 	%r22112, [%rd3+4928];
	ld.local.u32 	%r22113, [%rd3+4932];
	ld.local.u32 	%r22114, [%rd3+4936];
	ld.local.u32 	%r22115, [%rd3+4940];
	ld.local.u32 	%r22116, [%rd3+4944];
	ld.local.u32 	%r22117, [%rd3+4948];
	ld.local.u32 	%r22118, [%rd3+4952];
	ld.local.u32 	%r22119, [%rd3+4956];
	ld.local.u32 	%r22120, [%rd3+4960];
	ld.local.u32 	%r22121, [%rd3+4964];
	ld.local.u32 	%r22122, [%rd3+4968];
	ld.local.u32 	%r22123, [%rd3+4972];
	ld.local.u32 	%r22124, [%rd3+4976];
	ld.local.u32 	%r22125, [%rd3+4980];
	ld.local.u32 	%r22126, [%rd3+4984];
	ld.local.u32 	%r22127, [%rd3+4988];
	ld.local.u32 	%r22128, [%rd3+4992];
	ld.local.u32 	%r22129, [%rd3+4996];
	ld.local.u32 	%r22130, [%rd3+5000];
	ld.local.u32 	%r22131, [%rd3+5004];
	ld.local.u32 	%r22132, [%rd3+5008];
	ld.local.u32 	%r22133, [%rd3+5012];
	ld.local.u32 	%r22134, [%rd3+5016];
	ld.local.u32 	%r22135, [%rd3+5020];
	ld.local.u32 	%r22136, [%rd3+5024];
	ld.local.u32 	%r22137, [%rd3+5028];
	ld.local.u32 	%r22138, [%rd3+5032];
	ld.local.u32 	%r22139, [%rd3+5036];
	ld.local.u32 	%r22140, [%rd3+5040];
	ld.local.u32 	%r22141, [%rd3+5044];
	ld.local.u32 	%r22142, [%rd3+5048];
	ld.local.u32 	%r22143, [%rd3+5052];
	ld.local.u32 	%r22144, [%rd3+5056];
	ld.local.u32 	%r22145, [%rd3+5060];
	ld.local.u32 	%r22146, [%rd3+5064];
	ld.local.u32 	%r22147, [%rd3+5068];
	ld.local.u32 	%r22148, [%rd3+5072];
	ld.local.u32 	%r22149, [%rd3+5076];
	ld.local.u32 	%r22150, [%rd3+5080];
	ld.local.u32 	%r22151, [%rd3+5084];
	ld.local.u32 	%r22152, [%rd3+5088];
	ld.local.u32 	%r22153, [%rd3+5092];
	ld.local.u32 	%r22154, [%rd3+5096];
	ld.local.u32 	%r22155, [%rd3+5100];
	ld.local.u32 	%r22156, [%rd3+5104];
	ld.local.u32 	%r22157, [%rd3+5108];
	ld.local.u32 	%r22158, [%rd3+5112];
	ld.local.u32 	%r22159, [%rd3+5116];
	ld.local.u32 	%r22160, [%rd3+5120];
	ld.local.u32 	%r22161, [%rd3+5124];
	ld.local.u32 	%r22162, [%rd3+5128];
	ld.local.u32 	%r22163, [%rd3+5132];
	ld.local.u32 	%r22164, [%rd3+5136];
	ld.local.u32 	%r22165, [%rd3+5140];
	ld.local.u32 	%r22166, [%rd3+5144];
	ld.local.u32 	%r22167, [%rd3+5148];
	ld.local.u32 	%r22168, [%rd3+5152];
	ld.local.u32 	%r22169, [%rd3+5156];
	ld.local.u32 	%r22170, [%rd3+5160];
	ld.local.u32 	%r22171, [%rd3+5164];
	ld.local.u32 	%r22172, [%rd3+5168];
	ld.local.u32 	%r22173, [%rd3+5172];
	ld.local.u32 	%r22174, [%rd3+5176];
	ld.local.u32 	%r22175, [%rd3+5180];
	ld.local.u32 	%r22176, [%rd3+5184];
	ld.local.u32 	%r22177, [%rd3+5188];
	ld.local.u32 	%r22178, [%rd3+5192];
	ld.local.u32 	%r22179, [%rd3+5196];
	ld.local.u32 	%r22180, [%rd3+5200];
	ld.local.u32 	%r22181, [%rd3+5204];
	ld.local.u32 	%r22182, [%rd3+5208];
	ld.local.u32 	%r22183, [%rd3+5212];
	ld.local.u32 	%r22184, [%rd3+5216];
	ld.local.u32 	%r22185, [%rd3+5220];
	ld.local.u32 	%r22186, [%rd3+5224];
	ld.local.u32 	%r22187, [%rd3+5228];
	ld.local.u32 	%r22188, [%rd3+5232];
	ld.local.u32 	%r22189, [%rd3+5236];
	ld.local.u32 	%r22190, [%rd3+5240];
	ld.local.u32 	%r22191, [%rd3+5244];
	ld.local.u32 	%r22192, [%rd3+5248];
	ld.local.u32 	%r22193, [%rd3+5252];
	ld.local.u32 	%r22194, [%rd3+5256];
	ld.local.u32 	%r22195, [%rd3+5260];
	ld.local.u32 	%r22196, [%rd3+5264];
	ld.local.u32 	%r22197, [%rd3+5268];
	ld.local.u32 	%r22198, [%rd3+5272];
	ld.local.u32 	%r22199, [%rd3+5276];
	ld.local.u32 	%r22200, [%rd3+5280];
	ld.local.u32 	%r22201, [%rd3+5284];
	ld.local.u32 	%r22202, [%rd3+5288];
	ld.local.u32 	%r22203, [%rd3+5292];
	ld.local.u32 	%r22204, [%rd3+5296];
	ld.local.u32 	%r22205, [%rd3+5300];
	ld.local.u32 	%r22206, [%rd3+5304];
	ld.local.u32 	%r22207, [%rd3+5308];
	ld.local.u32 	%r22208, [%rd3+5312];
	ld.local.u32 	%r22209, [%rd3+5316];
	ld.local.u32 	%r22210, [%rd3+5320];
	ld.local.u32 	%r22211, [%rd3+5324];
	ld.local.u32 	%r22212, [%rd3+5328];
	ld.local.u32 	%r22213, [%rd3+5332];
	ld.local.u32 	%r22214, [%rd3+5336];
	ld.local.u32 	%r22215, [%rd3+5340];
	ld.local.u32 	%r22216, [%rd3+5344];
	ld.local.u32 	%r22217, [%rd3+5348];
	ld.local.u32 	%r22218, [%rd3+5352];
	ld.local.u32 	%r22219, [%rd3+5356];
	ld.local.u32 	%r22220, [%rd3+5360];
	ld.local.u32 	%r22221, [%rd3+5364];
	ld.local.u32 	%r22222, [%rd3+5368];
	ld.local.u32 	%r22223, [%rd3+5372];
	ld.local.u32 	%r22224, [%rd3+5376];
	ld.local.u32 	%r22225, [%rd3+5380];
	ld.local.u32 	%r22226, [%rd3+5384];
	ld.local.u32 	%r22227, [%rd3+5388];
	ld.local.u32 	%r22228, [%rd3+5392];
	ld.local.u32 	%r22229, [%rd3+5396];
	ld.local.u32 	%r22230, [%rd3+5400];
	ld.local.u32 	%r22231, [%rd3+5404];
	ld.local.u32 	%r22232, [%rd3+5408];
	ld.local.u32 	%r22233, [%rd3+5412];
	ld.local.u32 	%r22234, [%rd3+5416];
	ld.local.u32 	%r22235, [%rd3+5420];
	ld.local.u32 	%r22236, [%rd3+5424];
	ld.local.u32 	%r22237, [%rd3+5428];
	ld.local.u32 	%r22238, [%rd3+5432];
	ld.local.u32 	%r22239, [%rd3+5436];
	ld.local.u32 	%r22240, [%rd3+5440];
	ld.local.u32 	%r22241, [%rd3+5444];
	ld.local.u32 	%r22242, [%rd3+5448];
	ld.local.u32 	%r22243, [%rd3+5452];
	ld.local.u32 	%r22244, [%rd3+5456];
	ld.local.u32 	%r22245, [%rd3+5460];
	ld.local.u32 	%r22246, [%rd3+5464];
	ld.local.u32 	%r22247, [%rd3+5468];
	ld.local.u32 	%r22248, [%rd3+5472];
	ld.local.u32 	%r22249, [%rd3+5476];
	ld.local.u32 	%r22250, [%rd3+5480];
	ld.local.u32 	%r22251, [%rd3+5484];
	ld.local.u32 	%r22252, [%rd3+5488];
	ld.local.u32 	%r22253, [%rd3+5492];
	ld.local.u32 	%r22254, [%rd3+5496];
	ld.local.u32 	%r22255, [%rd3+5500];
	ld.local.u32 	%r22256, [%rd3+5504];
	ld.local.u32 	%r22257, [%rd3+5508];
	ld.local.u32 	%r22258, [%rd3+5512];
	ld.local.u32 	%r22259, [%rd3+5516];
	ld.local.u32 	%r22260, [%rd3+5520];
	ld.local.u32 	%r22261, [%rd3+5524];
	ld.local.u32 	%r22262, [%rd3+5528];
	ld.local.u32 	%r22263, [%rd3+5532];
	ld.local.u32 	%r22264, [%rd3+5536];
	ld.local.u32 	%r22265, [%rd3+5540];
	ld.local.u32 	%r22266, [%rd3+5544];
	ld.local.u32 	%r22267, [%rd3+5548];
	ld.local.u32 	%r22268, [%rd3+5552];
	ld.local.u32 	%r22269, [%rd3+5556];
	ld.local.u32 	%r22270, [%rd3+5560];
	ld.local.u32 	%r22271, [%rd3+5564];
	ld.local.u32 	%r22272, [%rd3+5568];
	ld.local.u32 	%r22273, [%rd3+5572];
	ld.local.u32 	%r22274, [%rd3+5576];
	ld.local.u32 	%r22275, [%rd3+5580];
	ld.local.u32 	%r22276, [%rd3+5584];
	ld.local.u32 	%r22277, [%rd3+5588];
	ld.local.u32 	%r22278, [%rd3+5592];
	ld.local.u32 	%r22279, [%rd3+5596];
	ld.local.u32 	%r22280, [%rd3+5600];
	ld.local.u32 	%r22281, [%rd3+5604];
	ld.local.u32 	%r22282, [%rd3+5608];
	ld.local.u32 	%r22283, [%rd3+5612];
	ld.local.u32 	%r22284, [%rd3+5616];
	ld.local.u32 	%r22285, [%rd3+5620];
	ld.local.u32 	%r22286, [%rd3+5624];
	ld.local.u32 	%r22287, [%rd3+5628];
	ld.local.u32 	%r22288, [%rd3+5632];
	ld.local.u32 	%r22289, [%rd3+5636];
	ld.local.u32 	%r22290, [%rd3+5640];
	ld.local.u32 	%r22291, [%rd3+5644];
	ld.local.u32 	%r22292, [%rd3+5648];
	ld.local.u32 	%r22293, [%rd3+5652];
	ld.local.u32 	%r22294, [%rd3+5656];
	ld.local.u32 	%r22295, [%rd3+5660];
	ld.local.u32 	%r22296, [%rd3+5664];
	ld.local.u32 	%r22297, [%rd3+5668];
	ld.local.u32 	%r22298, [%rd3+5672];
	ld.local.u32 	%r22299, [%rd3+5676];
	ld.local.u32 	%r22300, [%rd3+5680];
	ld.local.u32 	%r22301, [%rd3+5684];
	ld.local.u32 	%r22302, [%rd3+5688];
	ld.local.u32 	%r22303, [%rd3+5692];
	ld.local.u32 	%r22304, [%rd3+5696];
	ld.local.u32 	%r22305, [%rd3+5700];
	ld.local.u32 	%r22306, [%rd3+5704];
	ld.local.u32 	%r22307, [%rd3+5708];
	ld.local.u32 	%r22308, [%rd3+5712];
	ld.local.u32 	%r22309, [%rd3+5716];
	ld.local.u32 	%r22310, [%rd3+5720];
	ld.local.u32 	%r22311, [%rd3+5724];
	ld.local.u32 	%r22312, [%rd3+5728];
	ld.local.u32 	%r22313, [%rd3+5732];
	ld.local.u32 	%r22314, [%rd3+5736];
	ld.local.u32 	%r22315, [%rd3+5740];
	ld.local.u32 	%r22316, [%rd3+5744];
	ld.local.u32 	%r22317, [%rd3+5748];
	ld.local.u32 	%r22318, [%rd3+5752];
	ld.local.u32 	%r22319, [%rd3+5756];
	ld.local.u32 	%r22320, [%rd3+5760];
	ld.local.u32 	%r22321, [%rd3+5764];
	ld.local.u32 	%r22322, [%rd3+5768];
	ld.local.u32 	%r22323, [%rd3+5772];
	ld.local.u32 	%r22324, [%rd3+5776];
	ld.local.u32 	%r22325, [%rd3+5780];
	ld.local.u32 	%r22326, [%rd3+5784];
	ld.local.u32 	%r22327, [%rd3+5788];
	ld.local.u32 	%r22328, [%rd3+5792];
	ld.local.u32 	%r22329, [%rd3+5796];
	ld.local.u32 	%r22330, [%rd3+5800];
	ld.local.u32 	%r22331, [%rd3+5804];
	ld.local.u32 	%r22332, [%rd3+5808];
	ld.local.u32 	%r22333, [%rd3+5812];
	ld.local.u32 	%r22334, [%rd3+5816];
	ld.local.u32 	%r22335, [%rd3+5820];
	ld.local.u32 	%r22336, [%rd3+5824];
	ld.local.u32 	%r22337, [%rd3+5828];
	ld.local.u32 	%r22338, [%rd3+5832];
	ld.local.u32 	%r22339, [%rd3+5836];
	ld.local.u32 	%r22340, [%rd3+5840];
	ld.local.u32 	%r22341, [%rd3+5844];
	ld.local.u32 	%r22342, [%rd3+5848];
	ld.local.u32 	%r22343, [%rd3+5852];
	ld.local.u32 	%r22344, [%rd3+5856];
	ld.local.u32 	%r22345, [%rd3+5860];
	ld.local.u32 	%r22346, [%rd3+5864];
	ld.local.u32 	%r22347, [%rd3+5868];
	ld.local.u32 	%r22348, [%rd3+5872];
	ld.local.u32 	%r22349, [%rd3+5876];
	ld.local.u32 	%r22350, [%rd3+5880];
	ld.local.u32 	%r22351, [%rd3+5884];
	ld.local.u32 	%r22352, [%rd3+5888];
	ld.local.u32 	%r22353, [%rd3+5892];
	ld.local.u32 	%r22354, [%rd3+5896];
	ld.local.u32 	%r22355, [%rd3+5900];
	ld.local.u32 	%r22356, [%rd3+5904];
	ld.local.u32 	%r22357, [%rd3+5908];
	ld.local.u32 	%r22358, [%rd3+5912];
	ld.local.u32 	%r22359, [%rd3+5916];
	ld.local.u32 	%r22360, [%rd3+5920];
	ld.local.u32 	%r22361, [%rd3+5924];
	ld.local.u32 	%r22362, [%rd3+5928];
	ld.local.u32 	%r22363, [%rd3+5932];
	ld.local.u32 	%r22364, [%rd3+5936];
	ld.local.u32 	%r22365, [%rd3+5940];
	ld.local.u32 	%r22366, [%rd3+5944];
	ld.local.u32 	%r22367, [%rd3+5948];
	ld.local.u32 	%r22368, [%rd3+5952];
	ld.local.u32 	%r22369, [%rd3+5956];
	ld.local.u32 	%r22370, [%rd3+5960];
	ld.local.u32 	%r22371, [%rd3+5964];
	ld.local.u32 	%r22372, [%rd3+5968];
	ld.local.u32 	%r22373, [%rd3+5972];
	ld.local.u32 	%r22374, [%rd3+5976];
	ld.local.u32 	%r22375, [%rd3+5980];
	ld.local.u32 	%r22376, [%rd3+5984];
	ld.local.u32 	%r22377, [%rd3+5988];
	ld.local.u32 	%r22378, [%rd3+5992];
	ld.local.u32 	%r22379, [%rd3+5996];
	ld.local.u32 	%r22380, [%rd3+6000];
	ld.local.u32 	%r22381, [%rd3+6004];
	ld.local.u32 	%r22382, [%rd3+6008];
	ld.local.u32 	%r22383, [%rd3+6012];
	ld.local.u32 	%r22384, [%rd3+6016];
	ld.local.u32 	%r22385, [%rd3+6020];
	ld.local.u32 	%r22386, [%rd3+6024];
	ld.local.u32 	%r22387, [%rd3+6028];
	ld.local.u32 	%r22388, [%rd3+6032];
	ld.local.u32 	%r22389, [%rd3+6036];
	ld.local.u32 	%r22390, [%rd3+6040];
	ld.local.u32 	%r22391, [%rd3+6044];
	ld.local.u32 	%r22392, [%rd3+6048];
	ld.local.u32 	%r22393, [%rd3+6052];
	ld.local.u32 	%r22394, [%rd3+6056];
	ld.local.u32 	%r22395, [%rd3+6060];
	ld.local.u32 	%r22396, [%rd3+6064];
	ld.local.u32 	%r22397, [%rd3+6068];
	ld.local.u32 	%r22398, [%rd3+6072];
	ld.local.u32 	%r22399, [%rd3+6076];
	ld.local.u32 	%r22400, [%rd3+6080];
	ld.local.u32 	%r22401, [%rd3+6084];
	ld.local.u32 	%r22402, [%rd3+6088];
	ld.local.u32 	%r22403, [%rd3+6092];
	ld.local.u32 	%r22404, [%rd3+6096];
	ld.local.u32 	%r22405, [%rd3+6100];
	ld.local.u32 	%r22406, [%rd3+6104];
	ld.local.u32 	%r22407, [%rd3+6108];
	ld.local.u32 	%r22408, [%rd3+6112];
	ld.local.u32 	%r22409, [%rd3+6116];
	ld.local.u32 	%r22410, [%rd3+6120];
	ld.local.u32 	%r22411, [%rd3+6124];
	ld.local.u32 	%r22412, [%rd3+6128];
	ld.local.u32 	%r22413, [%rd3+6132];
	ld.local.u32 	%r22414, [%rd3+6136];
	ld.local.u32 	%r22415, [%rd3+6140];
	ld.local.u32 	%r22416, [%rd3+6144];
	ld.local.u32 	%r22417, [%rd3+6148];
	ld.local.u32 	%r22418, [%rd3+6152];
	ld.local.u32 	%r22419, [%rd3+6156];
	ld.local.u32 	%r22420, [%rd3+6160];
	ld.local.u32 	%r22421, [%rd3+6164];
	ld.local.u32 	%r22422, [%rd3+6168];
	ld.local.u32 	%r22423, [%rd3+6172];
	ld.local.u32 	%r22424, [%rd3+6176];
	ld.local.u32 	%r22425, [%rd3+6180];
	ld.local.u32 	%r22426, [%rd3+6184];
	ld.local.u32 	%r22427, [%rd3+6188];
	ld.local.u32 	%r22428, [%rd3+6192];
	ld.local.u32 	%r22429, [%rd3+6196];
	ld.local.u32 	%r22430, [%rd3+6200];
	ld.local.u32 	%r22431, [%rd3+6204];
	ld.local.u32 	%r22432, [%rd3+6208];
	ld.local.u32 	%r22433, [%rd3+6212];
	ld.local.u32 	%r22434, [%rd3+6216];
	ld.local.u32 	%r22435, [%rd3+6220];
	ld.local.u32 	%r22436, [%rd3+6224];
	ld.local.u32 	%r22437, [%rd3+6228];
	ld.local.u32 	%r22438, [%rd3+6232];
	ld.local.u32 	%r22439, [%rd3+6236];
	ld.local.u32 	%r22440, [%rd3+6240];
	ld.local.u32 	%r22441, [%rd3+6244];
	ld.local.u32 	%r22442, [%rd3+6248];
	ld.local.u32 	%r22443, [%rd3+6252];
	ld.local.u32 	%r22444, [%rd3+6256];
	ld.local.u32 	%r22445, [%rd3+6260];
	ld.local.u32 	%r22446, [%rd3+6264];
	st.global.u32 	[%rd10538], %r26193;
	st.global.u32 	[%rd10538+4], %r20881;
	st.global.u32 	[%rd10538+8], %r20882;
	st.global.u32 	[%rd10538+12], %r20883;
	st.global.u32 	[%rd10538+16], %r20884;
	st.global.u32 	[%rd10538+20], %r20885;
	st.global.u32 	[%rd10538+24], %r20886;
	st.global.u32 	[%rd10538+28], %r20887;
	st.global.u32 	[%rd10538+32], %r20888;
	st.global.u32 	[%rd10538+36], %r20889;
	st.global.u32 	[%rd10538+40], %r20890;
	st.global.u32 	[%rd10538+44], %r20891;
	st.global.u32 	[%rd10538+48], %r20892;
	st.global.u32 	[%rd10538+52], %r20893;
	st.global.u32 	[%rd10538+56], %r20894;
	st.global.u32 	[%rd10538+60], %r20895;
	st.global.u32 	[%rd10538+64], %r20896;
	st.global.u32 	[%rd10538+68], %r20897;
	st.global.u32 	[%rd10538+72], %r20898;
	st.global.u32 	[%rd10538+76], %r20899;
	st.global.u32 	[%rd10538+80], %r20900;
	st.global.u32 	[%rd10538+84], %r20901;
	st.global.u32 	[%rd10538+88], %r20902;
	st.global.u32 	[%rd10538+92], %r20903;
	st.global.u32 	[%rd10538+96], %r20904;
	st.global.u32 	[%rd10538+100], %r20905;
	st.global.u32 	[%rd10538+104], %r20906;
	st.global.u32 	[%rd10538+108], %r20907;
	st.global.u32 	[%rd10538+112], %r20908;
	st.global.u32 	[%rd10538+116], %r20909;
	st.global.u32 	[%rd10538+120], %r20910;
	st.global.u32 	[%rd10538+124], %r20911;
	st.global.u32 	[%rd10538+128], %r20912;
	st.global.u32 	[%rd10538+132], %r20913;
	st.global.u32 	[%rd10538+136], %r20914;
	st.global.u32 	[%rd10538+140], %r20915;
	st.global.u32 	[%rd10538+144], %r20916;
	st.global.u32 	[%rd10538+148], %r20917;
	st.global.u32 	[%rd10538+152], %r20918;
	st.global.u32 	[%rd10538+156], %r20919;
	st.global.u32 	[%rd10538+160], %r20920;
	st.global.u32 	[%rd10538+164], %r20921;
	st.global.u32 	[%rd10538+168], %r20922;
	st.global.u32 	[%rd10538+172], %r20923;
	st.global.u32 	[%rd10538+176], %r20924;
	st.global.u32 	[%rd10538+180], %r20925;
	st.global.u32 	[%rd10538+184], %r20926;
	st.global.u32 	[%rd10538+188], %r20927;
	st.global.u32 	[%rd10538+192], %r20928;
	st.global.u32 	[%rd10538+196], %r20929;
	st.global.u32 	[%rd10538+200], %r20930;
	st.global.u32 	[%rd10538+204], %r20931;
	st.global.u32 	[%rd10538+208], %r20932;
	st.global.u32 	[%rd10538+212], %r20933;
	st.global.u32 	[%rd10538+216], %r20934;
	st.global.u32 	[%rd10538+220], %r20935;
	st.global.u32 	[%rd10538+224], %r20936;
	st.global.u32 	[%rd10538+228], %r20937;
	st.global.u32 	[%rd10538+232], %r20938;
	st.global.u32 	[%rd10538+236], %r20939;
	st.global.u32 	[%rd10538+240], %r20940;
	st.global.u32 	[%rd10538+244], %r20941;
	st.global.u32 	[%rd10538+248], %r20942;
	st.global.u32 	[%rd10538+252], %r20943;
	st.global.u32 	[%rd10538+256], %r20944;
	st.global.u32 	[%rd10538+260], %r20945;
	st.global.u32 	[%rd10538+264], %r20946;
	st.global.u32 	[%rd10538+268], %r20947;
	st.global.u32 	[%rd10538+272], %r20948;
	st.global.u32 	[%rd10538+276], %r20949;
	st.global.u32 	[%rd10538+280], %r20950;
	st.global.u32 	[%rd10538+284], %r20951;
	st.global.u32 	[%rd10538+288], %r20952;
	st.global.u32 	[%rd10538+292], %r20953;
	st.global.u32 	[%rd10538+296], %r20954;
	st.global.u32 	[%rd10538+300], %r20955;
	st.global.u32 	[%rd10538+304], %r20956;
	st.global.u32 	[%rd10538+308], %r20957;
	st.global.u32 	[%rd10538+312], %r20958;
	st.global.u32 	[%rd10538+316], %r20959;
	st.global.u32 	[%rd10538+320], %r20960;
	st.global.u32 	[%rd10538+324], %r20961;
	st.global.u32 	[%rd10538+328], %r20962;
	st.global.u32 	[%rd10538+332], %r20963;
	st.global.u32 	[%rd10538+336], %r20964;
	st.global.u32 	[%rd10538+340], %r20965;
	st.global.u32 	[%rd10538+344], %r20966;
	st.global.u32 	[%rd10538+348], %r20967;
	st.global.u32 	[%rd10538+352], %r20968;
	st.global.u32 	[%rd10538+356], %r20969;
	st.global.u32 	[%rd10538+360], %r20970;
	st.global.u32 	[%rd10538+364], %r20971;
	st.global.u32 	[%rd10538+368], %r20972;
	st.global.u32 	[%rd10538+372], %r20973;
	st.global.u32 	[%rd10538+376], %r20974;
	st.global.u32 	[%rd10538+380], %r20975;
	st.global.u32 	[%rd10538+384], %r20976;
	st.global.u32 	[%rd10538+388], %r20977;
	st.global.u32 	[%rd10538+392], %r20978;
	st.global.u32 	[%rd10538+396], %r20979;
	st.global.u32 	[%rd10538+400], %r20980;
	st.global.u32 	[%rd10538+404], %r20981;
	st.global.u32 	[%rd10538+408], %r20982;
	st.global.u32 	[%rd10538+412], %r20983;
	st.global.u32 	[%rd10538+416], %r20984;
	st.global.u32 	[%rd10538+420], %r20985;
	st.global.u32 	[%rd10538+424], %r20986;
	st.global.u32 	[%rd10538+428], %r20987;
	st.global.u32 	[%rd10538+432], %r20988;
	st.global.u32 	[%rd10538+436], %r20989;
	st.global.u32 	[%rd10538+440], %r20990;
	st.global.u32 	[%rd10538+444], %r20991;
	st.global.u32 	[%rd10538+448], %r20992;
	st.global.u32 	[%rd10538+452], %r20993;
	st.global.u32 	[%rd10538+456], %r20994;
	st.global.u32 	[%rd10538+460], %r20995;
	st.global.u32 	[%rd10538+464], %r20996;
	st.global.u32 	[%rd10538+468], %r20997;
	st.global.u32 	[%rd10538+472], %r20998;
	st.global.u32 	[%rd10538+476], %r20999;
	st.global.u32 	[%rd10538+480], %r21000;
	st.global.u32 	[%rd10538+484], %r21001;
	st.global.u32 	[%rd10538+488], %r21002;
	st.global.u32 	[%rd10538+492], %r21003;
	st.global.u32 	[%rd10538+496], %r21004;
	st.global.u32 	[%rd10538+500], %r21005;
	st.global.u32 	[%rd10538+504], %r21006;
	st.global.u32 	[%rd10538+508], %r21007;
	st.global.u32 	[%rd10538+512], %r21008;
	st.global.u32 	[%rd10538+516], %r21009;
	st.global.u32 	[%rd10538+520], %r21010;
	st.global.u32 	[%rd10538+524], %r21011;
	st.global.u32 	[%rd10538+528], %r21012;
	st.global.u32 	[%rd10538+532], %r21013;
	st.global.u32 	[%rd10538+536], %r21014;
	st.global.u32 	[%rd10538+540], %r21015;
	st.global.u32 	[%rd10538+544], %r21016;
	st.global.u32 	[%rd10538+548], %r21017;
	st.global.u32 	[%rd10538+552], %r21018;
	st.global.u32 	[%rd10538+556], %r21019;
	st.global.u32 	[%rd10538+560], %r21020;
	st.global.u32 	[%rd10538+564], %r21021;
	st.global.u32 	[%rd10538+568], %r21022;
	st.global.u32 	[%rd10538+572], %r21023;
	st.global.u32 	[%rd10538+576], %r21024;
	st.global.u32 	[%rd10538+580], %r21025;
	st.global.u32 	[%rd10538+584], %r21026;
	st.global.u32 	[%rd10538+588], %r21027;
	st.global.u32 	[%rd10538+592], %r21028;
	st.global.u32 	[%rd10538+596], %r21029;
	st.global.u32 	[%rd10538+600], %r21030;
	st.global.u32 	[%rd10538+604], %r21031;
	st.global.u32 	[%rd10538+608], %r21032;
	st.global.u32 	[%rd10538+612], %r21033;
	st.global.u32 	[%rd10538+616], %r21034;
	st.global.u32 	[%rd10538+620], %r21035;
	st.global.u32 	[%rd10538+624], %r21036;
	st.global.u32 	[%rd10538+628], %r21037;
	st.global.u32 	[%rd10538+632], %r21038;
	st.global.u32 	[%rd10538+636], %r21039;
	st.global.u32 	[%rd10538+640], %r21040;
	st.global.u32 	[%rd10538+644], %r21041;
	st.global.u32 	[%rd10538+648], %r21042;
	st.global.u32 	[%rd10538+652], %r21043;
	st.global.u32 	[%rd10538+656], %r21044;
	st.global.u32 	[%rd10538+660], %r21045;
	st.global.u32 	[%rd10538+664], %r21046;
	st.global.u32 	[%rd10538+668], %r21047;
	st.global.u32 	[%rd10538+672], %r21048;
	st.global.u32 	[%rd10538+676], %r21049;
	st.global.u32 	[%rd10538+680], %r21050;
	st.global.u32 	[%rd10538+684], %r21051;
	st.global.u32 	[%rd10538+688], %r21052;
	st.global.u32 	[%rd10538+692], %r21053;
	st.global.u32 	[%rd10538+696], %r21054;
	st.global.u32 	[%rd10538+700], %r21055;
	st.global.u32 	[%rd10538+704], %r21056;
	st.global.u32 	[%rd10538+708], %r21057;
	st.global.u32 	[%rd10538+712], %r21058;
	st.global.u32 	[%rd10538+716], %r21059;
	st.global.u32 	[%rd10538+720], %r21060;
	st.global.u32 	[%rd10538+724], %r21061;
	st.global.u32 	[%rd10538+728], %r21062;
	st.global.u32 	[%rd10538+732], %r21063;
	st.global.u32 	[%rd10538+736], %r21064;
	st.global.u32 	[%rd10538+740], %r21065;
	st.global.u32 	[%rd10538+744], %r21066;
	st.global.u32 	[%rd10538+748], %r21067;
	st.global.u32 	[%rd10538+752], %r21068;
	st.global.u32 	[%rd10538+756], %r21069;
	st.global.u32 	[%rd10538+760], %r21070;
	st.global.u32 	[%rd10538+764], %r21071;
	st.global.u32 	[%rd10538+768], %r21072;
	st.global.u32 	[%rd10538+772], %r21073;
	st.global.u32 	[%rd10538+776], %r21074;
	st.global.u32 	[%rd10538+780], %r21075;
	st.global.u32 	[%rd10538+784], %r21076;
	st.global.u32 	[%rd10538+788], %r21077;
	st.global.u32 	[%rd10538+792], %r21078;
	st.global.u32 	[%rd10538+796], %r21079;
	st.global.u32 	[%rd10538+800], %r21080;
	st.global.u32 	[%rd10538+804], %r21081;
	st.global.u32 	[%rd10538+808], %r21082;
	st.global.u32 	[%rd10538+812], %r21083;
	st.global.u32 	[%rd10538+816], %r21084;
	st.global.u32 	[%rd10538+820], %r21085;
	st.global.u32 	[%rd10538+824], %r21086;
	st.global.u32 	[%rd10538+828], %r21087;
	st.global.u32 	[%rd10538+832], %r21088;
	st.global.u32 	[%rd10538+836], %r21089;
	st.global.u32 	[%rd10538+840], %r21090;
	st.global.u32 	[%rd10538+844], %r21091;
	st.global.u32 	[%rd10538+848], %r21092;
	st.global.u32 	[%rd10538+852], %r21093;
	st.global.u32 	[%rd10538+856], %r21094;
	st.global.u32 	[%rd10538+860], %r21095;
	st.global.u32 	[%rd10538+864], %r21096;
	st.global.u32 	[%rd10538+868], %r21097;
	st.global.u32 	[%rd10538+872], %r21098;
	st.global.u32 	[%rd10538+876], %r21099;
	st.global.u32 	[%rd10538+880], %r21100;
	st.global.u32 	[%rd10538+884], %r21101;
	st.global.u32 	[%rd10538+888], %r21102;
	st.global.u32 	[%rd10538+892], %r21103;
	st.global.u32 	[%rd10538+896], %r21104;
	st.global.u32 	[%rd10538+900], %r21105;
	st.global.u32 	[%rd10538+904], %r21106;
	st.global.u32 	[%rd10538+908], %r21107;
	st.global.u32 	[%rd10538+912], %r21108;
	st.global.u32 	[%rd10538+916], %r21109;
	st.global.u32 	[%rd10538+920], %r21110;
	st.global.u32 	[%rd10538+924], %r21111;
	st.global.u32 	[%rd10538+928], %r21112;
	st.global.u32 	[%rd10538+932], %r21113;
	st.global.u32 	[%rd10538+936], %r21114;
	st.global.u32 	[%rd10538+940], %r21115;
	st.global.u32 	[%rd10538+944], %r21116;
	st.global.u32 	[%rd10538+948], %r21117;
	st.global.u32 	[%rd10538+952], %r21118;
	st.global.u32 	[%rd10538+956], %r21119;
	st.global.u32 	[%rd10538+960], %r21120;
	st.global.u32 	[%rd10538+964], %r21121;
	st.global.u32 	[%rd10538+968], %r21122;
	st.global.u32 	[%rd10538+972], %r21123;
	st.global.u32 	[%rd10538+976], %r21124;
	st.global.u32 	[%rd10538+980], %r21125;
	st.global.u32 	[%rd10538+984], %r21126;
	st.global.u32 	[%rd10538+988], %r21127;
	st.global.u32 	[%rd10538+992], %r21128;
	st.global.u32 	[%rd10538+996], %r21129;
	st.global.u32 	[%rd10538+1000], %r21130;
	st.global.u32 	[%rd10538+1004], %r21131;
	st.global.u32 	[%rd10538+1008], %r21132;
	st.global.u32 	[%rd10538+1012], %r21133;
	st.global.u32 	[%rd10538+1016], %r21134;
	st.global.u32 	[%rd10538+1020], %r21135;
	st.global.u32 	[%rd10538+1024], %r21136;
	st.global.u32 	[%rd10538+1028], %r21137;
	st.global.u32 	[%rd10538+1032], %r21138;
	st.global.u32 	[%rd10538+1036], %r21139;
	st.global.u32 	[%rd10538+1040], %r21140;
	st.global.u32 	[%rd10538+1044], %r21141;
	st.global.u32 	[%rd10538+1048], %r21142;
	st.global.u32 	[%rd10538+1052], %r21143;
	st.global.u32 	[%rd10538+1056], %r21144;
	st.global.u32 	[%rd10538+1060], %r21145;
	st.global.u32 	[%rd10538+1064], %r21146;
	st.global.u32 	[%rd10538+1068], %r21147;
	st.global.u32 	[%rd10538+1072], %r21148;
	st.global.u32 	[%rd10538+1076], %r21149;
	st.global.u32 	[%rd10538+1080], %r21150;
	st.global.u32 	[%rd10538+1084], %r21151;
	st.global.u32 	[%rd10538+1088], %r21152;
	st.global.u32 	[%rd10538+1092], %r21153;
	st.global.u32 	[%rd10538+1096], %r21154;
	st.global.u32 	[%rd10538+1100], %r21155;
	st.global.u32 	[%rd10538+1104], %r21156;
	st.global.u32 	[%rd10538+1108], %r21157;
	st.global.u32 	[%rd10538+1112], %r21158;
	st.global.u32 	[%rd10538+1116], %r21159;
	st.global.u32 	[%rd10538+1120], %r21160;
	st.global.u32 	[%rd10538+1124], %r21161;
	st.global.u32 	[%rd10538+1128], %r21162;
	st.global.u32 	[%rd10538+1132], %r21163;
	st.global.u32 	[%rd10538+1136], %r21164;
	st.global.u32 	[%rd10538+1140], %r21165;
	st.global.u32 	[%rd10538+1144], %r21166;
	st.global.u32 	[%rd10538+1148], %r21167;
	st.global.u32 	[%rd10538+1152], %r21168;
	st.global.u32 	[%rd10538+1156], %r21169;
	st.global.u32 	[%rd10538+1160], %r21170;
	st.global.u32 	[%rd10538+1164], %r21171;
	st.global.u32 	[%rd10538+1168], %r21172;
	st.global.u32 	[%rd10538+1172], %r21173;
	st.global.u32 	[%rd10538+1176], %r21174;
	st.global.u32 	[%rd10538+1180], %r21175;
	st.global.u32 	[%rd10538+1184], %r21176;
	st.global.u32 	[%rd10538+1188], %r21177;
	st.global.u32 	[%rd10538+1192], %r21178;
	st.global.u32 	[%rd10538+1196], %r21179;
	st.global.u32 	[%rd10538+1200], %r21180;
	st.global.u32 	[%rd10538+1204], %r21181;
	st.global.u32 	[%rd10538+1208], %r21182;
	st.global.u32 	[%rd10538+1212], %r21183;
	st.global.u32 	[%rd10538+1216], %r21184;
	st.global.u32 	[%rd10538+1220], %r21185;
	st.global.u32 	[%rd10538+1224], %r21186;
	st.global.u32 	[%rd10538+1228], %r21187;
	st.global.u32 	[%rd10538+1232], %r21188;
	st.global.u32 	[%rd10538+1236], %r21189;
	st.global.u32 	[%rd10538+1240], %r21190;
	st.global.u32 	[%rd10538+1244], %r21191;
	st.global.u32 	[%rd10538+1248], %r21192;
	st.global.u32 	[%rd10538+1252], %r21193;
	st.global.u32 	[%rd10538+1256], %r21194;
	st.global.u32 	[%rd10538+1260], %r21195;
	st.global.u32 	[%rd10538+1264], %r21196;
	st.global.u32 	[%rd10538+1268], %r21197;
	st.global.u32 	[%rd10538+1272], %r21198;
	st.global.u32 	[%rd10538+1276], %r21199;
	st.global.u32 	[%rd10538+1280], %r21200;
	st.global.u32 	[%rd10538+1284], %r21201;
	st.global.u32 	[%rd10538+1288], %r21202;
	st.global.u32 	[%rd10538+1292], %r21203;
	st.global.u32 	[%rd10538+1296], %r21204;
	st.global.u32 	[%rd10538+1300], %r21205;
	st.global.u32 	[%rd10538+1304], %r21206;
	st.global.u32 	[%rd10538+1308], %r21207;
	st.global.u32 	[%rd10538+1312], %r21208;
	st.global.u32 	[%rd10538+1316], %r21209;
	st.global.u32 	[%rd10538+1320], %r21210;
	st.global.u32 	[%rd10538+1324], %r21211;
	st.global.u32 	[%rd10538+1328], %r21212;
	st.global.u32 	[%rd10538+1332], %r21213;
	st.global.u32 	[%rd10538+1336], %r21214;
	st.global.u32 	[%rd10538+1340], %r21215;
	st.global.u32 	[%rd10538+1344], %r21216;
	st.global.u32 	[%rd10538+1348], %r21217;
	st.global.u32 	[%rd10538+1352], %r21218;
	st.global.u32 	[%rd10538+1356], %r21219;
	st.global.u32 	[%rd10538+1360], %r21220;
	st.global.u32 	[%rd10538+1364], %r21221;
	st.global.u32 	[%rd10538+1368], %r21222;
	st.global.u32 	[%rd10538+1372], %r21223;
	st.global.u32 	[%rd10538+1376], %r21224;
	st.global.u32 	[%rd10538+1380], %r21225;
	st.global.u32 	[%rd10538+1384], %r21226;
	st.global.u32 	[%rd10538+1388], %r21227;
	st.global.u32 	[%rd10538+1392], %r21228;
	st.global.u32 	[%rd10538+1396], %r21229;
	st.global.u32 	[%rd10538+1400], %r21230;
	st.global.u32 	[%rd10538+1404], %r21231;
	st.global.u32 	[%rd10538+1408], %r21232;
	st.global.u32 	[%rd10538+1412], %r21233;
	st.global.u32 	[%rd10538+1416], %r21234;
	st.global.u32 	[%rd10538+1420], %r21235;
	st.global.u32 	[%rd10538+1424], %r21236;
	st.global.u32 	[%rd10538+1428], %r21237;
	st.global.u32 	[%rd10538+1432], %r21238;
	st.global.u32 	[%rd10538+1436], %r21239;
	st.global.u32 	[%rd10538+1440], %r21240;
	st.global.u32 	[%rd10538+1444], %r21241;
	st.global.u32 	[%rd10538+1448], %r21242;
	st.global.u32 	[%rd10538+1452], %r21243;
	st.global.u32 	[%rd10538+1456], %r21244;
	st.global.u32 	[%rd10538+1460], %r21245;
	st.global.u32 	[%rd10538+1464], %r21246;
	st.global.u32 	[%rd10538+1468], %r21247;
	st.global.u32 	[%rd10538+1472], %r21248;
	st.global.u32 	[%rd10538+1476], %r21249;
	st.global.u32 	[%rd10538+1480], %r21250;
	st.global.u32 	[%rd10538+1484], %r21251;
	st.global.u32 	[%rd10538+1488], %r21252;
	st.global.u32 	[%rd10538+1492], %r21253;
	st.global.u32 	[%rd10538+1496], %r21254;
	st.global.u32 	[%rd10538+1500], %r21255;
	st.global.u32 	[%rd10538+1504], %r21256;
	st.global.u32 	[%rd10538+1508], %r21257;
	st.global.u32 	[%rd10538+1512], %r21258;
	st.global.u32 	[%rd10538+1516], %r21259;
	st.global.u32 	[%rd10538+1520], %r21260;
	st.global.u32 	[%rd10538+1524], %r21261;
	st.global.u32 	[%rd10538+1528], %r21262;
	st.global.u32 	[%rd10538+1532], %r21263;
	st.global.u32 	[%rd10538+1536], %r21264;
	st.global.u32 	[%rd10538+1540], %r21265;
	st.global.u32 	[%rd10538+1544], %r21266;
	st.global.u32 	[%rd10538+1548], %r21267;
	st.global.u32 	[%rd10538+1552], %r21268;
	st.global.u32 	[%rd10538+1556], %r21269;
	st.global.u32 	[%rd10538+1560], %r21270;
	st.global.u32 	[%rd10538+1564], %r21271;
	st.global.u32 	[%rd10538+1568], %r21272;
	st.global.u32 	[%rd10538+1572], %r21273;
	st.global.u32 	[%rd10538+1576], %r21274;
	st.global.u32 	[%rd10538+1580], %r21275;
	st.global.u32 	[%rd10538+1584], %r21276;
	st.global.u32 	[%rd10538+1588], %r21277;
	st.global.u32 	[%rd10538+1592], %r21278;
	st.global.u32 	[%rd10538+1596], %r21279;
	st.global.u32 	[%rd10538+1600], %r21280;
	st.global.u32 	[%rd10538+1604], %r21281;
	st.global.u32 	[%rd10538+1608], %r21282;
	st.global.u32 	[%rd10538+1612], %r21283;
	st.global.u32 	[%rd10538+1616], %r21284;
	st.global.u32 	[%rd10538+1620], %r21285;
	st.global.u32 	[%rd10538+1624], %r21286;
	st.global.u32 	[%rd10538+1628], %r21287;
	st.global.u32 	[%rd10538+1632], %r21288;
	st.global.u32 	[%rd10538+1636], %r21289;
	st.global.u32 	[%rd10538+1640], %r21290;
	st.global.u32 	[%rd10538+1644], %r21291;
	st.global.u32 	[%rd10538+1648], %r21292;
	st.global.u32 	[%rd10538+1652], %r21293;
	st.global.u32 	[%rd10538+1656], %r21294;
	st.global.u32 	[%rd10538+1660], %r21295;
	st.global.u32 	[%rd10538+1664], %r21296;
	st.global.u32 	[%rd10538+1668], %r21297;
	st.global.u32 	[%rd10538+1672], %r21298;
	st.global.u32 	[%rd10538+1676], %r21299;
	st.global.u32 	[%rd10538+1680], %r21300;
	st.global.u32 	[%rd10538+1684], %r21301;
	st.global.u32 	[%rd10538+1688], %r21302;
	st.global.u32 	[%rd10538+1692], %r21303;
	st.global.u32 	[%rd10538+1696], %r21304;
	st.global.u32 	[%rd10538+1700], %r21305;
	st.global.u32 	[%rd10538+1704], %r21306;
	st.global.u32 	[%rd10538+1708], %r21307;
	st.global.u32 	[%rd10538+1712], %r21308;
	st.global.u32 	[%rd10538+1716], %r21309;
	st.global.u32 	[%rd10538+1720], %r21310;
	st.global.u32 	[%rd10538+1724], %r21311;
	st.global.u32 	[%rd10538+1728], %r21312;
	st.global.u32 	[%rd10538+1732], %r21313;
	st.global.u32 	[%rd10538+1736], %r21314;
	st.global.u32 	[%rd10538+1740], %r21315;
	st.global.u32 	[%rd10538+1744], %r21316;
	st.global.u32 	[%rd10538+1748], %r21317;
	st.global.u32 	[%rd10538+1752], %r21318;
	st.global.u32 	[%rd10538+1756], %r21319;
	st.global.u32 	[%rd10538+1760], %r21320;
	st.global.u32 	[%rd10538+1764], %r21321;
	st.global.u32 	[%rd10538+1768], %r21322;
	st.global.u32 	[%rd10538+1772], %r21323;
	st.global.u32 	[%rd10538+1776], %r21324;
	st.global.u32 	[%rd10538+1780], %r21325;
	st.global.u32 	[%rd10538+1784], %r21326;
	st.global.u32 	[%rd10538+1788], %r21327;
	st.global.u32 	[%rd10538+1792], %r21328;
	st.global.u32 	[%rd10538+1796], %r21329;
	st.global.u32 	[%rd10538+1800], %r21330;
	st.global.u32 	[%rd10538+1804], %r21331;
	st.global.u32 	[%rd10538+1808], %r21332;
	st.global.u32 	[%rd10538+1812], %r21333;
	st.global.u32 	[%rd10538+1816], %r21334;
	st.global.u32 	[%rd10538+1820], %r21335;
	st.global.u32 	[%rd10538+1824], %r21336;
	st.global.u32 	[%rd10538+1828], %r21337;
	st.global.u32 	[%rd10538+1832], %r21338;
	st.global.u32 	[%rd10538+1836], %r21339;
	st.global.u32 	[%rd10538+1840], %r21340;
	st.global.u32 	[%rd10538+1844], %r21341;
	st.global.u32 	[%rd10538+1848], %r21342;
	st.global.u32 	[%rd10538+1852], %r21343;
	st.global.u32 	[%rd10538+1856], %r21344;
	st.global.u32 	[%rd10538+1860], %r21345;
	st.global.u32 	[%rd10538+1864], %r21346;
	st.global.u32 	[%rd10538+1868], %r21347;
	st.global.u32 	[%rd10538+1872], %r21348;
	st.global.u32 	[%rd10538+1876], %r21349;
	st.global.u32 	[%rd10538+1880], %r21350;
	st.global.u32 	[%rd10538+1884], %r21351;
	st.global.u32 	[%rd10538+1888], %r21352;
	st.global.u32 	[%rd10538+1892], %r21353;
	st.global.u32 	[%rd10538+1896], %r21354;
	st.global.u32 	[%rd10538+1900], %r21355;
	st.global.u32 	[%rd10538+1904], %r21356;
	st.global.u32 	[%rd10538+1908], %r21357;
	st.global.u32 	[%rd10538+1912], %r21358;
	st.global.u32 	[%rd10538+1916], %r21359;
	st.global.u32 	[%rd10538+1920], %r21360;
	st.global.u32 	[%rd10538+1924], %r21361;
	st.global.u32 	[%rd10538+1928], %r21362;
	st.global.u32 	[%rd10538+1932], %r21363;
	st.global.u32 	[%rd10538+1936], %r21364;
	st.global.u32 	[%rd10538+1940], %r21365;
	st.global.u32 	[%rd10538+1944], %r21366;
	st.global.u32 	[%rd10538+1948], %r21367;
	st.global.u32 	[%rd10538+1952], %r21368;
	st.global.u32 	[%rd10538+1956], %r21369;
	st.global.u32 	[%rd10538+1960], %r21370;
	st.global.u32 	[%rd10538+1964], %r21371;
	st.global.u32 	[%rd10538+1968], %r21372;
	st.global.u32 	[%rd10538+1972], %r21373;
	st.global.u32 	[%rd10538+1976], %r21374;
	st.global.u32 	[%rd10538+1980], %r21375;
	st.global.u32 	[%rd10538+1984], %r21376;
	st.global.u32 	[%rd10538+1988], %r21377;
	st.global.u32 	[%rd10538+1992], %r21378;
	st.global.u32 	[%rd10538+1996], %r21379;
	st.global.u32 	[%rd10538+2000], %r21380;
	st.global.u32 	[%rd10538+2004], %r21381;
	st.global.u32 	[%rd10538+2008], %r21382;
	st.global.u32 	[%rd10538+2012], %r21383;
	st.global.u32 	[%rd10538+2016], %r21384;
	st.global.u32 	[%rd10538+2020], %r21385;
	st.global.u32 	[%rd10538+2024], %r21386;
	st.global.u32 	[%rd10538+2028], %r21387;
	st.global.u32 	[%rd10538+2032], %r21388;
	st.global.u32 	[%rd10538+2036], %r21389;
	st.global.u32 	[%rd10538+2040], %r21390;
	st.global.u32 	[%rd10538+2044], %r21391;
	st.global.u32 	[%rd10538+2048], %r21392;
	st.global.u32 	[%rd10538+2052], %r21393;
	st.global.u32 	[%rd10538+2056], %r21394;
	st.global.u32 	[%rd10538+2060], %r21395;
	st.global.u32 	[%rd10538+2064], %r21396;
	st.global.u32 	[%rd10538+2068], %r21397;
	st.global.u32 	[%rd10538+2072], %r21398;
	st.global.u32 	[%rd10538+2076], %r21399;
	st.global.u32 	[%rd10538+2080], %r21400;
	st.global.u32 	[%rd10538+2084], %r21401;
	st.global.u32 	[%rd10538+2088], %r21402;
	st.global.u32 	[%rd10538+2092], %r21403;
	st.global.u32 	[%rd10538+2096], %r21404;
	st.global.u32 	[%rd10538+2100], %r21405;
	st.global.u32 	[%rd10538+2104], %r21406;
	st.global.u32 	[%rd10538+2108], %r21407;
	st.global.u32 	[%rd10538+2112], %r21408;
	st.global.u32 	[%rd10538+2116], %r21409;
	st.global.u32 	[%rd10538+2120], %r21410;
	st.global.u32 	[%rd10538+2124], %r21411;
	st.global.u32 	[%rd10538+2128], %r21412;
	st.global.u32 	[%rd10538+2132], %r21413;
	st.global.u32 	[%rd10538+2136], %r21414;
	st.global.u32 	[%rd10538+2140], %r21415;
	st.global.u32 	[%rd10538+2144], %r21416;
	st.global.u32 	[%rd10538+2148], %r21417;
	st.global.u32 	[%rd10538+2152], %r21418;
	st.global.u32 	[%rd10538+2156], %r21419;
	st.global.u32 	[%rd10538+2160], %r21420;
	st.global.u32 	[%rd10538+2164], %r21421;
	st.global.u32 	[%rd10538+2168], %r21422;
	st.global.u32 	[%rd10538+2172], %r21423;
	st.global.u32 	[%rd10538+2176], %r21424;
	st.global.u32 	[%rd10538+2180], %r21425;
	st.global.u32 	[%rd10538+2184], %r21426;
	st.global.u32 	[%rd10538+2188], %r21427;
	st.global.u32 	[%rd10538+2192], %r21428;
	st.global.u32 	[%rd10538+2196], %r21429;
	st.global.u32 	[%rd10538+2200], %r21430;
	st.global.u32 	[%rd10538+2204], %r21431;
	st.global.u32 	[%rd10538+2208], %r21432;
	st.global.u32 	[%rd10538+2212], %r21433;
	st.global.u32 	[%rd10538+2216], %r21434;
	st.global.u32 	[%rd10538+2220], %r21435;
	st.global.u32 	[%rd10538+2224], %r21436;
	st.global.u32 	[%rd10538+2228], %r21437;
	st.global.u32 	[%rd10538+2232], %r21438;
	st.global.u32 	[%rd10538+2236], %r21439;
	st.global.u32 	[%rd10538+2240], %r21440;
	st.global.u32 	[%rd10538+2244], %r21441;
	st.global.u32 	[%rd10538+2248], %r21442;
	st.global.u32 	[%rd10538+2252], %r21443;
	st.global.u32 	[%rd10538+2256], %r21444;
	st.global.u32 	[%rd10538+2260], %r21445;
	st.global.u32 	[%rd10538+2264], %r21446;
	st.global.u32 	[%rd10538+2268], %r21447;
	st.global.u32 	[%rd10538+2272], %r21448;
	st.global.u32 	[%rd10538+2276], %r21449;
	st.global.u32 	[%rd10538+2280], %r21450;
	st.global.u32 	[%rd10538+2284], %r21451;
	st.global.u32 	[%rd10538+2288], %r21452;
	st.global.u32 	[%rd10538+2292], %r21453;
	st.global.u32 	[%rd10538+2296], %r21454;
	st.global.u32 	[%rd10538+2300], %r21455;
	st.global.u32 	[%rd10538+2304], %r21456;
	st.global.u32 	[%rd10538+2308], %r21457;
	st.global.u32 	[%rd10538+2312], %r21458;
	st.global.u32 	[%rd10538+2316], %r21459;
	st.global.u32 	[%rd10538+2320], %r21460;
	st.global.u32 	[%rd10538+2324], %r21461;
	st.global.u32 	[%rd10538+2328], %r21462;
	st.global.u32 	[%rd10538+2332], %r21463;
	st.global.u32 	[%rd10538+2336], %r21464;
	st.global.u32 	[%rd10538+2340], %r21465;
	st.global.u32 	[%rd10538+2344], %r21466;
	st.global.u32 	[%rd10538+2348], %r21467;
	st.global.u32 	[%rd10538+2352], %r21468;
	st.global.u32 	[%rd10538+2356], %r21469;
	st.global.u32 	[%rd10538+2360], %r21470;
	st.global.u32 	[%rd10538+2364], %r21471;
	st.global.u32 	[%rd10538+2368], %r21472;
	st.global.u32 	[%rd10538+2372], %r21473;
	st.global.u32 	[%rd10538+2376], %r21474;
	st.global.u32 	[%rd10538+2380], %r21475;
	st.global.u32 	[%rd10538+2384], %r21476;
	st.global.u32 	[%rd10538+2388], %r21477;
	st.global.u32 	[%rd10538+2392], %r21478;
	st.global.u32 	[%rd10538+2396], %r21479;
	st.global.u32 	[%rd10538+2400], %r21480;
	st.global.u32 	[%rd10538+2404], %r21481;
	st.global.u32 	[%rd10538+2408], %r21482;
	st.global.u32 	[%rd10538+2412], %r21483;
	st.global.u32 	[%rd10538+2416], %r21484;
	st.global.u32 	[%rd10538+2420], %r21485;
	st.global.u32 	[%rd10538+2424], %r21486;
	st.global.u32 	[%rd10538+2428], %r21487;
	st.global.u32 	[%rd10538+2432], %r21488;
	st.global.u32 	[%rd10538+2436], %r21489;
	st.global.u32 	[%rd10538+2440], %r21490;
	st.global.u32 	[%rd10538+2444], %r21491;
	st.global.u32 	[%rd10538+2448], %r21492;
	st.global.u32 	[%rd10538+2452], %r21493;
	st.global.u32 	[%rd10538+2456], %r21494;
	st.global.u32 	[%rd10538+2460], %r21495;
	st.global.u32 	[%rd10538+2464], %r21496;
	st.global.u32 	[%rd10538+2468], %r21497;
	st.global.u32 	[%rd10538+2472], %r21498;
	st.global.u32 	[%rd10538+2476], %r21499;
	st.global.u32 	[%rd10538+2480], %r21500;
	st.global.u32 	[%rd10538+2484], %r21501;
	st.global.u32 	[%rd10538+2488], %r21502;
	st.global.u32 	[%rd10538+2492], %r21503;
	st.global.u32 	[%rd10538+2496], %r21504;
	st.global.u32 	[%rd10538+2500], %r21505;
	st.global.u32 	[%rd10538+2504], %r21506;
	st.global.u32 	[%rd10538+2508], %r21507;
	st.global.u32 	[%rd10538+2512], %r21508;
	st.global.u32 	[%rd10538+2516], %r21509;
	st.global.u32 	[%rd10538+2520], %r21510;
	st.global.u32 	[%rd10538+2524], %r21511;
	st.global.u32 	[%rd10538+2528], %r21512;
	st.global.u32 	[%rd10538+2532], %r21513;
	st.global.u32 	[%rd10538+2536], %r21514;
	st.global.u32 	[%rd10538+2540], %r21515;
	st.global.u32 	[%rd10538+2544], %r21516;
	st.global.u32 	[%rd10538+2548], %r21517;
	st.global.u32 	[%rd10538+2552], %r21518;
	st.global.u32 	[%rd10538+2556], %r21519;
	st.global.u32 	[%rd10538+2560], %r21520;
	st.global.u32 	[%rd10538+2564], %r21521;
	st.global.u32 	[%rd10538+2568], %r21522;
	st.global.u32 	[%rd10538+2572], %r21523;
	st.global.u32 	[%rd10538+2576], %r21524;
	st.global.u32 	[%rd10538+2580], %r21525;
	st.global.u32 	[%rd10538+2584], %r21526;
	st.global.u32 	[%rd10538+2588], %r21527;
	st.global.u32 	[%rd10538+2592], %r21528;
	st.global.u32 	[%rd10538+2596], %r21529;
	st.global.u32 	[%rd10538+2600], %r21530;
	st.global.u32 	[%rd10538+2604], %r21531;
	st.global.u32 	[%rd10538+2608], %r21532;
	st.global.u32 	[%rd10538+2612], %r21533;
	st.global.u32 	[%rd10538+2616], %r21534;
	st.global.u32 	[%rd10538+2620], %r21535;
	st.global.u32 	[%rd10538+2624], %r21536;
	st.global.u32 	[%rd10538+2628], %r21537;
	st.global.u32 	[%rd10538+2632], %r21538;
	st.global.u32 	[%rd10538+2636], %r21539;
	st.global.u32 	[%rd10538+2640], %r21540;
	st.global.u32 	[%rd10538+2644], %r21541;
	st.global.u32 	[%rd10538+2648], %r21542;
	st.global.u32 	[%rd10538+2652], %r21543;
	st.global.u32 	[%rd10538+2656], %r21544;
	st.global.u32 	[%rd10538+2660], %r21545;
	st.global.u32 	[%rd10538+2664], %r21546;
	st.global.u32 	[%rd10538+2668], %r21547;
	st.global.u32 	[%rd10538+2672], %r21548;
	st.global.u32 	[%rd10538+2676], %r21549;
	st.global.u32 	[%rd10538+2680], %r21550;
	st.global.u32 	[%rd10538+2684], %r21551;
	st.global.u32 	[%rd10538+2688], %r21552;
	st.global.u32 	[%rd10538+2692], %r21553;
	st.global.u32 	[%rd10538+2696], %r21554;
	st.global.u32 	[%rd10538+2700], %r21555;
	st.global.u32 	[%rd10538+2704], %r21556;
	st.global.u32 	[%rd10538+2708], %r21557;
	st.global.u32 	[%rd10538+2712], %r21558;
	st.global.u32 	[%rd10538+2716], %r21559;
	st.global.u32 	[%rd10538+2720], %r21560;
	st.global.u32 	[%rd10538+2724], %r21561;
	st.global.u32 	[%rd10538+2728], %r21562;
	st.global.u32 	[%rd10538+2732], %r21563;
	st.global.u32 	[%rd10538+2736], %r21564;
	st.global.u32 	[%rd10538+2740], %r21565;
	st.global.u32 	[%rd10538+2744], %r21566;
	st.global.u32 	[%rd10538+2748], %r21567;
	st.global.u32 	[%rd10538+2752], %r21568;
	st.global.u32 	[%rd10538+2756], %r21569;
	st.global.u32 	[%rd10538+2760], %r21570;
	st.global.u32 	[%rd10538+2764], %r21571;
	st.global.u32 	[%rd10538+2768], %r21572;
	st.global.u32 	[%rd10538+2772], %r21573;
	st.global.u32 	[%rd10538+2776], %r21574;
	st.global.u32 	[%rd10538+2780], %r21575;
	st.global.u32 	[%rd10538+2784], %r21576;
	st.global.u32 	[%rd10538+2788], %r21577;
	st.global.u32 	[%rd10538+2792], %r21578;
	st.global.u32 	[%rd10538+2796], %r21579;
	st.global.u32 	[%rd10538+2800], %r21580;
	st.global.u32 	[%rd10538+2804], %r21581;
	st.global.u32 	[%rd10538+2808], %r21582;
	st.global.u32 	[%rd10538+2812], %r21583;
	st.global.u32 	[%rd10538+2816], %r21584;
	st.global.u32 	[%rd10538+2820], %r21585;
	st.global.u32 	[%rd10538+2824], %r21586;
	st.global.u32 	[%rd10538+2828], %r21587;
	st.global.u32 	[%rd10538+2832], %r21588;
	st.global.u32 	[%rd10538+2836], %r21589;
	st.global.u32 	[%rd10538+2840], %r21590;
	st.global.u32 	[%rd10538+2844], %r21591;
	st.global.u32 	[%rd10538+2848], %r21592;
	st.global.u32 	[%rd10538+2852], %r21593;
	st.global.u32 	[%rd10538+2856], %r21594;
	st.global.u32 	[%rd10538+2860], %r21595;
	st.global.u32 	[%rd10538+2864], %r21596;
	st.global.u32 	[%rd10538+2868], %r21597;
	st.global.u32 	[%rd10538+2872], %r21598;
	st.global.u32 	[%rd10538+2876], %r21599;
	st.global.u32 	[%rd10538+2880], %r21600;
	st.global.u32 	[%rd10538+2884], %r21601;
	st.global.u32 	[%rd10538+2888], %r21602;
	st.global.u32 	[%rd10538+2892], %r21603;
	st.global.u32 	[%rd10538+2896], %r21604;
	st.global.u32 	[%rd10538+2900], %r21605;
	st.global.u32 	[%rd10538+2904], %r21606;
	st.global.u32 	[%rd10538+2908], %r21607;
	st.global.u32 	[%rd10538+2912], %r21608;
	st.global.u32 	[%rd10538+2916], %r21609;
	st.global.u32 	[%rd10538+2920], %r21610;
	st.global.u32 	[%rd10538+2924], %r21611;
	st.global.u32 	[%rd10538+2928], %r21612;
	st.global.u32 	[%rd10538+2932], %r21613;
	st.global.u32 	[%rd10538+2936], %r21614;
	st.global.u32 	[%rd10538+2940], %r21615;
	st.global.u32 	[%rd10538+2944], %r21616;
	st.global.u32 	[%rd10538+2948], %r21617;
	st.global.u32 	[%rd10538+2952], %r21618;
	st.global.u32 	[%rd10538+2956], %r21619;
	st.global.u32 	[%rd10538+2960], %r21620;
	st.global.u32 	[%rd10538+2964], %r21621;
	st.global.u32 	[%rd10538+2968], %r21622;
	st.global.u32 	[%rd10538+2972], %r21623;
	st.global.u32 	[%rd10538+2976], %r21624;
	st.global.u32 	[%rd10538+2980], %r21625;
	st.global.u32 	[%rd10538+2984], %r21626;
	st.global.u32 	[%rd10538+2988], %r21627;
	st.global.u32 	[%rd10538+2992], %r21628;
	st.global.u32 	[%rd10538+2996], %r21629;
	st.global.u32 	[%rd10538+3000], %r21630;
	st.global.u32 	[%rd10538+3004], %r21631;
	st.global.u32 	[%rd10538+3008], %r21632;
	st.global.u32 	[%rd10538+3012], %r21633;
	st.global.u32 	[%rd10538+3016], %r21634;
	st.global.u32 	[%rd10538+3020], %r21635;
	st.global.u32 	[%rd10538+3024], %r21636;
	st.global.u32 	[%rd10538+3028], %r21637;
	st.global.u32 	[%rd10538+3032], %r21638;
	st.global.u32 	[%rd10538+3036], %r21639;
	st.global.u32 	[%rd10538+3040], %r21640;
	st.global.u32 	[%rd10538+3044], %r21641;
	st.global.u32 	[%rd10538+3048], %r21642;
	st.global.u32 	[%rd10538+3052], %r21643;
	st.global.u32 	[%rd10538+3056], %r21644;
	st.global.u32 	[%rd10538+3060], %r21645;
	st.global.u32 	[%rd10538+3064], %r21646;
	st.global.u32 	[%rd10538+3068], %r21647;
	st.global.u32 	[%rd10538+3072], %r21648;
	st.global.u32 	[%rd10538+3076], %r21649;
	st.global.u32 	[%rd10538+3080], %r21650;
	st.global.u32 	[%rd10538+3084], %r21651;
	st.global.u32 	[%rd10538+3088], %r21652;
	st.global.u32 	[%rd10538+3092], %r21653;
	st.global.u32 	[%rd10538+3096], %r21654;
	st.global.u32 	[%rd10538+3100], %r21655;
	st.global.u32 	[%rd10538+3104], %r21656;
	st.global.u32 	[%rd10538+3108], %r21657;
	st.global.u32 	[%rd10538+3112], %r21658;
	st.global.u32 	[%rd10538+3116], %r21659;
	st.global.u32 	[%rd10538+3120], %r21660;
	st.global.u32 	[%rd10538+3124], %r21661;
	st.global.u32 	[%rd10538+3128], %r21662;
	st.global.u32 	[%rd10538+3132], %r21663;
	st.global.u32 	[%rd10538+3136], %r21664;
	st.global.u32 	[%rd10538+3140], %r21665;
	st.global.u32 	[%rd10538+3144], %r21666;
	st.global.u32 	[%rd10538+3148], %r21667;
	st.global.u32 	[%rd10538+3152], %r21668;
	st.global.u32 	[%rd10538+3156], %r21669;
	st.global.u32 	[%rd10538+3160], %r21670;
	st.global.u32 	[%rd10538+3164], %r21671;
	st.global.u32 	[%rd10538+3168], %r21672;
	st.global.u32 	[%rd10538+3172], %r21673;
	st.global.u32 	[%rd10538+3176], %r21674;
	st.global.u32 	[%rd10538+3180], %r21675;
	st.global.u32 	[%rd10538+3184], %r21676;
	st.global.u32 	[%rd10538+3188], %r21677;
	st.global.u32 	[%rd10538+3192], %r21678;
	st.global.u32 	[%rd10538+3196], %r21679;
	st.global.u32 	[%rd10538+3200], %r21680;
	st.global.u32 	[%rd10538+3204], %r21681;
	st.global.u32 	[%rd10538+3208], %r21682;
	st.global.u32 	[%rd10538+3212], %r21683;
	st.global.u32 	[%rd10538+3216], %r21684;
	st.global.u32 	[%rd10538+3220], %r21685;
	st.global.u32 	[%rd10538+3224], %r21686;
	st.global.u32 	[%rd10538+3228], %r21687;
	st.global.u32 	[%rd10538+3232], %r21688;
	st.global.u32 	[%rd10538+3236], %r21689;
	st.global.u32 	[%rd10538+3240], %r21690;
	st.global.u32 	[%rd10538+3244], %r21691;
	st.global.u32 	[%rd10538+3248], %r21692;
	st.global.u32 	[%rd10538+3252], %r21693;
	st.global.u32 	[%rd10538+3256], %r21694;
	st.global.u32 	[%rd10538+3260], %r21695;
	st.global.u32 	[%rd10538+3264], %r21696;
	st.global.u32 	[%rd10538+3268], %r21697;
	st.global.u32 	[%rd10538+3272], %r21698;
	st.global.u32 	[%rd10538+3276], %r21699;
	st.global.u32 	[%rd10538+3280], %r21700;
	st.global.u32 	[%rd10538+3284], %r21701;
	st.global.u32 	[%rd10538+3288], %r21702;
	st.global.u32 	[%rd10538+3292], %r21703;
	st.global.u32 	[%rd10538+3296], %r21704;
	st.global.u32 	[%rd10538+3300], %r21705;
	st.global.u32 	[%rd10538+3304], %r21706;
	st.global.u32 	[%rd10538+3308], %r21707;
	st.global.u32 	[%rd10538+3312], %r21708;
	st.global.u32 	[%rd10538+3316], %r21709;
	st.global.u32 	[%rd10538+3320], %r21710;
	st.global.u32 	[%rd10538+3324], %r21711;
	st.global.u32 	[%rd10538+3328], %r21712;
	st.global.u32 	[%rd10538+3332], %r21713;
	st.global.u32 	[%rd10538+3336], %r21714;
	st.global.u32 	[%rd10538+3340], %r21715;
	st.global.u32 	[%rd10538+3344], %r21716;
	st.global.u32 	[%rd10538+3348], %r21717;
	st.global.u32 	[%rd10538+3352], %r21718;
	st.global.u32 	[%rd10538+3356], %r21719;
	st.global.u32 	[%rd10538+3360], %r21720;
	st.global.u32 	[%rd10538+3364], %r21721;
	st.global.u32 	[%rd10538+3368], %r21722;
	st.global.u32 	[%rd10538+3372], %r21723;
	st.global.u32 	[%rd10538+3376], %r21724;
	st.global.u32 	[%rd10538+3380], %r21725;
	st.global.u32 	[%rd10538+3384], %r21726;
	st.global.u32 	[%rd10538+3388], %r21727;
	st.global.u32 	[%rd10538+3392], %r21728;
	st.global.u32 	[%rd10538+3396], %r21729;
	st.global.u32 	[%rd10538+3400], %r21730;
	st.global.u32 	[%rd10538+3404], %r21731;
	st.global.u32 	[%rd10538+3408], %r21732;
	st.global.u32 	[%rd10538+3412], %r21733;
	st.global.u32 	[%rd10538+3416], %r21734;
	st.global.u32 	[%rd10538+3420], %r21735;
	st.global.u32 	[%rd10538+3424], %r21736;
	st.global.u32 	[%rd10538+3428], %r21737;
	st.global.u32 	[%rd10538+3432], %r21738;
	st.global.u32 	[%rd10538+3436], %r21739;
	st.global.u32 	[%rd10538+3440], %r21740;
	st.global.u32 	[%rd10538+3444], %r21741;
	st.global.u32 	[%rd10538+3448], %r21742;
	st.global.u32 	[%rd10538+3452], %r21743;
	st.global.u32 	[%rd10538+3456], %r21744;
	st.global.u32 	[%rd10538+3460], %r21745;
	st.global.u32 	[%rd10538+3464], %r21746;
	st.global.u32 	[%rd10538+3468], %r21747;
	st.global.u32 	[%rd10538+3472], %r21748;
	st.global.u32 	[%rd10538+3476], %r21749;
	st.global.u32 	[%rd10538+3480], %r21750;
	st.global.u32 	[%rd10538+3484], %r21751;
	st.global.u32 	[%rd10538+3488], %r21752;
	st.global.u32 	[%rd10538+3492], %r21753;
	st.global.u32 	[%rd10538+3496], %r21754;
	st.global.u32 	[%rd10538+3500], %r21755;
	st.global.u32 	[%rd10538+3504], %r21756;
	st.global.u32 	[%rd10538+3508], %r21757;
	st.global.u32 	[%rd10538+3512], %r21758;
	st.global.u32 	[%rd10538+3516], %r21759;
	st.global.u32 	[%rd10538+3520], %r21760;
	st.global.u32 	[%rd10538+3524], %r21761;
	st.global.u32 	[%rd10538+3528], %r21762;
	st.global.u32 	[%rd10538+3532], %r21763;
	st.global.u32 	[%rd10538+3536], %r21764;
	st.global.u32 	[%rd10538+3540], %r21765;
	st.global.u32 	[%rd10538+3544], %r21766;
	st.global.u32 	[%rd10538+3548], %r21767;
	st.global.u32 	[%rd10538+3552], %r21768;
	st.global.u32 	[%rd10538+3556], %r21769;
	st.global.u32 	[%rd10538+3560], %r21770;
	st.global.u32 	[%rd10538+3564], %r21771;
	st.global.u32 	[%rd10538+3568], %r21772;
	st.global.u32 	[%rd10538+3572], %r21773;
	st.global.u32 	[%rd10538+3576], %r21774;
	st.global.u32 	[%rd10538+3580], %r21775;
	st.global.u32 	[%rd10538+3584], %r21776;
	st.global.u32 	[%rd10538+3588], %r21777;
	st.global.u32 	[%rd10538+3592], %r21778;
	st.global.u32 	[%rd10538+3596], %r21779;
	st.global.u32 	[%rd10538+3600], %r21780;
	st.global.u32 	[%rd10538+3604], %r21781;
	st.global.u32 	[%rd10538+3608], %r21782;
	st.global.u32 	[%rd10538+3612], %r21783;
	st.global.u32 	[%rd10538+3616], %r21784;
	st.global.u32 	[%rd10538+3620], %r21785;
	st.global.u32 	[%rd10538+3624], %r21786;
	st.global.u32 	[%rd10538+3628], %r21787;
	st.global.u32 	[%rd10538+3632], %r21788;
	st.global.u32 	[%rd10538+3636], %r21789;
	st.global.u32 	[%rd10538+3640], %r21790;
	st.global.u32 	[%rd10538+3644], %r21791;
	st.global.u32 	[%rd10538+3648], %r21792;
	st.global.u32 	[%rd10538+3652], %r21793;
	st.global.u32 	[%rd10538+3656], %r21794;
	st.global.u32 	[%rd10538+3660], %r21795;
	st.global.u32 	[%rd10538+3664], %r21796;
	st.global.u32 	[%rd10538+3668], %r21797;
	st.global.u32 	[%rd10538+3672], %r21798;
	st.global.u32 	[%rd10538+3676], %r21799;
	st.global.u32 	[%rd10538+3680], %r21800;
	st.global.u32 	[%rd10538+3684], %r21801;
	st.global.u32 	[%rd10538+3688], %r21802;
	st.global.u32 	[%rd10538+3692], %r21803;
	st.global.u32 	[%rd10538+3696], %r21804;
	st.global.u32 	[%rd10538+3700], %r21805;
	st.global.u32 	[%rd10538+3704], %r21806;
	st.global.u32 	[%rd10538+3708], %r21807;
	st.global.u32 	[%rd10538+3712], %r21808;
	st.global.u32 	[%rd10538+3716], %r21809;
	st.global.u32 	[%rd10538+3720], %r21810;
	st.global.u32 	[%rd10538+3724], %r21811;
	st.global.u32 	[%rd10538+3728], %r21812;
	st.global.u32 	[%rd10538+3732], %r21813;
	st.global.u32 	[%rd10538+3736], %r21814;
	st.global.u32 	[%rd10538+3740], %r21815;
	st.global.u32 	[%rd10538+3744], %r21816;
	st.global.u32 	[%rd10538+3748], %r21817;
	st.global.u32 	[%rd10538+3752], %r21818;
	st.global.u32 	[%rd10538+3756], %r21819;
	st.global.u32 	[%rd10538+3760], %r21820;
	st.global.u32 	[%rd10538+3764], %r21821;
	st.global.u32 	[%rd10538+3768], %r21822;
	st.global.u32 	[%rd10538+3772], %r21823;
	st.global.u32 	[%rd10538+3776], %r21824;
	st.global.u32 	[%rd10538+3780], %r21825;
	st.global.u32 	[%rd10538+3784], %r21826;
	st.global.u32 	[%rd10538+3788], %r21827;
	st.global.u32 	[%rd10538+3792], %r21828;
	st.global.u32 	[%rd10538+3796], %r21829;
	st.global.u32 	[%rd10538+3800], %r21830;
	st.global.u32 	[%rd10538+3804], %r21831;
	st.global.u32 	[%rd10538+3808], %r21832;
	st.global.u32 	[%rd10538+3812], %r21833;
	st.global.u32 	[%rd10538+3816], %r21834;
	st.global.u32 	[%rd10538+3820], %r21835;
	st.global.u32 	[%rd10538+3824], %r21836;
	st.global.u32 	[%rd10538+3828], %r21837;
	st.global.u32 	[%rd10538+3832], %r21838;
	st.global.u32 	[%rd10538+3836], %r21839;
	st.global.u32 	[%rd10538+3840], %r21840;
	st.global.u32 	[%rd10538+3844], %r21841;
	st.global.u32 	[%rd10538+3848], %r21842;
	st.global.u32 	[%rd10538+3852], %r21843;
	st.global.u32 	[%rd10538+3856], %r21844;
	st.global.u32 	[%rd10538+3860], %r21845;
	st.global.u32 	[%rd10538+3864], %r21846;
	st.global.u32 	[%rd10538+3868], %r21847;
	st.global.u32 	[%rd10538+3872], %r21848;
	st.global.u32 	[%rd10538+3876], %r21849;
	st.global.u32 	[%rd10538+3880], %r21850;
	st.global.u32 	[%rd10538+3884], %r21851;
	st.global.u32 	[%rd10538+3888], %r21852;
	st.global.u32 	[%rd10538+3892], %r21853;
	st.global.u32 	[%rd10538+3896], %r21854;
	st.global.u32 	[%rd10538+3900], %r21855;
	st.global.u32 	[%rd10538+3904], %r21856;
	st.global.u32 	[%rd10538+3908], %r21857;
	st.global.u32 	[%rd10538+3912], %r21858;
	st.global.u32 	[%rd10538+3916], %r21859;
	st.global.u32 	[%rd10538+3920], %r21860;
	st.global.u32 	[%rd10538+3924], %r21861;
	st.global.u32 	[%rd10538+3928], %r21862;
	st.global.u32 	[%rd10538+3932], %r21863;
	st.global.u32 	[%rd10538+3936], %r21864;
	st.global.u32 	[%rd10538+3940], %r21865;
	st.global.u32 	[%rd10538+3944], %r21866;
	st.global.u32 	[%rd10538+3948], %r21867;
	st.global.u32 	[%rd10538+3952], %r21868;
	st.global.u32 	[%rd10538+3956], %r21869;
	st.global.u32 	[%rd10538+3960], %r21870;
	st.global.u32 	[%rd10538+3964], %r21871;
	st.global.u32 	[%rd10538+3968], %r21872;
	st.global.u32 	[%rd10538+3972], %r21873;
	st.global.u32 	[%rd10538+3976], %r21874;
	st.global.u32 	[%rd10538+3980], %r21875;
	st.global.u32 	[%rd10538+3984], %r21876;
	st.global.u32 	[%rd10538+3988], %r21877;
	st.global.u32 	[%rd10538+3992], %r21878;
	st.global.u32 	[%rd10538+4000], %r21880;
	st.global.u32 	[%rd10538+4004], %r21881;
	st.global.u32 	[%rd10538+4008], %r21882;
	st.global.u32 	[%rd10538+4012], %r21883;
	st.global.u32 	[%rd10538+4016], %r21884;
	st.global.u32 	[%rd10538+4020], %r21885;
	st.global.u32 	[%rd10538+4024], %r21886;
	st.global.u32 	[%rd10538+4028], %r21887;
	st.global.u32 	[%rd10538+4032], %r21888;
	st.global.u32 	[%rd10538+4036], %r21889;
	st.global.u32 	[%rd10538+4040], %r21890;
	st.global.u32 	[%rd10538+4044], %r21891;
	st.global.u32 	[%rd10538+4048], %r21892;
	st.global.u32 	[%rd10538+4052], %r21893;
	st.global.u32 	[%rd10538+4056], %r21894;
	st.global.u32 	[%rd10538+4060], %r21895;
	st.global.u32 	[%rd10538+4064], %r21896;
	st.global.u32 	[%rd10538+4068], %r21897;
	st.global.u32 	[%rd10538+4072], %r21898;
	st.global.u32 	[%rd10538+4076], %r21899;
	st.global.u32 	[%rd10538+4080], %r21900;
	st.global.u32 	[%rd10538+4084], %r21901;
	st.global.u32 	[%rd10538+4088], %r21902;
	st.global.u32 	[%rd10538+4092], %r21903;
	st.global.u32 	[%rd10538+4096], %r21904;
	st.global.u32 	[%rd10538+4100], %r21905;
	st.global.u32 	[%rd10538+4104], %r21906;
	st.global.u32 	[%rd10538+4108], %r21907;
	st.global.u32 	[%rd10538+4112], %r21908;
	st.global.u32 	[%rd10538+4116], %r21909;
	st.global.u32 	[%rd10538+4120], %r21910;
	st.global.u32 	[%rd10538+4124], %r21911;
	st.global.u32 	[%rd10538+4128], %r21912;
	st.global.u32 	[%rd10538+4132], %r21913;
	st.global.u32 	[%rd10538+4136], %r21914;
	st.global.u32 	[%rd10538+4140], %r21915;
	st.global.u32 	[%rd10538+4144], %r21916;
	st.global.u32 	[%rd10538+4148], %r21917;
	st.global.u32 	[%rd10538+4152], %r21918;
	st.global.u32 	[%rd10538+4156], %r21919;
	st.global.u32 	[%rd10538+4160], %r21920;
	st.global.u32 	[%rd10538+4164], %r21921;
	st.global.u32 	[%rd10538+4168], %r21922;
	st.global.u32 	[%rd10538+4172], %r21923;
	st.global.u32 	[%rd10538+4176], %r21924;
	st.global.u32 	[%rd10538+4180], %r21925;
	st.global.u32 	[%rd10538+4184], %r21926;
	st.global.u32 	[%rd10538+4188], %r21927;
	st.global.u32 	[%rd10538+4192], %r21928;
	st.global.u32 	[%rd10538+4196], %r21929;
	st.global.u32 	[%rd10538+4200], %r21930;
	st.global.u32 	[%rd10538+4204], %r21931;
	st.global.u32 	[%rd10538+4208], %r21932;
	st.global.u32 	[%rd10538+4212], %r21933;
	st.global.u32 	[%rd10538+4216], %r21934;
	st.global.u32 	[%rd10538+4220], %r21935;
	st.global.u32 	[%rd10538+4224], %r21936;
	st.global.u32 	[%rd10538+4228], %r21937;
	st.global.u32 	[%rd10538+4232], %r21938;
	st.global.u32 	[%rd10538+4236], %r21939;
	st.global.u32 	[%rd10538+4240], %r21940;
	st.global.u32 	[%rd10538+4244], %r21941;
	st.global.u32 	[%rd10538+4248], %r21942;
	st.global.u32 	[%rd10538+4252], %r21943;
	st.global.u32 	[%rd10538+4256], %r21944;
	st.global.u32 	[%rd10538+4260], %r21945;
	st.global.u32 	[%rd10538+4264], %r21946;
	st.global.u32 	[%rd10538+4268], %r21947;
	st.global.u32 	[%rd10538+4272], %r21948;
	st.global.u32 	[%rd10538+4276], %r21949;
	st.global.u32 	[%rd10538+4280], %r21950;
	st.global.u32 	[%rd10538+4284], %r21951;
	st.global.u32 	[%rd10538+4288], %r21952;
	st.global.u32 	[%rd10538+4292], %r21953;
	st.global.u32 	[%rd10538+4296], %r21954;
	st.global.u32 	[%rd10538+4300], %r21955;
	st.global.u32 	[%rd10538+4304], %r21956;
	st.global.u32 	[%rd10538+4308], %r21957;
	st.global.u32 	[%rd10538+4312], %r21958;
	st.global.u32 	[%rd10538+4316], %r21959;
	st.global.u32 	[%rd10538+4320], %r21960;
	st.global.u32 	[%rd10538+4324], %r21961;
	st.global.u32 	[%rd10538+4328], %r21962;
	st.global.u32 	[%rd10538+4332], %r21963;
	st.global.u32 	[%rd10538+4336], %r21964;
	st.global.u32 	[%rd10538+4340], %r21965;
	st.global.u32 	[%rd10538+4344], %r21966;
	st.global.u32 	[%rd10538+4348], %r21967;
	st.global.u32 	[%rd10538+4352], %r21968;
	st.global.u32 	[%rd10538+4356], %r21969;
	st.global.u32 	[%rd10538+4360], %r21970;
	st.global.u32 	[%rd10538+4364], %r21971;
	st.global.u32 	[%rd10538+4368], %r21972;
	st.global.u32 	[%rd10538+4372], %r21973;
	st.global.u32 	[%rd10538+4376], %r21974;
	st.global.u32 	[%rd10538+4380], %r21975;
	st.global.u32 	[%rd10538+4384], %r21976;
	st.global.u32 	[%rd10538+4388], %r21977;
	st.global.u32 	[%rd10538+4392], %r21978;
	st.global.u32 	[%rd10538+4396], %r21979;
	st.global.u32 	[%rd10538+4400], %r21980;
	st.global.u32 	[%rd10538+4404], %r21981;
	st.global.u32 	[%rd10538+4408], %r21982;
	st.global.u32 	[%rd10538+4412], %r21983;
	st.global.u32 	[%rd10538+4416], %r21984;
	st.global.u32 	[%rd10538+4420], %r21985;
	st.global.u32 	[%rd10538+4424], %r21986;
	st.global.u32 	[%rd10538+4428], %r21987;
	st.global.u32 	[%rd10538+4432], %r21988;
	st.global.u32 	[%rd10538+4436], %r21989;
	st.global.u32 	[%rd10538+4440], %r21990;
	st.global.u32 	[%rd10538+4444], %r21991;
	st.global.u32 	[%rd10538+4448], %r21992;
	st.global.u32 	[%rd10538+4452], %r21993;
	st.global.u32 	[%rd10538+4456], %r21994;
	st.global.u32 	[%rd10538+4460], %r21995;
	st.global.u32 	[%rd10538+4464], %r21996;
	st.global.u32 	[%rd10538+4468], %r21997;
	st.global.u32 	[%rd10538+4472], %r21998;
	st.global.u32 	[%rd10538+4476], %r21999;
	st.global.u32 	[%rd10538+4480], %r22000;
	st.global.u32 	[%rd10538+4484], %r22001;
	st.global.u32 	[%rd10538+4488], %r22002;
	st.global.u32 	[%rd10538+4492], %r22003;
	st.global.u32 	[%rd10538+4496], %r22004;
	st.global.u32 	[%rd10538+4500], %r22005;
	st.global.u32 	[%rd10538+4504], %r22006;
	st.global.u32 	[%rd10538+4508], %r22007;
	st.global.u32 	[%rd10538+4512], %r22008;
	st.global.u32 	[%rd10538+4516], %r22009;
	st.global.u32 	[%rd10538+4520], %r22010;
	st.global.u32 	[%rd10538+4524], %r22011;
	st.global.u32 	[%rd10538+4528], %r22012;
	st.global.u32 	[%rd10538+4532], %r22013;
	st.global.u32 	[%rd10538+4536], %r22014;
	st.global.u32 	[%rd10538+4540], %r22015;
	st.global.u32 	[%rd10538+4544], %r22016;
	st.global.u32 	[%rd10538+4548], %r22017;
	st.global.u32 	[%rd10538+4552], %r22018;
	st.global.u32 	[%rd10538+4556], %r22019;
	st.global.u32 	[%rd10538+4560], %r22020;
	st.global.u32 	[%rd10538+4564], %r22021;
	st.global.u32 	[%rd10538+4568], %r22022;
	st.global.u32 	[%rd10538+4572], %r22023;
	st.global.u32 	[%rd10538+4576], %r22024;
	st.global.u32 	[%rd10538+4580], %r22025;
	st.global.u32 	[%rd10538+4584], %r22026;
	st.global.u32 	[%rd10538+4588], %r22027;
	st.global.u32 	[%rd10538+4592], %r22028;
	st.global.u32 	[%rd10538+4596], %r22029;
	st.global.u32 	[%rd10538+4600], %r22030;
	st.global.u32 	[%rd10538+4604], %r22031;
	st.global.u32 	[%rd10538+4608], %r22032;
	st.global.u32 	[%rd10538+4612], %r22033;
	st.global.u32 	[%rd10538+4616], %r22034;
	st.global.u32 	[%rd10538+4620], %r22035;
	st.global.u32 	[%rd10538+4624], %r22036;
	st.global.u32 	[%rd10538+4628], %r22037;
	st.global.u32 	[%rd10538+4632], %r22038;
	st.global.u32 	[%rd10538+4636], %r22039;
	st.global.u32 	[%rd10538+4640], %r22040;
	st.global.u32 	[%rd10538+4644], %r22041;
	st.global.u32 	[%rd10538+4648], %r22042;
	st.global.u32 	[%rd10538+4652], %r22043;
	st.global.u32 	[%rd10538+4656], %r22044;
	st.global.u32 	[%rd10538+4660], %r22045;
	st.global.u32 	[%rd10538+4664], %r22046;
	st.global.u32 	[%rd10538+4668], %r22047;
	st.global.u32 	[%rd10538+4672], %r22048;
	st.global.u32 	[%rd10538+4676], %r22049;
	st.global.u32 	[%rd10538+4680], %r22050;
	st.global.u32 	[%rd10538+4684], %r22051;
	st.global.u32 	[%rd10538+4688], %r22052;
	st.global.u32 	[%rd10538+4692], %r22053;
	st.global.u32 	[%rd10538+4696], %r22054;
	st.global.u32 	[%rd10538+4700], %r22055;
	st.global.u32 	[%rd10538+4704], %r22056;
	st.global.u32 	[%rd10538+4708], %r22057;
	st.global.u32 	[%rd10538+4712], %r22058;
	st.global.u32 	[%rd10538+4716], %r22059;
	st.global.u32 	[%rd10538+4720], %r22060;
	st.global.u32 	[%rd10538+4724], %r22061;
	st.global.u32 	[%rd10538+4728], %r22062;
	st.global.u32 	[%rd10538+4732], %r22063;
	st.global.u32 	[%rd10538+4736], %r22064;
	st.global.u32 	[%rd10538+4740], %r22065;
	st.global.u32 	[%rd10538+4744], %r22066;
	st.global.u32 	[%rd10538+4748], %r22067;
	st.global.u32 	[%rd10538+4752], %r22068;
	st.global.u32 	[%rd10538+4756], %r22069;
	st.global.u32 	[%rd10538+4760], %r22070;
	st.global.u32 	[%rd10538+4764], %r22071;
	st.global.u32 	[%rd10538+4768], %r22072;
	st.global.u32 	[%rd10538+4772], %r22073;
	st.global.u32 	[%rd10538+4776], %r22074;
	st.global.u32 	[%rd10538+4780], %r22075;
	st.global.u32 	[%rd10538+4784], %r22076;
	st.global.u32 	[%rd10538+4788], %r22077;
	st.global.u32 	[%rd10538+4792], %r22078;
	st.global.u32 	[%rd10538+4796], %r22079;
	st.global.u32 	[%rd10538+4800], %r22080;
	st.global.u32 	[%rd10538+4804], %r22081;
	st.global.u32 	[%rd10538+4808], %r22082;
	st.global.u32 	[%rd10538+4812], %r22083;
	st.global.u32 	[%rd10538+4816], %r22084;
	st.global.u32 	[%rd10538+4820], %r22085;
	st.global.u32 	[%rd10538+4824], %r22086;
	st.global.u32 	[%rd10538+4828], %r22087;
	st.global.u32 	[%rd10538+4832], %r22088;
	st.global.u32 	[%rd10538+4836], %r22089;
	st.global.u32 	[%rd10538+4840], %r22090;
	st.global.u32 	[%rd10538+4844], %r22091;
	st.global.u32 	[%rd10538+4848], %r22092;
	st.global.u32 	[%rd10538+4852], %r22093;
	st.global.u32 	[%rd10538+4856], %r22094;
	st.global.u32 	[%rd10538+4860], %r22095;
	st.global.u32 	[%rd10538+4864], %r22096;
	st.global.u32 	[%rd10538+4868], %r22097;
	st.global.u32 	[%rd10538+4872], %r22098;
	st.global.u32 	[%rd10538+4876], %r22099;
	st.global.u32 	[%rd10538+4880], %r22100;
	st.global.u32 	[%rd10538+4884], %r22101;
	st.global.u32 	[%rd10538+4888], %r22102;
	st.global.u32 	[%rd10538+4892], %r22103;
	st.global.u32 	[%rd10538+4896], %r22104;
	st.global.u32 	[%rd10538+4900], %r22105;
	st.global.u32 	[%rd10538+4904], %r22106;
	st.global.u32 	[%rd10538+4908], %r22107;
	st.global.u32 	[%rd10538+4912], %r22108;
	st.global.u32 	[%rd10538+4916], %r22109;
	st.global.u32 	[%rd10538+4920], %r22110;
	st.global.u32 	[%rd10538+4924], %r22111;
	st.global.u32 	[%rd10538+4928], %r22112;
	st.global.u32 	[%rd10538+4932], %r22113;
	st.global.u32 	[%rd10538+4936], %r22114;
	st.global.u32 	[%rd10538+4940], %r22115;
	st.global.u32 	[%rd10538+4944], %r22116;
	st.global.u32 	[%rd10538+4948], %r22117;
	st.global.u32 	[%rd10538+4952], %r22118;
	st.global.u32 	[%rd10538+4956], %r22119;
	st.global.u32 	[%rd10538+4960], %r22120;
	st.global.u32 	[%rd10538+4964], %r22121;
	st.global.u32 	[%rd10538+4968], %r22122;
	st.global.u32 	[%rd10538+4972], %r22123;
	st.global.u32 	[%rd10538+4976], %r22124;
	st.global.u32 	[%rd10538+4980], %r22125;
	st.global.u32 	[%rd10538+4984], %r22126;
	st.global.u32 	[%rd10538+4988], %r22127;
	st.global.u32 	[%rd10538+4992], %r22128;
	st.global.u32 	[%rd10538+4996], %r22129;
	st.global.u32 	[%rd10538+5000], %r22130;
	st.global.u32 	[%rd10538+5004], %r22131;
	st.global.u32 	[%rd10538+5008], %r22132;
	st.global.u32 	[%rd10538+5012], %r22133;
	st.global.u32 	[%rd10538+5016], %r22134;
	st.global.u32 	[%rd10538+5020], %r22135;
	st.global.u32 	[%rd10538+5024], %r22136;
	st.global.u32 	[%rd10538+5028], %r22137;
	st.global.u32 	[%rd10538+5032], %r22138;
	st.global.u32 	[%rd10538+5036], %r22139;
	st.global.u32 	[%rd10538+5040], %r22140;
	st.global.u32 	[%rd10538+5044], %r22141;
	st.global.u32 	[%rd10538+5048], %r22142;
	st.global.u32 	[%rd10538+5052], %r22143;
	st.global.u32 	[%rd10538+5056], %r22144;
	st.global.u32 	[%rd10538+5060], %r22145;
	st.global.u32 	[%rd10538+5064], %r22146;
	st.global.u32 	[%rd10538+5068], %r22147;
	st.global.u32 	[%rd10538+5072], %r22148;
	st.global.u32 	[%rd10538+5076], %r22149;
	st.global.u32 	[%rd10538+5080], %r22150;
	st.global.u32 	[%rd10538+5084], %r22151;
	st.global.u32 	[%rd10538+5088], %r22152;
	st.global.u32 	[%rd10538+5092], %r22153;
	st.global.u32 	[%rd10538+5096], %r22154;
	st.global.u32 	[%rd10538+5100], %r22155;
	st.global.u32 	[%rd10538+5104], %r22156;
	st.global.u32 	[%rd10538+5108], %r22157;
	st.global.u32 	[%rd10538+5112], %r22158;
	st.global.u32 	[%rd10538+5116], %r22159;
	st.global.u32 	[%rd10538+5120], %r22160;
	st.global.u32 	[%rd10538+5124], %r22161;
	st.global.u32 	[%rd10538+5128], %r22162;
	st.global.u32 	[%rd10538+5132], %r22163;
	st.global.u32 	[%rd10538+5136], %r22164;
	st.global.u32 	[%rd10538+5140], %r22165;
	st.global.u32 	[%rd10538+5144], %r22166;
	st.global.u32 	[%rd10538+5148], %r22167;
	st.global.u32 	[%rd10538+5152], %r22168;
	st.global.u32 	[%rd10538+5156], %r22169;
	st.global.u32 	[%rd10538+5160], %r22170;
	st.global.u32 	[%rd10538+5164], %r22171;
	st.global.u32 	[%rd10538+5168], %r22172;
	st.global.u32 	[%rd10538+5172], %r22173;
	st.global.u32 	[%rd10538+5176], %r22174;
	st.global.u32 	[%rd10538+5180], %r22175;
	st.global.u32 	[%rd10538+5184], %r22176;
	st.global.u32 	[%rd10538+5188], %r22177;
	st.global.u32 	[%rd10538+5192], %r22178;
	st.global.u32 	[%rd10538+5196], %r22179;
	st.global.u32 	[%rd10538+5200], %r22180;
	st.global.u32 	[%rd10538+5204], %r22181;
	st.global.u32 	[%rd10538+5208], %r22182;
	st.global.u32 	[%rd10538+5212], %r22183;
	st.global.u32 	[%rd10538+5216], %r22184;
	st.global.u32 	[%rd10538+5220], %r22185;
	st.global.u32 	[%rd10538+5224], %r22186;
	st.global.u32 	[%rd10538+5228], %r22187;
	st.global.u32 	[%rd10538+5232], %r22188;
	st.global.u32 	[%rd10538+5236], %r22189;
	st.global.u32 	[%rd10538+5240], %r22190;
	st.global.u32 	[%rd10538+5244], %r22191;
	st.global.u32 	[%rd10538+5248], %r22192;
	st.global.u32 	[%rd10538+5252], %r22193;
	st.global.u32 	[%rd10538+5256], %r22194;
	st.global.u32 	[%rd10538+5260], %r22195;
	st.global.u32 	[%rd10538+5264], %r22196;
	st.global.u32 	[%rd10538+5268], %r22197;
	st.global.u32 	[%rd10538+5272], %r22198;
	st.global.u32 	[%rd10538+5276], %r22199;
	st.global.u32 	[%rd10538+5280], %r22200;
	st.global.u32 	[%rd10538+5284], %r22201;
	st.global.u32 	[%rd10538+5288], %r22202;
	st.global.u32 	[%rd10538+5292], %r22203;
	st.global.u32 	[%rd10538+5296], %r22204;
	st.global.u32 	[%rd10538+5300], %r22205;
	st.global.u32 	[%rd10538+5304], %r22206;
	st.global.u32 	[%rd10538+5308], %r22207;
	st.global.u32 	[%rd10538+5312], %r22208;
	st.global.u32 	[%rd10538+5316], %r22209;
	st.global.u32 	[%rd10538+5320], %r22210;
	st.global.u32 	[%rd10538+5324], %r22211;
	st.global.u32 	[%rd10538+5328], %r22212;
	st.global.u32 	[%rd10538+5332], %r22213;
	st.global.u32 	[%rd10538+5336], %r22214;
	st.global.u32 	[%rd10538+5340], %r22215;
	st.global.u32 	[%rd10538+5344], %r22216;
	st.global.u32 	[%rd10538+5348], %r22217;
	st.global.u32 	[%rd10538+5352], %r22218;
	st.global.u32 	[%rd10538+5356], %r22219;
	st.global.u32 	[%rd10538+5360], %r22220;
	st.global.u32 	[%rd10538+5364], %r22221;
	st.global.u32 	[%rd10538+5368], %r22222;
	st.global.u32 	[%rd10538+5372], %r22223;
	st.global.u32 	[%rd10538+5376], %r22224;
	st.global.u32 	[%rd10538+5380], %r22225;
	st.global.u32 	[%rd10538+5384], %r22226;
	st.global.u32 	[%rd10538+5388], %r22227;
	st.global.u32 	[%rd10538+5392], %r22228;
	st.global.u32 	[%rd10538+5396], %r22229;
	st.global.u32 	[%rd10538+5400], %r22230;
	st.global.u32 	[%rd10538+5404], %r22231;
	st.global.u32 	[%rd10538+5408], %r22232;
	st.global.u32 	[%rd10538+5412], %r22233;
	st.global.u32 	[%rd10538+5416], %r22234;
	st.global.u32 	[%rd10538+5420], %r22235;
	st.global.u32 	[%rd10538+5424], %r22236;
	st.global.u32 	[%rd10538+5428], %r22237;
	st.global.u32 	[%rd10538+5432], %r22238;
	st.global.u32 	[%rd10538+5436], %r22239;
	st.global.u32 	[%rd10538+5440], %r22240;
	st.global.u32 	[%rd10538+5444], %r22241;
	st.global.u32 	[%rd10538+5448], %r22242;
	st.global.u32 	[%rd10538+5452], %r22243;
	st.global.u32 	[%rd10538+5456], %r22244;
	st.global.u32 	[%rd10538+5460], %r22245;
	st.global.u32 	[%rd10538+5464], %r22246;
	st.global.u32 	[%rd10538+5468], %r22247;
	st.global.u32 	[%rd10538+5472], %r22248;
	st.global.u32 	[%rd10538+5476], %r22249;
	st.global.u32 	[%rd10538+5480], %r22250;
	st.global.u32 	[%rd10538+5484], %r22251;
	st.global.u32 	[%rd10538+5488], %r22252;
	st.global.u32 	[%rd10538+5492], %r22253;
	st.global.u32 	[%rd10538+5496], %r22254;
	st.global.u32 	[%rd10538+5500], %r22255;
	st.global.u32 	[%rd10538+5504], %r22256;
	st.global.u32 	[%rd10538+5508], %r22257;
	st.global.u32 	[%rd10538+5512], %r22258;
	st.global.u32 	[%rd10538+5516], %r22259;
	st.global.u32 	[%rd10538+5520], %r22260;
	st.global.u32 	[%rd10538+5524], %r22261;
	st.global.u32 	[%rd10538+5528], %r22262;
	st.global.u32 	[%rd10538+5532], %r22263;
	st.global.u32 	[%rd10538+5536], %r22264;
	st.global.u32 	[%rd10538+5540], %r22265;
	st.global.u32 	[%rd10538+5544], %r22266;
	st.global.u32 	[%rd10538+5548], %r22267;
	st.global.u32 	[%rd10538+5552], %r22268;
	st.global.u32 	[%rd10538+5556], %r22269;
	st.global.u32 	[%rd10538+5560], %r22270;
	st.global.u32 	[%rd10538+5564], %r22271;
	st.global.u32 	[%rd10538+5568], %r22272;
	st.global.u32 	[%rd10538+5572], %r22273;
	st.global.u32 	[%rd10538+5576], %r22274;
	st.global.u32 	[%rd10538+5580], %r22275;
	st.global.u32 	[%rd10538+5584], %r22276;
	st.global.u32 	[%rd10538+5588], %r22277;
	st.global.u32 	[%rd10538+5592], %r22278;
	st.global.u32 	[%rd10538+5596], %r22279;
	st.global.u32 	[%rd10538+5600], %r22280;
	st.global.u32 	[%rd10538+5604], %r22281;
	st.global.u32 	[%rd10538+5608], %r22282;
	st.global.u32 	[%rd10538+5612], %r22283;
	st.global.u32 	[%rd10538+5616], %r22284;
	st.global.u32 	[%rd10538+5620], %r22285;
	st.global.u32 	[%rd10538+5624], %r22286;
	st.global.u32 	[%rd10538+5628], %r22287;
	st.global.u32 	[%rd10538+5632], %r22288;
	st.global.u32 	[%rd10538+5636], %r22289;
	st.global.u32 	[%rd10538+5640], %r22290;
	st.global.u32 	[%rd10538+5644], %r22291;
	st.global.u32 	[%rd10538+5648], %r22292;
	st.global.u32 	[%rd10538+5652], %r22293;
	st.global.u32 	[%rd10538+5656], %r22294;
	st.global.u32 	[%rd10538+5660], %r22295;
	st.global.u32 	[%rd10538+5664], %r22296;
	st.global.u32 	[%rd10538+5668], %r22297;
	st.global.u32 	[%rd10538+5672], %r22298;
	st.global.u32 	[%rd10538+5676], %r22299;
	st.global.u32 	[%rd10538+5680], %r22300;
	st.global.u32 	[%rd10538+5684], %r22301;
	st.global.u32 	[%rd10538+5688], %r22302;
	st.global.u32 	[%rd10538+5692], %r22303;
	st.global.u32 	[%rd10538+5696], %r22304;
	st.global.u32 	[%rd10538+5700], %r22305;
	st.global.u32 	[%rd10538+5704], %r22306;
	st.global.u32 	[%rd10538+5708], %r22307;
	st.global.u32 	[%rd10538+5712], %r22308;
	st.global.u32 	[%rd10538+5716], %r22309;
	st.global.u32 	[%rd10538+5720], %r22310;
	st.global.u32 	[%rd10538+5724], %r22311;
	st.global.u32 	[%rd10538+5728], %r22312;
	st.global.u32 	[%rd10538+5732], %r22313;
	st.global.u32 	[%rd10538+5736], %r22314;
	st.global.u32 	[%rd10538+5740], %r22315;
	st.global.u32 	[%rd10538+5744], %r22316;
	st.global.u32 	[%rd10538+5748], %r22317;
	st.global.u32 	[%rd10538+5752], %r22318;
	st.global.u32 	[%rd10538+5756], %r22319;
	st.global.u32 	[%rd10538+5760], %r22320;
	st.global.u32 	[%rd10538+5764], %r22321;
	st.global.u32 	[%rd10538+5768], %r22322;
	st.global.u32 	[%rd10538+5772], %r22323;
	st.global.u32 	[%rd10538+5776], %r22324;
	st.global.u32 	[%rd10538+5780], %r22325;
	st.global.u32 	[%rd10538+5784], %r22326;
	st.global.u32 	[%rd10538+5788], %r22327;
	st.global.u32 	[%rd10538+5792], %r22328;
	st.global.u32 	[%rd10538+5796], %r22329;
	st.global.u32 	[%rd10538+5800], %r22330;
	st.global.u32 	[%rd10538+5804], %r22331;
	st.global.u32 	[%rd10538+5808], %r22332;
	st.global.u32 	[%rd10538+5812], %r22333;
	st.global.u32 	[%rd10538+5816], %r22334;
	st.global.u32 	[%rd10538+5820], %r22335;
	st.global.u32 	[%rd10538+5824], %r22336;
	st.global.u32 	[%rd10538+5828], %r22337;
	st.global.u32 	[%rd10538+5832], %r22338;
	st.global.u32 	[%rd10538+5836], %r22339;
	st.global.u32 	[%rd10538+5840], %r22340;
	st.global.u32 	[%rd10538+5844], %r22341;
	st.global.u32 	[%rd10538+5848], %r22342;
	st.global.u32 	[%rd10538+5852], %r22343;
	st.global.u32 	[%rd10538+5856], %r22344;
	st.global.u32 	[%rd10538+5860], %r22345;
	st.global.u32 	[%rd10538+5864], %r22346;
	st.global.u32 	[%rd10538+5868], %r22347;
	st.global.u32 	[%rd10538+5872], %r22348;
	st.global.u32 	[%rd10538+5876], %r22349;
	st.global.u32 	[%rd10538+5880], %r22350;
	st.global.u32 	[%rd10538+5884], %r22351;
	st.global.u32 	[%rd10538+5888], %r22352;
	st.global.u32 	[%rd10538+5892], %r22353;
	st.global.u32 	[%rd10538+5896], %r22354;
	st.global.u32 	[%rd10538+5900], %r22355;
	st.global.u32 	[%rd10538+5904], %r22356;
	st.global.u32 	[%rd10538+5908], %r22357;
	st.global.u32 	[%rd10538+5912], %r22358;
	st.global.u32 	[%rd10538+5916], %r22359;
	st.global.u32 	[%rd10538+5920], %r22360;
	st.global.u32 	[%rd10538+5924], %r22361;
	st.global.u32 	[%rd10538+5928], %r22362;
	st.global.u32 	[%rd10538+5932], %r22363;
	st.global.u32 	[%rd10538+5936], %r22364;
	st.global.u32 	[%rd10538+5940], %r22365;
	st.global.u32 	[%rd10538+5944], %r22366;
	st.global.u32 	[%rd10538+5948], %r22367;
	st.global.u32 	[%rd10538+5952], %r22368;
	st.global.u32 	[%rd10538+5956], %r22369;
	st.global.u32 	[%rd10538+5960], %r22370;
	st.global.u32 	[%rd10538+5964], %r22371;
	st.global.u32 	[%rd10538+5968], %r22372;
	st.global.u32 	[%rd10538+5972], %r22373;
	st.global.u32 	[%rd10538+5976], %r22374;
	st.global.u32 	[%rd10538+5980], %r22375;
	st.global.u32 	[%rd10538+5984], %r22376;
	st.global.u32 	[%rd10538+5988], %r22377;
	st.global.u32 	[%rd10538+5992], %r22378;
	st.global.u32 	[%rd10538+5996], %r22379;
	st.global.u32 	[%rd10538+6000], %r22380;
	st.global.u32 	[%rd10538+6004], %r22381;
	st.global.u32 	[%rd10538+6008], %r22382;
	st.global.u32 	[%rd10538+6012], %r22383;
	st.global.u32 	[%rd10538+6016], %r22384;
	st.global.u32 	[%rd10538+6020], %r22385;
	st.global.u32 	[%rd10538+6024], %r22386;
	st.global.u32 	[%rd10538+6028], %r22387;
	st.global.u32 	[%rd10538+6032], %r22388;
	st.global.u32 	[%rd10538+6036], %r22389;
	st.global.u32 	[%rd10538+6040], %r22390;
	st.global.u32 	[%rd10538+6044], %r22391;
	st.global.u32 	[%rd10538+6048], %r22392;
	st.global.u32 	[%rd10538+6052], %r22393;
	st.global.u32 	[%rd10538+6056], %r22394;
	st.global.u32 	[%rd10538+6060], %r22395;
	st.global.u32 	[%rd10538+6064], %r22396;
	st.global.u32 	[%rd10538+6068], %r22397;
	st.global.u32 	[%rd10538+6072], %r22398;
	st.global.u32 	[%rd10538+6076], %r22399;
	st.global.u32 	[%rd10538+6080], %r22400;
	st.global.u32 	[%rd10538+6084], %r22401;
	st.global.u32 	[%rd10538+6088], %r22402;
	st.global.u32 	[%rd10538+6092], %r22403;
	st.global.u32 	[%rd10538+6096], %r22404;
	st.global.u32 	[%rd10538+6100], %r22405;
	st.global.u32 	[%rd10538+6104], %r22406;
	st.global.u32 	[%rd10538+6108], %r22407;
	st.global.u32 	[%rd10538+6112], %r22408;
	st.global.u32 	[%rd10538+6116], %r22409;
	st.global.u32 	[%rd10538+6120], %r22410;
	st.global.u32 	[%rd10538+6124], %r22411;
	st.global.u32 	[%rd10538+6128], %r22412;
	st.global.u32 	[%rd10538+6132], %r22413;
	st.global.u32 	[%rd10538+6136], %r22414;
	st.global.u32 	[%rd10538+6140], %r22415;
	st.global.u32 	[%rd10538+6144], %r22416;
	st.global.u32 	[%rd10538+6148], %r22417;
	st.global.u32 	[%rd10538+6152], %r22418;
	st.global.u32 	[%rd10538+6156], %r22419;
	st.global.u32 	[%rd10538+6160], %r22420;
	st.global.u32 	[%rd10538+6164], %r22421;
	st.global.u32 	[%rd10538+6168], %r22422;
	st.global.u32 	[%rd10538+6172], %r22423;
	st.global.u32 	[%rd10538+6176], %r22424;
	st.global.u32 	[%rd10538+6180], %r22425;
	st.global.u32 	[%rd10538+6184], %r22426;
	st.global.u32 	[%rd10538+6188], %r22427;
	st.global.u32 	[%rd10538+6192], %r22428;
	st.global.u32 	[%rd10538+6196], %r22429;
	st.global.u32 	[%rd10538+6200], %r22430;
	st.global.u32 	[%rd10538+6204], %r22431;
	st.global.u32 	[%rd10538+6208], %r22432;
	st.global.u32 	[%rd10538+6212], %r22433;
	st.global.u32 	[%rd10538+6216], %r22434;
	st.global.u32 	[%rd10538+6220], %r22435;
	st.global.u32 	[%rd10538+6224], %r22436;
	st.global.u32 	[%rd10538+6228], %r22437;
	st.global.u32 	[%rd10538+6232], %r22438;
	st.global.u32 	[%rd10538+6236], %r22439;
	st.global.u32 	[%rd10538+6240], %r22440;
	st.global.u32 	[%rd10538+6244], %r22441;
	st.global.u32 	[%rd10538+6248], %r22442;
	st.global.u32 	[%rd10538+6252], %r22443;
	st.global.u32 	[%rd10538+6256], %r22444;
	st.global.u32 	[%rd10538+6260], %r22445;
	st.global.u32 	[%rd10538+6264], %r22446;
	st.global.u32 	[%rd10538+3996], %r21879;
$L__BB0_91:
	ld.local.u32 	%r26195, [%rd3+4048];
	cvt.u32.u16 	%r22447, %rs9827;
	mul.wide.u32 	%rd10539, %r22447, 4;
	add.s64 	%rd16, %rd3, %rd10539;
	ld.local.u32 	%r22448, [%rd16+4004];
	setp.ge.u32 	%p138, %r26195, %r22448;
	@%p138 bra 	$L__BB0_94;
	mov.u32 	%r26194, %r26195;
$L__BB0_93:
	mul.wide.u32 	%rd10540, %r26194, 4;
	add.s64 	%rd10541, %rd3, %rd10540;
	ld.local.u32 	%rd10542, [%rd10541+4];
	add.s64 	%rd10543, %rd3, %rd10542;
	mov.b16 	%rs9288, 1;
	st.local.u8 	[%rd10543+4220], %rs9288;
	add.s32 	%r26194, %r26194, 1;
	ld.local.u32 	%r22449, [%rd16+4004];
	setp.lt.u32 	%p139, %r26194, %r22449;
	@%p139 bra 	$L__BB0_93;
$L__BB0_94:
	ld.local.u32 	%rd10544, [%rd3+4120];
	mov.u64 	%rd10545, d_TARGET_LOOKUP;
	add.s64 	%rd10546, %rd10545, %rd10544;
	ld.global.u8 	%r22450, [%rd10546];
	shl.b32 	%r22451, %r22450, 16;
	ld.local.u32 	%r22452, [%rd3+4192];
	add.s32 	%r22453, %r22452, %r22451;
	add.s32 	%r26192, %r22453, 1;
	st.local.u32 	[%rd3+4192], %r26192;
	setp.lt.u32 	%p140, %r26192, %r26195;
	@%p140 bra 	$L__BB0_64;
	bra.uni 	$L__BB0_96;
$L__BB0_95:
	sub.s16 	%rs9828, %rs9825, %rs21;
	add.s32 	%r2427, %r26178, 1;
	st.local.u32 	[%rd3+4192], %r2427;
	st.local.u32 	[%rd3+4048], %r26183;
	not.b32 	%r2428, %r48;
	ld.local.u32 	%r2429, [%rd3+4076];
	not.b32 	%r2430, %r2429;
	and.b32  	%r2431, %r2429, %r48;
	mul.wide.u32 	%rd603, %r26183, 4;
	add.s64 	%rd604, %rd3, %rd603;
	st.local.u32 	[%rd604+4], %r2431;
	cvt.u64.u32 	%rd605, %r2431;
	add.s64 	%rd606, %rd3, %rd605;
	ld.local.u8 	%r2432, [%rd606+4220];
	ld.local.u32 	%r2433, [%rd3+4048];
	add.s32 	%r2434, %r2433, %r2432;
	st.local.u32 	[%rd3+4048], %r2434;
	mov.b16 	%rs149, 0;
	st.local.u8 	[%rd606+4220], %rs149;
	and.b32  	%r2435, %r48, %r2430;
	mul.wide.u32 	%rd607, %r2434, 4;
	add.s64 	%rd608, %rd3, %rd607;
	st.local.u32 	[%rd608+4], %r2435;
	cvt.u64.u32 	%rd609, %r2435;
	add.s64 	%rd610, %rd3, %rd609;
	ld.local.u8 	%r2436, [%rd610+4220];
	ld.local.u32 	%r2437, [%rd3+4048];
	add.s32 	%r2438, %r2437, %r2436;
	st.local.u32 	[%rd3+4048], %r2438;
	st.local.u8 	[%rd610+4220], %rs149;
	and.b32  	%r2439, %r2429, %r2428;
	mul.wide.u32 	%rd611, %r2438, 4;
	add.s64 	%rd612, %rd3, %rd611;
	st.local.u32 	[%rd612+4], %r2439;
	cvt.u64.u32 	%rd613, %r2439;
	add.s64 	%rd614, %rd3, %rd613;
	ld.local.u8 	%r2440, [%rd614+4220];
	ld.local.u32 	%r2441, [%rd3+4048];
	add.s32 	%r2442, %r2441, %r2440;
	st.local.u32 	[%rd3+4048], %r2442;
	st.local.u8 	[%rd614+4220], %rs149;
	xor.b32  	%r2443, %r2429, %r48;
	mul.wide.u32 	%rd615, %r2442, 4;
	add.s64 	%rd616, %rd3, %rd615;
	st.local.u32 	[%rd616+4], %r2443;
	cvt.u64.u32 	%rd617, %r2443;
	add.s64 	%rd618, %rd3, %rd617;
	ld.local.u8 	%r2444, [%rd618+4220];
	ld.local.u32 	%r2445, [%rd3+4048];
	add.s32 	%r2446, %r2445, %r2444;
	st.local.u32 	[%rd3+4048], %r2446;
	st.local.u8 	[%rd618+4220], %rs149;
	or.b32  	%r2447, %r2429, %r48;
	mul.wide.u32 	%rd619, %r2446, 4;
	add.s64 	%rd620, %rd3, %rd619;
	st.local.u32 	[%rd620+4], %r2447;
	cvt.u64.u32 	%rd621, %r2447;
	add.s64 	%rd622, %rd3, %rd621;
	ld.local.u8 	%r2448, [%rd622+4220];
	ld.local.u32 	%r2449, [%rd3+4048];
	add.s32 	%r2450, %r2449, %r2448;
	st.local.u32 	[%rd3+4048], %r2450;
	st.local.u8 	[%rd622+4220], %rs149;
	ld.local.u32 	%r2451, [%rd3+4080];
	not.b32 	%r2452, %r2451;
	and.b32  	%r2453, %r2451, %r48;
	mul.wide.u32 	%rd623, %r2450, 4;
	add.s64 	%rd624, %rd3, %rd623;
	st.local.u32 	[%rd624+4], %r2453;
	cvt.u64.u32 	%rd625, %r2453;
	add.s64 	%rd626, %rd3, %rd625;
	ld.local.u8 	%r2454, [%rd626+4220];
	ld.local.u32 	%r2455, [%rd3+4048];
	add.s32 	%r2456, %r2455, %r2454;
	st.local.u32 	[%rd3+4048], %r2456;
	st.local.u8 	[%rd626+4220], %rs149;
	and.b32  	%r2457, %r48, %r2452;
	mul.wide.u32 	%rd627, %r2456, 4;
	add.s64 	%rd628, %rd3, %rd627;
	st.local.u32 	[%rd628+4], %r2457;
	cvt.u64.u32 	%rd629, %r2457;
	add.s64 	%rd630, %rd3, %rd629;
	ld.local.u8 	%r2458, [%rd630+4220];
	ld.local.u32 	%r2459, [%rd3+4048];
	add.s32 	%r2460, %r2459, %r2458;
	st.local.u32 	[%rd3+4048], %r2460;
	st.local.u8 	[%rd630+4220], %rs149;
	and.b32  	%r2461, %r2451, %r2428;
	mul.wide.u32 	%rd631, %r2460, 4;
	add.s64 	%rd632, %rd3, %rd631;
	st.local.u32 	[%rd632+4], %r2461;
	cvt.u64.u32 	%rd633, %r2461;
	add.s64 	%rd634, %rd3, %rd633;
	ld.local.u8 	%r2462, [%rd634+4220];
	ld.local.u32 	%r2463, [%rd3+4048];
	add.s32 	%r2464, %r2463, %r2462;
	st.local.u32 	[%rd3+4048], %r2464;
	st.local.u8 	[%rd634+4220], %rs149;
	xor.b32  	%r2465, %r2451, %r48;
	mul.wide.u32 	%rd635, %r2464, 4;
	add.s64 	%rd636, %rd3, %rd635;
	st.local.u32 	[%rd636+4], %r2465;
	cvt.u64.u32 	%rd637, %r2465;
	add.s64 	%rd638, %rd3, %rd637;
	ld.local.u8 	%r2466, [%rd638+4220];
	ld.local.u32 	%r2467, [%rd3+4048];
	add.s32 	%r2468, %r2467, %r2466;
	st.local.u32 	[%rd3+4048], %r2468;
	st.local.u8 	[%rd638+4220], %rs149;
	or.b32  	%r2469, %r2451, %r48;
	mul.wide.u32 	%rd639, %r2468, 4;
	add.s64 	%rd640, %rd3, %rd639;
	st.local.u32 	[%rd640+4], %r2469;
	cvt.u64.u32 	%rd641, %r2469;
	add.s64 	%rd642, %rd3, %rd641;
	ld.local.u8 	%r2470, [%rd642+4220];
	ld.local.u32 	%r2471, [%rd3+4048];
	add.s32 	%r2472, %r2471, %r2470;
	st.local.u32 	[%rd3+4048], %r2472;
	st.local.u8 	[%rd642+4220], %rs149;
	ld.local.u32 	%r2473, [%rd3+4084];
	not.b32 	%r2474, %r2473;
	and.b32  	%r2475, %r2473, %r48;
	mul.wide.u32 	%rd643, %r2472, 4;
	add.s64 	%rd644, %rd3, %rd643;
	st.local.u32 	[%rd644+4], %r2475;
	cvt.u64.u32 	%rd645, %r2475;
	add.s64 	%rd646, %rd3, %rd645;
	ld.local.u8 	%r2476, [%rd646+4220];
	ld.local.u32 	%r2477, [%rd3+4048];
	add.s32 	%r2478, %r2477, %r2476;
	st.local.u32 	[%rd3+4048], %r2478;
	st.local.u8 	[%rd646+4220], %rs149;
	and.b32  	%r2479, %r48, %r2474;
	mul.wide.u32 	%rd647, %r2478, 4;
	add.s64 	%rd648, %rd3, %rd647;
	st.local.u32 	[%rd648+4], %r2479;
	cvt.u64.u32 	%rd649, %r2479;
	add.s64 	%rd650, %rd3, %rd649;
	ld.local.u8 	%r2480, [%rd650+4220];
	ld.local.u32 	%r2481, [%rd3+4048];
	add.s32 	%r2482, %r2481, %r2480;
	st.local.u32 	[%rd3+4048], %r2482;
	st.local.u8 	[%rd650+4220], %rs149;
	and.b32  	%r2483, %r2473, %r2428;
	mul.wide.u32 	%rd651, %r2482, 4;
	add.s64 	%rd652, %rd3, %rd651;
	st.local.u32 	[%rd652+4], %r2483;
	cvt.u64.u32 	%rd653, %r2483;
	add.s64 	%rd654, %rd3, %rd653;
	ld.local.u8 	%r2484, [%rd654+4220];
	ld.local.u32 	%r2485, [%rd3+4048];
	add.s32 	%r2486, %r2485, %r2484;
	st.local.u32 	[%rd3+4048], %r2486;
	st.local.u8 	[%rd654+4220], %rs149;
	xor.b32  	%r2487, %r2473, %r48;
	mul.wide.u32 	%rd655, %r2486, 4;
	add.s64 	%rd656, %rd3, %rd655;
	st.local.u32 	[%rd656+4], %r2487;
	cvt.u64.u32 	%rd657, %r2487;
	add.s64 	%rd658, %rd3, %rd657;
	ld.local.u8 	%r2488, [%rd658+4220];
	ld.local.u32 	%r2489, [%rd3+4048];
	add.s32 	%r2490, %r2489, %r2488;
	st.local.u32 	[%rd3+4048], %r2490;
	st.local.u8 	[%rd658+4220], %rs149;
	or.b32  	%r2491, %r2473, %r48;
	mul.wide.u32 	%rd659, %r2490, 4;
	add.s64 	%rd660, %rd3, %rd659;
	st.local.u32 	[%rd660+4], %r2491;
	cvt.u64.u32 	%rd661, %r2491;
	add.s64 	%rd662, %rd3, %rd661;
	ld.local.u8 	%r2492, [%rd662+4220];
	ld.local.u32 	%r2493, [%rd3+4048];
	add.s32 	%r2494, %r2493, %r2492;
	st.local.u32 	[%rd3+4048], %r2494;
	st.local.u8 	[%rd662+4220], %rs149;
	ld.local.u32 	%r2495, [%rd3+4088];
	not.b32 	%r2496, %r2495;
	and.b32  	%r2497, %r2495, %r48;
	mul.wide.u32 	%rd663, %r2494, 4;
	add.s64 	%rd664, %rd3, %rd663;
	st.local.u32 	[%rd664+4], %r2497;
	cvt.u64.u32 	%rd665, %r2497;
	add.s64 	%rd666, %rd3, %rd665;
	ld.local.u8 	%r2498, [%rd666+4220];
	ld.local.u32 	%r2499, [%rd3+4048];
	add.s32 	%r2500, %r2499, %r2498;
	st.local.u32 	[%rd3+4048], %r2500;
	st.local.u8 	[%rd666+4220], %rs149;
	and.b32  	%r2501, %r48, %r2496;
	mul.wide.u32 	%rd667, %r2500, 4;
	add.s64 	%rd668, %rd3, %rd667;
	st.local.u32 	[%rd668+4], %r2501;
	cvt.u64.u32 	%rd669, %r2501;
	add.s64 	%rd670, %rd3, %rd669;
	ld.local.u8 	%r2502, [%rd670+4220];
	ld.local.u32 	%r2503, [%rd3+4048];
	add.s32 	%r2504, %r2503, %r2502;
	st.local.u32 	[%rd3+4048], %r2504;
	st.local.u8 	[%rd670+4220], %rs149;
	and.b32  	%r2505, %r2495, %r2428;
	mul.wide.u32 	%rd671, %r2504, 4;
	add.s64 	%rd672, %rd3, %rd671;
	st.local.u32 	[%rd672+4], %r2505;
	cvt.u64.u32 	%rd673, %r2505;
	add.s64 	%rd674, %rd3, %rd673;
	ld.local.u8 	%r2506, [%rd674+4220];
	ld.local.u32 	%r2507, [%rd3+4048];
	add.s32 	%r2508, %r2507, %r2506;
	st.local.u32 	[%rd3+4048], %r2508;
	st.local.u8 	[%rd674+4220], %rs149;
	xor.b32  	%r2509, %r2495, %r48;
	mul.wide.u32 	%rd675, %r2508, 4;
	add.s64 	%rd676, %rd3, %rd675;
	st.local.u32 	[%rd676+4], %r2509;
	cvt.u64.u32 	%rd677, %r2509;
	add.s64 	%rd678, %rd3, %rd677;
	ld.local.u8 	%r2510, [%rd678+4220];
	ld.local.u32 	%r2511, [%rd3+4048];
	add.s32 	%r2512, %r2511, %r2510;
	st.local.u32 	[%rd3+4048], %r2512;
	st.local.u8 	[%rd678+4220], %rs149;
	or.b32  	%r2513, %r2495, %r48;
	mul.wide.u32 	%rd679, %r2512, 4;
	add.s64 	%rd680, %rd3, %rd679;
	st.local.u32 	[%rd680+4], %r2513;
	cvt.u64.u32 	%rd681, %r2513;
	add.s64 	%rd682, %rd3, %rd681;
	ld.local.u8 	%r2514, [%rd682+4220];
	ld.local.u32 	%r2515, [%rd3+4048];
	add.s32 	%r2516, %r2515, %r2514;
	st.local.u32 	[%rd3+4048], %r2516;
	st.local.u8 	[%rd682+4220], %rs149;
	ld.local.u32 	%r2517, [%rd3+4092];
	not.b32 	%r2518, %r2517;
	and.b32  	%r2519, %r2517, %r48;
	mul.wide.u32 	%rd683, %r2516, 4;
	add.s64 	%rd684, %rd3, %rd683;
	st.local.u32 	[%rd684+4], %r2519;
	cvt.u64.u32 	%rd685, %r2519;
	add.s64 	%rd686, %rd3, %rd685;
	ld.local.u8 	%r2520, [%rd686+4220];
	ld.local.u32 	%r2521, [%rd3+4048];
	add.s32 	%r2522, %r2521, %r2520;
	st.local.u32 	[%rd3+4048], %r2522;
	st.local.u8 	[%rd686+4220], %rs149;
	and.b32  	%r2523, %r48, %r2518;
	mul.wide.u32 	%rd687, %r2522, 4;
	add.s64 	%rd688, %rd3, %rd687;
	st.local.u32 	[%rd688+4], %r2523;
	cvt.u64.u32 	%rd689, %r2523;
	add.s64 	%rd690, %rd3, %rd689;
	ld.local.u8 	%r2524, [%rd690+4220];
	ld.local.u32 	%r2525, [%rd3+4048];
	add.s32 	%r2526, %r2525, %r2524;
	st.local.u32 	[%rd3+4048], %r2526;
	st.local.u8 	[%rd690+4220], %rs149;
	and.b32  	%r2527, %r2517, %r2428;
	mul.wide.u32 	%rd691, %r2526, 4;
	add.s64 	%rd692, %rd3, %rd691;
	st.local.u32 	[%rd692+4], %r2527;
	cvt.u64.u32 	%rd693, %r2527;
	add.s64 	%rd694, %rd3, %rd693;
	ld.local.u8 	%r2528, [%rd694+4220];
	ld.local.u32 	%r2529, [%rd3+4048];
	add.s32 	%r2530, %r2529, %r2528;
	st.local.u32 	[%rd3+4048], %r2530;
	st.local.u8 	[%rd694+4220], %rs149;
	xor.b32  	%r2531, %r2517, %r48;
	mul.wide.u32 	%rd695, %r2530, 4;
	add.s64 	%rd696, %rd3, %rd695;
	st.local.u32 	[%rd696+4], %r2531;
	cvt.u64.u32 	%rd697, %r2531;
	add.s64 	%rd698, %rd3, %rd697;
	ld.local.u8 	%r2532, [%rd698+4220];
	ld.local.u32 	%r2533, [%rd3+4048];
	add.s32 	%r2534, %r2533, %r2532;
	st.local.u32 	[%rd3+4048], %r2534;
	st.local.u8 	[%rd698+4220], %rs149;
	or.b32  	%r2535, %r2517, %r48;
	mul.wide.u32 	%rd699, %r2534, 4;
	add.s64 	%rd700, %rd3, %rd699;
	st.local.u32 	[%rd700+4], %r2535;
	cvt.u64.u32 	%rd701, %r2535;
	add.s64 	%rd702, %rd3, %rd701;
	ld.local.u8 	%r2536, [%rd702+4220];
	ld.local.u32 	%r2537, [%rd3+4048];
	add.s32 	%r2538, %r2537, %r2536;
	st.local.u32 	[%rd3+4048], %r2538;
	st.local.u8 	[%rd702+4220], %rs149;
	ld.local.u32 	%r2539, [%rd3+4096];
	not.b32 	%r2540, %r2539;
	and.b32  	%r2541, %r2539, %r48;
	mul.wide.u32 	%rd703, %r2538, 4;
	add.s64 	%rd704, %rd3, %rd703;
	st.local.u32 	[%rd704+4], %r2541;
	cvt.u64.u32 	%rd705, %r2541;
	add.s64 	%rd706, %rd3, %rd705;
	ld.local.u8 	%r2542, [%rd706+4220];
	ld.local.u32 	%r2543, [%rd3+4048];
	add.s32 	%r2544, %r2543, %r2542;
	st.local.u32 	[%rd3+4048], %r2544;
	st.local.u8 	[%rd706+4220], %rs149;
	and.b32  	%r2545, %r48, %r2540;
	mul.wide.u32 	%rd707, %r2544, 4;
	add.s64 	%rd708, %rd3, %rd707;
	st.local.u32 	[%rd708+4], %r2545;
	cvt.u64.u32 	%rd709, %r2545;
	add.s64 	%rd710, %rd3, %rd709;
	ld.local.u8 	%r2546, [%rd710+4220];
	ld.local.u32 	%r2547, [%rd3+4048];
	add.s32 	%r2548, %r2547, %r2546;
	st.local.u32 	[%rd3+4048], %r2548;
	st.local.u8 	[%rd710+4220], %rs149;
	and.b32  	%r2549, %r2539, %r2428;
	mul.wide.u32 	%rd711, %r2548, 4;
	add.s64 	%rd712, %rd3, %rd711;
	st.local.u32 	[%rd712+4], %r2549;
	cvt.u64.u32 	%rd713, %r2549;
	add.s64 	%rd714, %rd3, %rd713;
	ld.local.u8 	%r2550, [%rd714+4220];
	ld.local.u32 	%r2551, [%rd3+4048];
	add.s32 	%r2552, %r2551, %r2550;
	st.local.u32 	[%rd3+4048], %r2552;
	st.local.u8 	[%rd714+4220], %rs149;
	xor.b32  	%r2553, %r2539, %r48;
	mul.wide.u32 	%rd715, %r2552, 4;
	add.s64 	%rd716, %rd3, %rd715;
	st.local.u32 	[%rd716+4], %r2553;
	cvt.u64.u32 	%rd717, %r2553;
	add.s64 	%rd718, %rd3, %rd717;
	ld.local.u8 	%r2554, [%rd718+4220];
	ld.local.u32 	%r2555, [%rd3+4048];
	add.s32 	%r2556, %r2555, %r2554;
	st.local.u32 	[%rd3+4048], %r2556;
	st.local.u8 	[%rd718+4220], %rs149;
	or.b32  	%r2557, %r2539, %r48;
	mul.wide.u32 	%rd719, %r2556, 4;
	add.s64 	%rd720, %rd3, %rd719;
	st.local.u32 	[%rd720+4], %r2557;
	cvt.u64.u32 	%rd721, %r2557;
	add.s64 	%rd722, %rd3, %rd721;
	ld.local.u8 	%r2558, [%rd722+4220];
	ld.local.u32 	%r2559, [%rd3+4048];
	add.s32 	%r2560, %r2559, %r2558;
	st.local.u32 	[%rd3+4048], %r2560;
	st.local.u8 	[%rd722+4220], %rs149;
	ld.local.u32 	%r2561, [%rd3+4100];
	not.b32 	%r2562, %r2561;
	and.b32  	%r2563, %r2561, %r48;
	mul.wide.u32 	%rd723, %r2560, 4;
	add.s64 	%rd724, %rd3, %rd723;
	st.local.u32 	[%rd724+4], %r2563;
	cvt.u64.u32 	%rd725, %r2563;
	add.s64 	%rd726, %rd3, %rd725;
	ld.local.u8 	%r2564, [%rd726+4220];
	ld.local.u32 	%r2565, [%rd3+4048];
	add.s32 	%r2566, %r2565, %r2564;
	st.local.u32 	[%rd3+4048], %r2566;
	st.local.u8 	[%rd726+4220], %rs149;
	and.b32  	%r2567, %r48, %r2562;
	mul.wide.u32 	%rd727, %r2566, 4;
	add.s64 	%rd728, %rd3, %rd727;
	st.local.u32 	[%rd728+4], %r2567;
	cvt.u64.u32 	%rd729, %r2567;
	add.s64 	%rd730, %rd3, %rd729;
	ld.local.u8 	%r2568, [%rd730+4220];
	ld.local.u32 	%r2569, [%rd3+4048];
	add.s32 	%r2570, %r2569, %r2568;
	st.local.u32 	[%rd3+4048], %r2570;
	st.local.u8 	[%rd730+4220], %rs149;
	and.b32  	%r2571, %r2561, %r2428;
	mul.wide.u32 	%rd731, %r2570, 4;
	add.s64 	%rd732, %rd3, %rd731;
	st.local.u32 	[%rd732+4], %r2571;
	cvt.u64.u32 	%rd733, %r2571;
	add.s64 	%rd734, %rd3, %rd733;
	ld.local.u8 	%r2572, [%rd734+4220];
	ld.local.u32 	%r2573, [%rd3+4048];
	add.s32 	%r2574, %r2573, %r2572;
	st.local.u32 	[%rd3+4048], %r2574;
	st.local.u8 	[%rd734+4220], %rs149;
	xor.b32  	%r2575, %r2561, %r48;
	mul.wide.u32 	%rd735, %r2574, 4;
	add.s64 	%rd736, %rd3, %rd735;
	st.local.u32 	[%rd736+4], %r2575;
	cvt.u64.u32 	%rd737, %r2575;
	add.s64 	%rd738, %rd3, %rd737;
	ld.local.u8 	%r2576, [%rd738+4220];
	ld.local.u32 	%r2577, [%rd3+4048];
	add.s32 	%r2578, %r2577, %r2576;
	st.local.u32 	[%rd3+4048], %r2578;
	st.local.u8 	[%rd738+4220], %rs149;
	or.b32  	%r2579, %r2561, %r48;
	mul.wide.u32 	%rd739, %r2578, 4;
	add.s64 	%rd740, %rd3, %rd739;
	st.local.u32 	[%rd740+4], %r2579;
	cvt.u64.u32 	%rd741, %r2579;
	add.s64 	%rd742, %rd3, %rd741;
	ld.local.u8 	%r2580, [%rd742+4220];
	ld.local.u32 	%r2581, [%rd3+4048];
	add.s32 	%r2582, %r2581, %r2580;
	st.local.u32 	[%rd3+4048], %r2582;
	st.local.u8 	[%rd742+4220], %rs149;
	ld.local.u32 	%r2583, [%rd3+4104];
	not.b32 	%r2584, %r2583;
	and.b32  	%r2585, %r2583, %r48;
	mul.wide.u32 	%rd743, %r2582, 4;
	add.s64 	%rd744, %rd3, %rd743;
	st.local.u32 	[%rd744+4], %r2585;
	cvt.u64.u32 	%rd745, %r2585;
	add.s64 	%rd746, %rd3, %rd745;
	ld.local.u8 	%r2586, [%rd746+4220];
	ld.local.u32 	%r2587, [%rd3+4048];
	add.s32 	%r2588, %r2587, %r2586;
	st.local.u32 	[%rd3+4048], %r2588;
	st.local.u8 	[%rd746+4220], %rs149;
	and.b32  	%r2589, %r48, %r2584;
	mul.wide.u32 	%rd747, %r2588, 4;
	add.s64 	%rd748, %rd3, %rd747;
	st.local.u32 	[%rd748+4], %r2589;
	cvt.u64.u32 	%rd749, %r2589;
	add.s64 	%rd750, %rd3, %rd749;
	ld.local.u8 	%r2590, [%rd750+4220];
	ld.local.u32 	%r2591, [%rd3+4048];
	add.s32 	%r2592, %r2591, %r2590;
	st.local.u32 	[%rd3+4048], %r2592;
	st.local.u8 	[%rd750+4220], %rs149;
	and.b32  	%r2593, %r2583, %r2428;
	mul.wide.u32 	%rd751, %r2592, 4;
	add.s64 	%rd752, %rd3, %rd751;
	st.local.u32 	[%rd752+4], %r2593;
	cvt.u64.u32 	%rd753, %r2593;
	add.s64 	%rd754, %rd3, %rd753;
	ld.local.u8 	%r2594, [%rd754+4220];
	ld.local.u32 	%r2595, [%rd3+4048];
	add.s32 	%r2596, %r2595, %r2594;
	st.local.u32 	[%rd3+4048], %r2596;
	st.local.u8 	[%rd754+4220], %rs149;
	xor.b32  	%r2597, %r2583, %r48;
	mul.wide.u32 	%rd755, %r2596, 4;
	add.s64 	%rd756, %rd3, %rd755;
	st.local.u32 	[%rd756+4], %r2597;
	cvt.u64.u32 	%rd757, %r2597;
	add.s64 	%rd758, %rd3, %rd757;
	ld.local.u8 	%r2598, [%rd758+4220];
	ld.local.u32 	%r2599, [%rd3+4048];
	add.s32 	%r2600, %r2599, %r2598;
	st.local.u32 	[%rd3+4048], %r2600;
	st.local.u8 	[%rd758+4220], %rs149;
	or.b32  	%r2601, %r2583, %r48;
	mul.wide.u32 	%rd759, %r2600, 4;
	add.s64 	%rd760, %rd3, %rd759;
	st.local.u32 	[%rd760+4], %r2601;
	cvt.u64.u32 	%rd761, %r2601;
	add.s64 	%rd762, %rd3, %rd761;
	ld.local.u8 	%r2602, [%rd762+4220];
	ld.local.u32 	%r2603, [%rd3+4048];
	add.s32 	%r2604, %r2603, %r2602;
	st.local.u32 	[%rd3+4048], %r2604;
	st.local.u8 	[%rd762+4220], %rs149;
	ld.local.u32 	%r2605, [%rd3+4108];
	not.b32 	%r2606, %r2605;
	and.b32  	%r2607, %r2605, %r48;
	mul.wide.u32 	%rd763, %r2604, 4;
	add.s64 	%rd764, %rd3, %rd763;
	st.local.u32 	[%rd764+4], %r2607;
	cvt.u64.u32 	%rd765, %r2607;
	add.s64 	%rd766, %rd3, %rd765;
	ld.local.u8 	%r2608, [%rd766+4220];
	ld.local.u32 	%r2609, [%rd3+4048];
	add.s32 	%r2610, %r2609, %r2608;
	st.local.u32 	[%rd3+4048], %r2610;
	st.local.u8 	[%rd766+4220], %rs149;
	and.b32  	%r2611, %r48, %r2606;
	mul.wide.u32 	%rd767, %r2610, 4;
	add.s64 	%rd768, %rd3, %rd767;
	st.local.u32 	[%rd768+4], %r2611;
	cvt.u64.u32 	%rd769, %r2611;
	add.s64 	%rd770, %rd3, %rd769;
	ld.local.u8 	%r2612, [%rd770+4220];
	ld.local.u32 	%r2613, [%rd3+4048];
	add.s32 	%r2614, %r2613, %r2612;
	st.local.u32 	[%rd3+4048], %r2614;
	st.local.u8 	[%rd770+4220], %rs149;
	and.b32  	%r2615, %r2605, %r2428;
	mul.wide.u32 	%rd771, %r2614, 4;
	add.s64 	%rd772, %rd3, %rd771;
	st.local.u32 	[%rd772+4], %r2615;
	cvt.u64.u32 	%rd773, %r2615;
	add.s64 	%rd774, %rd3, %rd773;
	ld.local.u8 	%r2616, [%rd774+4220];
	ld.local.u32 	%r2617, [%rd3+4048];
	add.s32 	%r2618, %r2617, %r2616;
	st.local.u32 	[%rd3+4048], %r2618;
	st.local.u8 	[%rd774+4220], %rs149;
	xor.b32  	%r2619, %r2605, %r48;
	mul.wide.u32 	%rd775, %r2618, 4;
	add.s64 	%rd776, %rd3, %rd775;
	st.local.u32 	[%rd776+4], %r2619;
	cvt.u64.u32 	%rd777, %r2619;
	add.s64 	%rd778, %rd3, %rd777;
	ld.local.u8 	%r2620, [%rd778+4220];
	ld.local.u32 	%r2621, [%rd3+4048];
	add.s32 	%r2622, %r2621, %r2620;
	st.local.u32 	[%rd3+4048], %r2622;
	st.local.u8 	[%rd778+4220], %rs149;
	or.b32  	%r2623, %r2605, %r48;
	mul.wide.u32 	%rd779, %r2622, 4;
	add.s64 	%rd780, %rd3, %rd779;
	st.local.u32 	[%rd780+4], %r2623;
	cvt.u64.u32 	%rd781, %r2623;
	add.s64 	%rd782, %rd3, %rd781;
	ld.local.u8 	%r2624, [%rd782+4220];
	ld.local.u32 	%r2625, [%rd3+4048];
	add.s32 	%r2626, %r2625, %r2624;
	st.local.u32 	[%rd3+4048], %r2626;
	st.local.u8 	[%rd782+4220], %rs149;
	ld.local.u32 	%r2627, [%rd3+4112];
	not.b32 	%r2628, %r2627;
	and.b32  	%r2629, %r2627, %r48;
	mul.wide.u32 	%rd783, %r2626, 4;
	add.s64 	%rd784, %rd3, %rd783;
	st.local.u32 	[%rd784+4], %r2629;
	cvt.u64.u32 	%rd785, %r2629;
	add.s64 	%rd786, %rd3, %rd785;
	ld.local.u8 	%r2630, [%rd786+4220];
	ld.local.u32 	%r2631, [%rd3+4048];
	add.s32 	%r2632, %r2631, %r2630;
	st.local.u32 	[%rd3+4048], %r2632;
	st.local.u8 	[%rd786+4220], %rs149;
	and.b32  	%r2633, %r48, %r2628;
	mul.wide.u32 	%rd787, %r2632, 4;
	add.s64 	%rd788, %rd3, %rd787;
	st.local.u32 	[%rd788+4], %r2633;
	cvt.u64.u32 	%rd789, %r2633;
	add.s64 	%rd790, %rd3, %rd789;
	ld.local.u8 	%r2634, [%rd790+4220];
	ld.local.u32 	%r2635, [%rd3+4048];
	add.s32 	%r2636, %r2635, %r2634;
	st.local.u32 	[%rd3+4048], %r2636;
	st.local.u8 	[%rd790+4220], %rs149;
	and.b32  	%r2637, %r2627, %r2428;
	mul.wide.u32 	%rd791, %r2636, 4;
	add.s64 	%rd792, %rd3, %rd791;
	st.local.u32 	[%rd792+4], %r2637;
	cvt.u64.u32 	%rd793, %r2637;
	add.s64 	%rd794, %rd3, %rd793;
	ld.local.u8 	%r2638, [%rd794+4220];
	ld.local.u32 	%r2639, [%rd3+4048];
	add.s32 	%r2640, %r2639, %r2638;
	st.local.u32 	[%rd3+4048], %r2640;
	st.local.u8 	[%rd794+4220], %rs149;
	xor.b32  	%r2641, %r2627, %r48;
	mul.wide.u32 	%rd795, %r2640, 4;
	add.s64 	%rd796, %rd3, %rd795;
	st.local.u32 	[%rd796+4], %r2641;
	cvt.u64.u32 	%rd797, %r2641;
	add.s64 	%rd798, %rd3, %rd797;
	ld.local.u8 	%r2642, [%rd798+4220];
	ld.local.u32 	%r2643, [%rd3+4048];
	add.s32 	%r2644, %r2643, %r2642;
	st.local.u32 	[%rd3+4048], %r2644;
	st.local.u8 	[%rd798+4220], %rs149;
	or.b32  	%r2645, %r2627, %r48;
	mul.wide.u32 	%rd799, %r2644, 4;
	add.s64 	%rd800, %rd3, %rd799;
	st.local.u32 	[%rd800+4], %r2645;
	cvt.u64.u32 	%rd801, %r2645;
	add.s64 	%rd802, %rd3, %rd801;
	ld.local.u8 	%r2646, [%rd802+4220];
	ld.local.u32 	%r2647, [%rd3+4048];
	add.s32 	%r26195, %r2647, %r2646;
	st.local.u32 	[%rd3+4048], %r26195;
	st.local.u8 	[%rd802+4220], %rs149;
	ld.local.u32 	%r26192, [%rd3+4192];
	setp.ge.u32 	%p23, %r26192, %r26195;
	@%p23 bra 	$L__BB0_96;
	bra.uni 	$L__BB0_64;
$L__BB0_96:
	ld.local.u32 	%r26183, [%rd3+4044];
	setp.ge.u32 	%p141, %r26183, %r26195;
	@%p141 bra 	$L__BB0_99;
	mov.u32 	%r26196, %r26183;
$L__BB0_98:
	mul.wide.u32 	%rd10547, %r26196, 4;
	add.s64 	%rd10548, %rd3, %rd10547;
	ld.local.u32 	%rd10549, [%rd10548+4];
	add.s64 	%rd10550, %rd3, %rd10549;
	mov.b16 	%rs9289, 1;
	st.local.u8 	[%rd10550+4220], %rs9289;
	add.s32 	%r26196, %r26196, 1;
	setp.lt.u32 	%p142, %r26196, %r26195;
	@%p142 bra 	$L__BB0_98;
$L__BB0_99:
	ld.local.u32 	%rd10551, [%rd3+4116];
	mov.u64 	%rd10552, d_TARGET_LOOKUP;
	add.s64 	%rd10553, %rd10552, %rd10551;
	ld.global.u8 	%rs9290, [%rd10553];
	add.s16 	%rs9825, %rs9290, %rs9828;
	cvt.u32.u16 	%r22454, %rs9290;
	shl.b32 	%r22455, %r22454, 16;
	and.b32  	%r22456, %r22455, 16711680;
	ld.local.u32 	%r22457, [%rd3+4188];
	add.s32 	%r22458, %r22457, %r22456;
	add.s32 	%r26178, %r22458, 1;
	st.local.u32 	[%rd3+4188], %r26178;
	setp.ge.u32 	%p143, %r26178, %r26183;
	@%p143 bra 	$L__BB0_59;
	bra.uni 	$L__BB0_36;
$L__BB0_100:
	mul.wide.u32 	%rd1028, %r26205, 4;
	add.s64 	%rd1029, %rd3, %rd1028;
	ld.local.u32 	%r119, [%rd1029+4];
	st.local.u32 	[%rd3+4124], %r119;
	cvt.u64.u32 	%rd1030, %r119;
	mov.u64 	%rd1031, d_TARGET_LOOKUP;
	add.s64 	%rd1032, %rd1031, %rd1030;
	ld.global.u8 	%rs39, [%rd1032];
	cvt.u32.u16 	%r2896, %rs39;
	and.b32  	%r2897, %r2896, 255;
	cvt.u32.u16 	%r2898, %rs9832;
	and.b32  	%r2899, %r2898, 255;
	sub.s32 	%r2900, %r2899, %r2897;
	setp.ne.s32 	%p26, %r2900, 5;
	@%p26 bra 	$L__BB0_155;
	sub.s16 	%rs40, %rs9832, %rs39;
	st.local.u32 	[%rd3+4056], %r26208;
	not.b32 	%r15215, %r119;
	ld.local.u32 	%r15216, [%rd3+4076];
	not.b32 	%r15217, %r15216;
	and.b32  	%r15218, %r15216, %r119;
	cvt.u64.u32 	%rd6679, %r15218;
	add.s64 	%rd6680, %rd3, %rd6679;
	ld.local.u8 	%rs4711, [%rd6680+4220];
	add.s64 	%rd6682, %rd1031, %rd6679;
	ld.global.u8 	%rs4712, [%rd6682];
	and.b16  	%rs4713, %rs4712, %rs4711;
	cvt.u32.u16 	%r15219, %rs4713;
	and.b32  	%r15220, %r15219, 255;
	mul.wide.u32 	%rd6683, %r26208, 4;
	add.s64 	%rd6684, %rd3, %rd6683;
	st.local.u32 	[%rd6684+4], %r15218;
	ld.local.u32 	%r15221, [%rd3+4056];
	add.s32 	%r15222, %r15221, %r15220;
	st.local.u32 	[%rd3+4056], %r15222;
	ld.local.u8 	%rs4714, [%rd6680+4220];
	not.b16 	%rs4715, %rs4713;
	and.b16  	%rs4716, %rs4714, %rs4715;
	st.local.u8 	[%rd6680+4220], %rs4716;
	and.b32  	%r15223, %r119, %r15217;
	cvt.u64.u32 	%rd6685, %r15223;
	add.s64 	%rd6686, %rd3, %rd6685;
	ld.local.u8 	%rs4717, [%rd6686+4220];
	add.s64 	%rd6687, %rd1031, %rd6685;
	ld.global.u8 	%rs4718, [%rd6687];
	and.b16  	%rs4719, %rs4718, %rs4717;
	cvt.u32.u16 	%r15224, %rs4719;
	and.b32  	%r15225, %r15224, 255;
	mul.wide.u32 	%rd6688, %r15222, 4;
	add.s64 	%rd6689, %rd3, %rd6688;
	st.local.u32 	[%rd6689+4], %r15223;
	ld.local.u32 	%r15226, [%rd3+4056];
	add.s32 	%r15227, %r15226, %r15225;
	st.local.u32 	[%rd3+4056], %r15227;
	ld.local.u8 	%rs4720, [%rd6686+4220];
	not.b16 	%rs4721, %rs4719;
	and.b16  	%rs4722, %rs4720, %rs4721;
	st.local.u8 	[%rd6686+4220], %rs4722;
	and.b32  	%r15228, %r15216, %r15215;
	cvt.u64.u32 	%rd6690, %r15228;
	add.s64 	%rd6691, %rd3, %rd6690;
	ld.local.u8 	%rs4723, [%rd6691+4220];
	add.s64 	%rd6692, %rd1031, %rd6690;
	ld.global.u8 	%rs4724, [%rd6692];
	and.b16  	%rs4725, %rs4724, %rs4723;
	cvt.u32.u16 	%r15229, %rs4725;
	and.b32  	%r15230, %r15229, 255;
	mul.wide.u32 	%rd6693, %r15227, 4;
	add.s64 	%rd6694, %rd3, %rd6693;
	st.local.u32 	[%rd6694+4], %r15228;
	ld.local.u32 	%r15231, [%rd3+4056];
	add.s32 	%r15232, %r15231, %r15230;
	st.local.u32 	[%rd3+4056], %r15232;
	ld.local.u8 	%rs4726, [%rd6691+4220];
	not.b16 	%rs4727, %rs4725;
	and.b16  	%rs4728, %rs4726, %rs4727;
	st.local.u8 	[%rd6691+4220], %rs4728;
	xor.b32  	%r15233, %r15216, %r119;
	cvt.u64.u32 	%rd6695, %r15233;
	add.s64 	%rd6696, %rd3, %rd6695;
	ld.local.u8 	%rs4729, [%rd6696+4220];
	add.s64 	%rd6697, %rd1031, %rd6695;
	ld.global.u8 	%rs4730, [%rd6697];
	and.b16  	%rs4731, %rs4730, %rs4729;
	cvt.u32.u16 	%r15234, %rs4731;
	and.b32  	%r15235, %r15234, 255;
	mul.wide.u32 	%rd6698, %r15232, 4;
	add.s64 	%rd6699, %rd3, %rd6698;
	st.local.u32 	[%rd6699+4], %r15233;
	ld.local.u32 	%r15236, [%rd3+4056];
	add.s32 	%r15237, %r15236, %r15235;
	st.local.u32 	[%rd3+4056], %r15237;
	ld.local.u8 	%rs4732, [%rd6696+4220];
	not.b16 	%rs4733, %rs4731;
	and.b16  	%rs4734, %rs4732, %rs4733;
	st.local.u8 	[%rd6696+4220], %rs4734;
	or.b32  	%r15238, %r15216, %r119;
	cvt.u64.u32 	%rd6700, %r15238;
	add.s64 	%rd6701, %rd3, %rd6700;
	ld.local.u8 	%rs4735, [%rd6701+4220];
	add.s64 	%rd6702, %rd1031, %rd6700;
	ld.global.u8 	%rs4736, [%rd6702];
	and.b16  	%rs4737, %rs4736, %rs4735;
	cvt.u32.u16 	%r15239, %rs4737;
	and.b32  	%r15240, %r15239, 255;
	mul.wide.u32 	%rd6703, %r15237, 4;
	add.s64 	%rd6704, %rd3, %rd6703;
	st.local.u32 	[%rd6704+4], %r15238;
	ld.local.u32 	%r15241, [%rd3+4056];
	add.s32 	%r15242, %r15241, %r15240;
	st.local.u32 	[%rd3+4056], %r15242;
	ld.local.u8 	%rs4738, [%rd6701+4220];
	not.b16 	%rs4739, %rs4737;
	and.b16  	%rs4740, %rs4738, %rs4739;
	st.local.u8 	[%rd6701+4220], %rs4740;
	ld.local.u32 	%r15243, [%rd3+4080];
	not.b32 	%r15244, %r15243;
	and.b32  	%r15245, %r15243, %r119;
	cvt.u64.u32 	%rd6705, %r15245;
	add.s64 	%rd6706, %rd3, %rd6705;
	ld.local.u8 	%rs4741, [%rd6706+4220];
	add.s64 	%rd6707, %rd1031, %rd6705;
	ld.global.u8 	%rs4742, [%rd6707];
	and.b16  	%rs4743, %rs4742, %rs4741;
	cvt.u32.u16 	%r15246, %rs4743;
	and.b32  	%r15247, %r15246, 255;
	mul.wide.u32 	%rd6708, %r15242, 4;
	add.s64 	%rd6709, %rd3, %rd6708;
	st.local.u32 	[%rd6709+4], %r15245;
	ld.local.u32 	%r15248, [%rd3+4056];
	add.s32 	%r15249, %r15248, %r15247;
	st.local.u32 	[%rd3+4056], %r15249;
	ld.local.u8 	%rs4744, [%rd6706+4220];
	not.b16 	%rs4745, %rs4743;
	and.b16  	%rs4746, %rs4744, %rs4745;
	st.local.u8 	[%rd6706+4220], %rs4746;
	and.b32  	%r15250, %r119, %r15244;
	cvt.u64.u32 	%rd6710, %r15250;
	add.s64 	%rd6711, %rd3, %rd6710;
	ld.local.u8 	%rs4747, [%rd6711+4220];
	add.s64 	%rd6712, %rd1031, %rd6710;
	ld.global.u8 	%rs4748, [%rd6712];
	and.b16  	%rs4749, %rs4748, %rs4747;
	cvt.u32.u16 	%r15251, %rs4749;
	and.b32  	%r15252, %r15251, 255;
	mul.wide.u32 	%rd6713, %r15249, 4;
	add.s64 	%rd6714, %rd3, %rd6713;
	st.local.u32 	[%rd6714+4], %r15250;
	ld.local.u32 	%r15253, [%rd3+4056];
	add.s32 	%r15254, %r15253, %r15252;
	st.local.u32 	[%rd3+4056], %r15254;
	ld.local.u8 	%rs4750, [%rd6711+4220];
	not.b16 	%rs4751, %rs4749;
	and.b16  	%rs4752, %rs4750, %rs4751;
	st.local.u8 	[%rd6711+4220], %rs4752;
	and.b32  	%r15255, %r15243, %r15215;
	cvt.u64.u32 	%rd6715, %r15255;
	add.s64 	%rd6716, %rd3, %rd6715;
	ld.local.u8 	%rs4753, [%rd6716+4220];
	add.s64 	%rd6717, %rd1031, %rd6715;
	ld.global.u8 	%rs4754, [%rd6717];
	and.b16  	%rs4755, %rs4754, %rs4753;
	cvt.u32.u16 	%r15256, %rs4755;
	and.b32  	%r15257, %r15256, 255;
	mul.wide.u32 	%rd6718, %r15254, 4;
	add.s64 	%rd6719, %rd3, %rd6718;
	st.local.u32 	[%rd6719+4], %r15255;
	ld.local.u32 	%r15258, [%rd3+4056];
	add.s32 	%r15259, %r15258, %r15257;
	st.local.u32 	[%rd3+4056], %r15259;
	ld.local.u8 	%rs4756, [%rd6716+4220];
	not.b16 	%rs4757, %rs4755;
	and.b16  	%rs4758, %rs4756, %rs4757;
	st.local.u8 	[%rd6716+4220], %rs4758;
	xor.b32  	%r15260, %r15243, %r119;
	cvt.u64.u32 	%rd6720, %r15260;
	add.s64 	%rd6721, %rd3, %rd6720;
	ld.local.u8 	%rs4759, [%rd6721+4220];
	add.s64 	%rd6722, %rd1031, %rd6720;
	ld.global.u8 	%rs4760, [%rd6722];
	and.b16  	%rs4761, %rs4760, %rs4759;
	cvt.u32.u16 	%r15261, %rs4761;
	and.b32  	%r15262, %r15261, 255;
	mul.wide.u32 	%rd6723, %r15259, 4;
	add.s64 	%rd6724, %rd3, %rd6723;
	st.local.u32 	[%rd6724+4], %r15260;
	ld.local.u32 	%r15263, [%rd3+4056];
	add.s32 	%r15264, %r15263, %r15262;
	st.local.u32 	[%rd3+4056], %r15264;
	ld.local.u8 	%rs4762, [%rd6721+4220];
	not.b16 	%rs4763, %rs4761;
	and.b16  	%rs4764, %rs4762, %rs4763;
	st.local.u8 	[%rd6721+4220], %rs4764;
	or.b32  	%r15265, %r15243, %r119;
	cvt.u64.u32 	%rd6725, %r15265;
	add.s64 	%rd6726, %rd3, %rd6725;
	ld.local.u8 	%rs4765, [%rd6726+4220];
	add.s64 	%rd6727, %rd1031, %rd6725;
	ld.global.u8 	%rs4766, [%rd6727];
	and.b16  	%rs4767, %rs4766, %rs4765;
	cvt.u32.u16 	%r15266, %rs4767;
	and.b32  	%r15267, %r15266, 255;
	mul.wide.u32 	%rd6728, %r15264, 4;
	add.s64 	%rd6729, %rd3, %rd6728;
	st.local.u32 	[%rd6729+4], %r15265;
	ld.local.u32 	%r15268, [%rd3+4056];
	add.s32 	%r15269, %r15268, %r15267;
	st.local.u32 	[%rd3+4056], %r15269;
	ld.local.u8 	%rs4768, [%rd6726+4220];
	not.b16 	%rs4769, %rs4767;
	and.b16  	%rs4770, %rs4768, %rs4769;
	st.local.u8 	[%rd6726+4220], %rs4770;
	ld.local.u32 	%r15270, [%rd3+4084];
	not.b32 	%r15271, %r15270;
	and.b32  	%r15272, %r15270, %r119;
	cvt.u64.u32 	%rd6730, %r15272;
	add.s64 	%rd6731, %rd3, %rd6730;
	ld.local.u8 	%rs4771, [%rd6731+4220];
	add.s64 	%rd6732, %rd1031, %rd6730;
	ld.global.u8 	%rs4772, [%rd6732];
	and.b16  	%rs4773, %rs4772, %rs4771;
	cvt.u32.u16 	%r15273, %rs4773;
	and.b32  	%r15274, %r15273, 255;
	mul.wide.u32 	%rd6733, %r15269, 4;
	add.s64 	%rd6734, %rd3, %rd6733;
	st.local.u32 	[%rd6734+4], %r15272;
	ld.local.u32 	%r15275, [%rd3+4056];
	add.s32 	%r15276, %r15275, %r15274;
	st.local.u32 	[%rd3+4056], %r15276;
	ld.local.u8 	%rs4774, [%rd6731+4220];
	not.b16 	%rs4775, %rs4773;
	and.b16  	%rs4776, %rs4774, %rs4775;
	st.local.u8 	[%rd6731+4220], %rs4776;
	and.b32  	%r15277, %r119, %r15271;
	cvt.u64.u32 	%rd6735, %r15277;
	add.s64 	%rd6736, %rd3, %rd6735;
	ld.local.u8 	%rs4777, [%rd6736+4220];
	add.s64 	%rd6737, %rd1031, %rd6735;
	ld.global.u8 	%rs4778, [%rd6737];
	and.b16  	%rs4779, %rs4778, %rs4777;
	cvt.u32.u16 	%r15278, %rs4779;
	and.b32  	%r15279, %r15278, 255;
	mul.wide.u32 	%rd6738, %r15276, 4;
	add.s64 	%rd6739, %rd3, %rd6738;
	st.local.u32 	[%rd6739+4], %r15277;
	ld.local.u32 	%r15280, [%rd3+4056];
	add.s32 	%r15281, %r15280, %r15279;
	st.local.u32 	[%rd3+4056], %r15281;
	ld.local.u8 	%rs4780, [%rd6736+4220];
	not.b16 	%rs4781, %rs4779;
	and.b16  	%rs4782, %rs4780, %rs4781;
	st.local.u8 	[%rd6736+4220], %rs4782;
	and.b32  	%r15282, %r15270, %r15215;
	cvt.u64.u32 	%rd6740, %r15282;
	add.s64 	%rd6741, %rd3, %rd6740;
	ld.local.u8 	%rs4783, [%rd6741+4220];
	add.s64 	%rd6742, %rd1031, %rd6740;
	ld.global.u8 	%rs4784, [%rd6742];
	and.b16  	%rs4785, %rs4784, %rs4783;
	cvt.u32.u16 	%r15283, %rs4785;
	and.b32  	%r15284, %r15283, 255;
	mul.wide.u32 	%rd6743, %r15281, 4;
	add.s64 	%rd6744, %rd3, %rd6743;
	st.local.u32 	[%rd6744+4], %r15282;
	ld.local.u32 	%r15285, [%rd3+4056];
	add.s32 	%r15286, %r15285, %r15284;
	st.local.u32 	[%rd3+4056], %r15286;
	ld.local.u8 	%rs4786, [%rd6741+4220];
	not.b16 	%rs4787, %rs4785;
	and.b16  	%rs4788, %rs4786, %rs4787;
	st.local.u8 	[%rd6741+4220], %rs4788;
	xor.b32  	%r15287, %r15270, %r119;
	cvt.u64.u32 	%rd6745, %r15287;
	add.s64 	%rd6746, %rd3, %rd6745;
	ld.local.u8 	%rs4789, [%rd6746+4220];
	add.s64 	%rd6747, %rd1031, %rd6745;
	ld.global.u8 	%rs4790, [%rd6747];
	and.b16  	%rs4791, %rs4790, %rs4789;
	cvt.u32.u16 	%r15288, %rs4791;
	and.b32  	%r15289, %r15288, 255;
	mul.wide.u32 	%rd6748, %r15286, 4;
	add.s64 	%rd6749, %rd3, %rd6748;
	st.local.u32 	[%rd6749+4], %r15287;
	ld.local.u32 	%r15290, [%rd3+4056];
	add.s32 	%r15291, %r15290, %r15289;
	st.local.u32 	[%rd3+4056], %r15291;
	ld.local.u8 	%rs4792, [%rd6746+4220];
	not.b16 	%rs4793, %rs4791;
	and.b16  	%rs4794, %rs4792, %rs4793;
	st.local.u8 	[%rd6746+4220], %rs4794;
	or.b32  	%r15292, %r15270, %r119;
	cvt.u64.u32 	%rd6750, %r15292;
	add.s64 	%rd6751, %rd3, %rd6750;
	ld.local.u8 	%rs4795, [%rd6751+4220];
	add.s64 	%rd6752, %rd1031, %rd6750;
	ld.global.u8 	%rs4796, [%rd6752];
	and.b16  	%rs4797, %rs4796, %rs4795;
	cvt.u32.u16 	%r15293, %rs4797;
	and.b32  	%r15294, %r15293, 255;
	mul.wide.u32 	%rd6753, %r15291, 4;
	add.s64 	%rd6754, %rd3, %rd6753;
	st.local.u32 	[%rd6754+4], %r15292;
	ld.local.u32 	%r15295, [%rd3+4056];
	add.s32 	%r15296, %r15295, %r15294;
	st.local.u32 	[%rd3+4056], %r15296;
	ld.local.u8 	%rs4798, [%rd6751+4220];
	not.b16 	%rs4799, %rs4797;
	and.b16  	%rs4800, %rs4798, %rs4799;
	st.local.u8 	[%rd6751+4220], %rs4800;
	ld.local.u32 	%r15297, [%rd3+4088];
	not.b32 	%r15298, %r15297;
	and.b32  	%r15299, %r15297, %r119;
	cvt.u64.u32 	%rd6755, %r15299;
	add.s64 	%rd6756, %rd3, %rd6755;
	ld.local.u8 	%rs4801, [%rd6756+4220];
	add.s64 	%rd6757, %rd1031, %rd6755;
	ld.global.u8 	%rs4802, [%rd6757];
	and.b16  	%rs4803, %rs4802, %rs4801;
	cvt.u32.u16 	%r15300, %rs4803;
	and.b32  	%r15301, %r15300, 255;
	mul.wide.u32 	%rd6758, %r15296, 4;
	add.s64 	%rd6759, %rd3, %rd6758;
	st.local.u32 	[%rd6759+4], %r15299;
	ld.local.u32 	%r15302, [%rd3+4056];
	add.s32 	%r15303, %r15302, %r15301;
	st.local.u32 	[%rd3+4056], %r15303;
	ld.local.u8 	%rs4804, [%rd6756+4220];
	not.b16 	%rs4805, %rs4803;
	and.b16  	%rs4806, %rs4804, %rs4805;
	st.local.u8 	[%rd6756+4220], %rs4806;
	and.b32  	%r15304, %r119, %r15298;
	cvt.u64.u32 	%rd6760, %r15304;
	add.s64 	%rd6761, %rd3, %rd6760;
	ld.local.u8 	%rs4807, [%rd6761+4220];
	add.s64 	%rd6762, %rd1031, %rd6760;
	ld.global.u8 	%rs4808, [%rd6762];
	and.b16  	%rs4809, %rs4808, %rs4807;
	cvt.u32.u16 	%r15305, %rs4809;
	and.b32  	%r15306, %r15305, 255;
	mul.wide.u32 	%rd6763, %r15303, 4;
	add.s64 	%rd6764, %rd3, %rd6763;
	st.local.u32 	[%rd6764+4], %r15304;
	ld.local.u32 	%r15307, [%rd3+4056];
	add.s32 	%r15308, %r15307, %r15306;
	st.local.u32 	[%rd3+4056], %r15308;
	ld.local.u8 	%rs4810, [%rd6761+4220];
	not.b16 	%rs4811, %rs4809;
	and.b16  	%rs4812, %rs4810, %rs4811;
	st.local.u8 	[%rd6761+4220], %rs4812;
	and.b32  	%r15309, %r15297, %r15215;
	cvt.u64.u32 	%rd6765, %r15309;
	add.s64 	%rd6766, %rd3, %rd6765;
	ld.local.u8 	%rs4813, [%rd6766+4220];
	add.s64 	%rd6767, %rd1031, %rd6765;
	ld.global.u8 	%rs4814, [%rd6767];
	and.b16  	%rs4815, %rs4814, %rs4813;
	cvt.u32.u16 	%r15310, %rs4815;
	and.b32  	%r15311, %r15310, 255;
	mul.wide.u32 	%rd6768, %r15308, 4;
	add.s64 	%rd6769, %rd3, %rd6768;
	st.local.u32 	[%rd6769+4], %r15309;
	ld.local.u32 	%r15312, [%rd3+4056];
	add.s32 	%r15313, %r15312, %r15311;
	st.local.u32 	[%rd3+4056], %r15313;
	ld.local.u8 	%rs4816, [%rd6766+4220];
	not.b16 	%rs4817, %rs4815;
	and.b16  	%rs4818, %rs4816, %rs4817;
	st.local.u8 	[%rd6766+4220], %rs4818;
	xor.b32  	%r15314, %r15297, %r119;
	cvt.u64.u32 	%rd6770, %r15314;
	add.s64 	%rd6771, %rd3, %rd6770;
	ld.local.u8 	%rs4819, [%rd6771+4220];
	add.s64 	%rd6772, %rd1031, %rd6770;
	ld.global.u8 	%rs4820, [%rd6772];
	and.b16  	%rs4821, %rs4820, %rs4819;
	cvt.u32.u16 	%r15315, %rs4821;
	and.b32  	%r15316, %r15315, 255;
	mul.wide.u32 	%rd6773, %r15313, 4;
	add.s64 	%rd6774, %rd3, %rd6773;
	st.local.u32 	[%rd6774+4], %r15314;
	ld.local.u32 	%r15317, [%rd3+4056];
	add.s32 	%r15318, %r15317, %r15316;
	st.local.u32 	[%rd3+4056], %r15318;
	ld.local.u8 	%rs4822, [%rd6771+4220];
	not.b16 	%rs4823, %rs4821;
	and.b16  	%rs4824, %rs4822, %rs4823;
	st.local.u8 	[%rd6771+4220], %rs4824;
	or.b32  	%r15319, %r15297, %r119;
	cvt.u64.u32 	%rd6775, %r15319;
	add.s64 	%rd6776, %rd3, %rd6775;
	ld.local.u8 	%rs4825, [%rd6776+4220];
	add.s64 	%rd6777, %rd1031, %rd6775;
	ld.global.u8 	%rs4826, [%rd6777];
	and.b16  	%rs4827, %rs4826, %rs4825;
	cvt.u32.u16 	%r15320, %rs4827;
	and.b32  	%r15321, %r15320, 255;
	mul.wide.u32 	%rd6778, %r15318, 4;
	add.s64 	%rd6779, %rd3, %rd6778;
	st.local.u32 	[%rd6779+4], %r15319;
	ld.local.u32 	%r15322, [%rd3+4056];
	add.s32 	%r15323, %r15322, %r15321;
	st.local.u32 	[%rd3+4056], %r15323;
	ld.local.u8 	%rs4828, [%rd6776+4220];
	not.b16 	%rs4829, %rs4827;
	and.b16  	%rs4830, %rs4828, %rs4829;
	st.local.u8 	[%rd6776+4220], %rs4830;
	ld.local.u32 	%r15324, [%rd3+4092];
	not.b32 	%r15325, %r15324;
	and.b32  	%r15326, %r15324, %r119;
	cvt.u64.u32 	%rd6780, %r15326;
	add.s64 	%rd6781, %rd3, %rd6780;
	ld.local.u8 	%rs4831, [%rd6781+4220];
	add.s64 	%rd6782, %rd1031, %rd6780;
	ld.global.u8 	%rs4832, [%rd6782];
	and.b16  	%rs4833, %rs4832, %rs4831;
	cvt.u32.u16 	%r15327, %rs4833;
	and.b32  	%r15328, %r15327, 255;
	mul.wide.u32 	%rd6783, %r15323, 4;
	add.s64 	%rd6784, %rd3, %rd6783;
	st.local.u32 	[%rd6784+4], %r15326;
	ld.local.u32 	%r15329, [%rd3+4056];
	add.s32 	%r15330, %r15329, %r15328;
	st.local.u32 	[%rd3+4056], %r15330;
	ld.local.u8 	%rs4834, [%rd6781+4220];
	not.b16 	%rs4835, %rs4833;
	and.b16  	%rs4836, %rs4834, %rs4835;
	st.local.u8 	[%rd6781+4220], %rs4836;
	and.b32  	%r15331, %r119, %r15325;
	cvt.u64.u32 	%rd6785, %r15331;
	add.s64 	%rd6786, %rd3, %rd6785;
	ld.local.u8 	%rs4837, [%rd6786+4220];
	add.s64 	%rd6787, %rd1031, %rd6785;
	ld.global.u8 	%rs4838, [%rd6787];
	and.b16  	%rs4839, %rs4838, %rs4837;
	cvt.u32.u16 	%r15332, %rs4839;
	and.b32  	%r15333, %r15332, 255;
	mul.wide.u32 	%rd6788, %r15330, 4;
	add.s64 	%rd6789, %rd3, %rd6788;
	st.local.u32 	[%rd6789+4], %r15331;
	ld.local.u32 	%r15334, [%rd3+4056];
	add.s32 	%r15335, %r15334, %r15333;
	st.local.u32 	[%rd3+4056], %r15335;
	ld.local.u8 	%rs4840, [%rd6786+4220];
	not.b16 	%rs4841, %rs4839;
	and.b16  	%rs4842, %rs4840, %rs4841;
	st.local.u8 	[%rd6786+4220], %rs4842;
	and.b32  	%r15336, %r15324, %r15215;
	cvt.u64.u32 	%rd6790, %r15336;
	add.s64 	%rd6791, %rd3, %rd6790;
	ld.local.u8 	%rs4843, [%rd6791+4220];
	add.s64 	%rd6792, %rd1031, %rd6790;
	ld.global.u8 	%rs4844, [%rd6792];
	and.b16  	%rs4845, %rs4844, %rs4843;
	cvt.u32.u16 	%r15337, %rs4845;
	and.b32  	%r15338, %r15337, 255;
	mul.wide.u32 	%rd6793, %r15335, 4;
	add.s64 	%rd6794, %rd3, %rd6793;
	st.local.u32 	[%rd6794+4], %r15336;
	ld.local.u32 	%r15339, [%rd3+4056];
	add.s32 	%r15340, %r15339, %r15338;
	st.local.u32 	[%rd3+4056], %r15340;
	ld.local.u8 	%rs4846, [%rd6791+4220];
	not.b16 	%rs4847, %rs4845;
	and.b16  	%rs4848, %rs4846, %rs4847;
	st.local.u8 	[%rd6791+4220], %rs4848;
	xor.b32  	%r15341, %r15324, %r119;
	cvt.u64.u32 	%rd6795, %r15341;
	add.s64 	%rd6796, %rd3, %rd6795;
	ld.local.u8 	%rs4849, [%rd6796+4220];
	add.s64 	%rd6797, %rd1031, %rd6795;
	ld.global.u8 	%rs4850, [%rd6797];
	and.b16  	%rs4851, %rs4850, %rs4849;
	cvt.u32.u16 	%r15342, %rs4851;
	and.b32  	%r15343, %r15342, 255;
	mul.wide.u32 	%rd6798, %r15340, 4;
	add.s64 	%rd6799, %rd3, %rd6798;
	st.local.u32 	[%rd6799+4], %r15341;
	ld.local.u32 	%r15344, [%rd3+4056];
	add.s32 	%r15345, %r15344, %r15343;
	st.local.u32 	[%rd3+4056], %r15345;
	ld.local.u8 	%rs4852, [%rd6796+4220];
	not.b16 	%rs4853, %rs4851;
	and.b16  	%rs4854, %rs4852, %rs4853;
	st.local.u8 	[%rd6796+4220], %rs4854;
	or.b32  	%r15346, %r15324, %r119;
	cvt.u64.u32 	%rd6800, %r15346;
	add.s64 	%rd6801, %rd3, %rd6800;
	ld.local.u8 	%rs4855, [%rd6801+4220];
	add.s64 	%rd6802, %rd1031, %rd6800;
	ld.global.u8 	%rs4856, [%rd6802];
	and.b16  	%rs4857, %rs4856, %rs4855;
	cvt.u32.u16 	%r15347, %rs4857;
	and.b32  	%r15348, %r15347, 255;
	mul.wide.u32 	%rd6803, %r15345, 4;
	add.s64 	%rd6804, %rd3, %rd6803;
	st.local.u32 	[%rd6804+4], %r15346;
	ld.local.u32 	%r15349, [%rd3+4056];
	add.s32 	%r15350, %r15349, %r15348;
	st.local.u32 	[%rd3+4056], %r15350;
	ld.local.u8 	%rs4858, [%rd6801+4220];
	not.b16 	%rs4859, %rs4857;
	and.b16  	%rs4860, %rs4858, %rs4859;
	st.local.u8 	[%rd6801+4220], %rs4860;
	ld.local.u32 	%r15351, [%rd3+4096];
	not.b32 	%r15352, %r15351;
	and.b32  	%r15353, %r15351, %r119;
	cvt.u64.u32 	%rd6805, %r15353;
	add.s64 	%rd6806, %rd3, %rd6805;
	ld.local.u8 	%rs4861, [%rd6806+4220];
	add.s64 	%rd6807, %rd1031, %rd6805;
	ld.global.u8 	%rs4862, [%rd6807];
	and.b16  	%rs4863, %rs4862, %rs4861;
	cvt.u32.u16 	%r15354, %rs4863;
	and.b32  	%r15355, %r15354, 255;
	mul.wide.u32 	%rd6808, %r15350, 4;
	add.s64 	%rd6809, %rd3, %rd6808;
	st.local.u32 	[%rd6809+4], %r15353;
	ld.local.u32 	%r15356, [%rd3+4056];
	add.s32 	%r15357, %r15356, %r15355;
	st.local.u32 	[%rd3+4056], %r15357;
	ld.local.u8 	%rs4864, [%rd6806+4220];
	not.b16 	%rs4865, %rs4863;
	and.b16  	%rs4866, %rs4864, %rs4865;
	st.local.u8 	[%rd6806+4220], %rs4866;
	and.b32  	%r15358, %r119, %r15352;
	cvt.u64.u32 	%rd6810, %r15358;
	add.s64 	%rd6811, %rd3, %rd6810;
	ld.local.u8 	%rs4867, [%rd6811+4220];
	add.s64 	%rd6812, %rd1031, %rd6810;
	ld.global.u8 	%rs4868, [%rd6812];
	and.b16  	%rs4869, %rs4868, %rs4867;
	cvt.u32.u16 	%r15359, %rs4869;
	and.b32  	%r15360, %r15359, 255;
	mul.wide.u32 	%rd6813, %r15357, 4;
	add.s64 	%rd6814, %rd3, %rd6813;
	st.local.u32 	[%rd6814+4], %r15358;
	ld.local.u32 	%r15361, [%rd3+4056];
	add.s32 	%r15362, %r15361, %r15360;
	st.local.u32 	[%rd3+4056], %r15362;
	ld.local.u8 	%rs4870, [%rd6811+4220];
	not.b16 	%rs4871, %rs4869;
	and.b16  	%rs4872, %rs4870, %rs4871;
	st.local.u8 	[%rd6811+4220], %rs4872;
	and.b32  	%r15363, %r15351, %r15215;
	cvt.u64.u32 	%rd6815, %r15363;
	add.s64 	%rd6816, %rd3, %rd6815;
	ld.local.u8 	%rs4873, [%rd6816+4220];
	add.s64 	%rd6817, %rd1031, %rd6815;
	ld.global.u8 	%rs4874, [%rd6817];
	and.b16  	%rs4875, %rs4874, %rs4873;
	cvt.u32.u16 	%r15364, %rs4875;
	and.b32  	%r15365, %r15364, 255;
	mul.wide.u32 	%rd6818, %r15362, 4;
	add.s64 	%rd6819, %rd3, %rd6818;
	st.local.u32 	[%rd6819+4], %r15363;
	ld.local.u32 	%r15366, [%rd3+4056];
	add.s32 	%r15367, %r15366, %r15365;
	st.local.u32 	[%rd3+4056], %r15367;
	ld.local.u8 	%rs4876, [%rd6816+4220];
	not.b16 	%rs4877, %rs4875;
	and.b16  	%rs4878, %rs4876, %rs4877;
	st.local.u8 	[%rd6816+4220], %rs4878;
	xor.b32  	%r15368, %r15351, %r119;
	cvt.u64.u32 	%rd6820, %r15368;
	add.s64 	%rd6821, %rd3, %rd6820;
	ld.local.u8 	%rs4879, [%rd6821+4220];
	add.s64 	%rd6822, %rd1031, %rd6820;
	ld.global.u8 	%rs4880, [%rd6822];
	and.b16  	%rs4881, %rs4880, %rs4879;
	cvt.u32.u16 	%r15369, %rs4881;
	and.b32  	%r15370, %r15369, 255;
	mul.wide.u32 	%rd6823, %r15367, 4;
	add.s64 	%rd6824, %rd3, %rd6823;
	st.local.u32 	[%rd6824+4], %r15368;
	ld.local.u32 	%r15371, [%rd3+4056];
	add.s32 	%r15372, %r15371, %r15370;
	st.local.u32 	[%rd3+4056], %r15372;
	ld.local.u8 	%rs4882, [%rd6821+4220];
	not.b16 	%rs4883, %rs4881;
	and.b16  	%rs4884, %rs4882, %rs4883;
	st.local.u8 	[%rd6821+4220], %rs4884;
	or.b32  	%r15373, %r15351, %r119;
	cvt.u64.u32 	%rd6825, %r15373;
	add.s64 	%rd6826, %rd3, %rd6825;
	ld.local.u8 	%rs4885, [%rd6826+4220];
	add.s64 	%rd6827, %rd1031, %rd6825;
	ld.global.u8 	%rs4886, [%rd6827];
	and.b16  	%rs4887, %rs4886, %rs4885;
	cvt.u32.u16 	%r15374, %rs4887;
	and.b32  	%r15375, %r15374, 255;
	mul.wide.u32 	%rd6828, %r15372, 4;
	add.s64 	%rd6829, %rd3, %rd6828;
	st.local.u32 	[%rd6829+4], %r15373;
	ld.local.u32 	%r15376, [%rd3+4056];
	add.s32 	%r15377, %r15376, %r15375;
	st.local.u32 	[%rd3+4056], %r15377;
	ld.local.u8 	%rs4888, [%rd6826+4220];
	not.b16 	%rs4889, %rs4887;
	and.b16  	%rs4890, %rs4888, %rs4889;
	st.local.u8 	[%rd6826+4220], %rs4890;
	ld.local.u32 	%r15378, [%rd3+4100];
	not.b32 	%r15379, %r15378;
	and.b32  	%r15380, %r15378, %r119;
	cvt.u64.u32 	%rd6830, %r15380;
	add.s64 	%rd6831, %rd3, %rd6830;
	ld.local.u8 	%rs4891, [%rd6831+4220];
	add.s64 	%rd6832, %rd1031, %rd6830;
	ld.global.u8 	%rs4892, [%rd6832];
	and.b16  	%rs4893, %rs4892, %rs4891;
	cvt.u32.u16 	%r15381, %rs4893;
	and.b32  	%r15382, %r15381, 255;
	mul.wide.u32 	%rd6833, %r15377, 4;
	add.s64 	%rd6834, %rd3, %rd6833;
	st.local.u32 	[%rd6834+4], %r15380;
	ld.local.u32 	%r15383, [%rd3+4056];
	add.s32 	%r15384, %r15383, %r15382;
	st.local.u32 	[%rd3+4056], %r15384;
	ld.local.u8 	%rs4894, [%rd6831+4220];
	not.b16 	%rs4895, %rs4893;
	and.b16  	%rs4896, %rs4894, %rs4895;
	st.local.u8 	[%rd6831+4220], %rs4896;
	and.b32  	%r15385, %r119, %r15379;
	cvt.u64.u32 	%rd6835, %r15385;
	add.s64 	%rd6836, %rd3, %rd6835;
	ld.local.u8 	%rs4897, [%rd6836+4220];
	add.s64 	%rd6837, %rd1031, %rd6835;
	ld.global.u8 	%rs4898, [%rd6837];
	and.b16  	%rs4899, %rs4898, %rs4897;
	cvt.u32.u16 	%r15386, %rs4899;
	and.b32  	%r15387, %r15386, 255;
	mul.wide.u32 	%rd6838, %r15384, 4;
	add.s64 	%rd6839, %rd3, %rd6838;
	st.local.u32 	[%rd6839+4], %r15385;
	ld.local.u32 	%r15388, [%rd3+4056];
	add.s32 	%r15389, %r15388, %r15387;
	st.local.u32 	[%rd3+4056], %r15389;
	ld.local.u8 	%rs4900, [%rd6836+4220];
	not.b16 	%rs4901, %rs4899;
	and.b16  	%rs4902, %rs4900, %rs4901;
	st.local.u8 	[%rd6836+4220], %rs4902;
	and.b32  	%r15390, %r15378, %r15215;
	cvt.u64.u32 	%rd6840, %r15390;
	add.s64 	%rd6841, %rd3, %rd6840;
	ld.local.u8 	%rs4903, [%rd6841+4220];
	add.s64 	%rd6842, %rd1031, %rd6840;
	ld.global.u8 	%rs4904, [%rd6842];
	and.b16  	%rs4905, %rs4904, %rs4903;
	cvt.u32.u16 	%r15391, %rs4905;
	and.b32  	%r15392, %r15391, 255;
	mul.wide.u32 	%rd6843, %r15389, 4;
	add.s64 	%rd6844, %rd3, %rd6843;
	st.local.u32 	[%rd6844+4], %r15390;
	ld.local.u32 	%r15393, [%rd3+4056];
	add.s32 	%r15394, %r15393, %r15392;
	st.local.u32 	[%rd3+4056], %r15394;
	ld.local.u8 	%rs4906, [%rd6841+4220];
	not.b16 	%rs4907, %rs4905;
	and.b16  	%rs4908, %rs4906, %rs4907;
	st.local.u8 	[%rd6841+4220], %rs4908;
	xor.b32  	%r15395, %r15378, %r119;
	cvt.u64.u32 	%rd6845, %r15395;
	add.s64 	%rd6846, %rd3, %rd6845;
	ld.local.u8 	%rs4909, [%rd6846+4220];
	add.s64 	%rd6847, %rd1031, %rd6845;
	ld.global.u8 	%rs4910, [%rd6847];
	and.b16  	%rs4911, %rs4910, %rs4909;
	cvt.u32.u16 	%r15396, %rs4911;
	and.b32  	%r15397, %r15396, 255;
	mul.wide.u32 	%rd6848, %r15394, 4;
	add.s64 	%rd6849, %rd3, %rd6848;
	st.local.u32 	[%rd6849+4], %r15395;
	ld.local.u32 	%r15398, [%rd3+4056];
	add.s32 	%r15399, %r15398, %r15397;
	st.local.u32 	[%rd3+4056], %r15399;
	ld.local.u8 	%rs4912, [%rd6846+4220];
	not.b16 	%rs4913, %rs4911;
	and.b16  	%rs4914, %rs4912, %rs4913;
	st.local.u8 	[%rd6846+4220], %rs4914;
	or.b32  	%r15400, %r15378, %r119;
	cvt.u64.u32 	%rd6850, %r15400;
	add.s64 	%rd6851, %rd3, %rd6850;
	ld.local.u8 	%rs4915, [%rd6851+4220];
	add.s64 	%rd6852, %rd1031, %rd6850;
	ld.global.u8 	%rs4916, [%rd6852];
	and.b16  	%rs4917, %rs4916, %rs4915;
	cvt.u32.u16 	%r15401, %rs4917;
	and.b32  	%r15402, %r15401, 255;
	mul.wide.u32 	%rd6853, %r15399, 4;
	add.s64 	%rd6854, %rd3, %rd6853;
	st.local.u32 	[%rd6854+4], %r15400;
	ld.local.u32 	%r15403, [%rd3+4056];
	add.s32 	%r15404, %r15403, %r15402;
	st.local.u32 	[%rd3+4056], %r15404;
	ld.local.u8 	%rs4918, [%rd6851+4220];
	not.b16 	%rs4919, %rs4917;
	and.b16  	%rs4920, %rs4918, %rs4919;
	st.local.u8 	[%rd6851+4220], %rs4920;
	ld.local.u32 	%r15405, [%rd3+4104];
	not.b32 	%r15406, %r15405;
	and.b32  	%r15407, %r15405, %r119;
	cvt.u64.u32 	%rd6855, %r15407;
	add.s64 	%rd6856, %rd3, %rd6855;
	ld.local.u8 	%rs4921, [%rd6856+4220];
	add.s64 	%rd6857, %rd1031, %rd6855;
	ld.global.u8 	%rs4922, [%rd6857];
	and.b16  	%rs4923, %rs4922, %rs4921;
	cvt.u32.u16 	%r15408, %rs4923;
	and.b32  	%r15409, %r15408, 255;
	mul.wide.u32 	%rd6858, %r15404, 4;
	add.s64 	%rd6859, %rd3, %rd6858;
	st.local.u32 	[%rd6859+4], %r15407;
	ld.local.u32 	%r15410, [%rd3+4056];
	add.s32 	%r15411, %r15410, %r15409;
	st.local.u32 	[%rd3+4056], %r15411;
	ld.local.u8 	%rs4924, [%rd6856+4220];
	not.b16 	%rs4925, %rs4923;
	and.b16  	%rs4926, %rs4924, %rs4925;
	st.local.u8 	[%rd6856+4220], %rs4926;
	and.b32  	%r15412, %r119, %r15406;
	cvt.u64.u32 	%rd6860, %r15412;
	add.s64 	%rd6861, %rd3, %rd6860;
	ld.local.u8 	%rs4927, [%rd6861+4220];
	add.s64 	%rd6862, %rd1031, %rd6860;
	ld.global.u8 	%rs4928, [%rd6862];
	and.b16  	%rs4929, %rs4928, %rs4927;
	cvt.u32.u16 	%r15413, %rs4929;
	and.b32  	%r15414, %r15413, 255;
	mul.wide.u32 	%rd6863, %r15411, 4;
	add.s64 	%rd6864, %rd3, %rd6863;
	st.local.u32 	[%rd6864+4], %r15412;
	ld.local.u32 	%r15415, [%rd3+4056];
	add.s32 	%r15416, %r15415, %r15414;
	st.local.u32 	[%rd3+4056], %r15416;
	ld.local.u8 	%rs4930, [%rd6861+4220];
	not.b16 	%rs4931, %rs4929;
	and.b16  	%rs4932, %rs4930, %rs4931;
	st.local.u8 	[%rd6861+4220], %rs4932;
	and.b32  	%r15417, %r15405, %r15215;
	cvt.u64.u32 	%rd6865, %r15417;
	add.s64 	%rd6866, %rd3, %rd6865;
	ld.local.u8 	%rs4933, [%rd6866+4220];
	add.s64 	%rd6867, %rd1031, %rd6865;
	ld.global.u8 	%rs4934, [%rd6867];
	and.b16  	%rs4935, %rs4934, %rs4933;
	cvt.u32.u16 	%r15418, %rs4935;
	and.b32  	%r15419, %r15418, 255;
	mul.wide.u32 	%rd6868, %r15416, 4;
	add.s64 	%rd6869, %rd3, %rd6868;
	st.local.u32 	[%rd6869+4], %r15417;
	ld.local.u32 	%r15420, [%rd3+4056];
	add.s32 	%r15421, %r15420, %r15419;
	st.local.u32 	[%rd3+4056], %r15421;
	ld.local.u8 	%rs4936, [%rd6866+4220];
	not.b16 	%rs4937, %rs4935;
	and.b16  	%rs4938, %rs4936, %rs4937;
	st.local.u8 	[%rd6866+4220], %rs4938;
	xor.b32  	%r15422, %r15405, %r119;
	cvt.u64.u32 	%rd6870, %r15422;
	add.s64 	%rd6871, %rd3, %rd6870;
	ld.local.u8 	%rs4939, [%rd6871+4220];
	add.s64 	%rd6872, %rd1031, %rd6870;
	ld.global.u8 	%rs4940, [%rd6872];
	and.b16  	%rs4941, %rs4940, %rs4939;
	cvt.u32.u16 	%r15423, %rs4941;
	and.b32  	%r15424, %r15423, 255;
	mul.wide.u32 	%rd6873, %r15421, 4;
	add.s64 	%rd6874, %rd3, %rd6873;
	st.local.u32 	[%rd6874+4], %r15422;
	ld.local.u32 	%r15425, [%rd3+4056];
	add.s32 	%r15426, %r15425, %r15424;
	st.local.u32 	[%rd3+4056], %r15426;
	ld.local.u8 	%rs4942, [%rd6871+4220];
	not.b16 	%rs4943, %rs4941;
	and.b16  	%rs4944, %rs4942, %rs4943;
	st.local.u8 	[%rd6871+4220], %rs4944;
	or.b32  	%r15427, %r15405, %r119;
	cvt.u64.u32 	%rd6875, %r15427;
	add.s64 	%rd6876, %rd3, %rd6875;
	ld.local.u8 	%rs4945, [%rd6876+4220];
	add.s64 	%rd6877, %rd1031, %rd6875;
	ld.global.u8 	%rs4946, [%rd6877];
	and.b16  	%rs4947, %rs4946, %rs4945;
	cvt.u32.u16 	%r15428, %rs4947;
	and.b32  	%r15429, %r15428, 255;
	mul.wide.u32 	%rd6878, %r15426, 4;
	add.s64 	%rd6879, %rd3, %rd6878;
	st.local.u32 	[%rd6879+4], %r15427;
	ld.local.u32 	%r15430, [%rd3+4056];
	add.s32 	%r15431, %r15430, %r15429;
	st.local.u32 	[%rd3+4056], %r15431;
	ld.local.u8 	%rs4948, [%rd6876+4220];
	not.b16 	%rs4949, %rs4947;
	and.b16  	%rs4950, %rs4948, %rs4949;
	st.local.u8 	[%rd6876+4220], %rs4950;
	ld.local.u32 	%r15432, [%rd3+4108];
	not.b32 	%r15433, %r15432;
	and.b32  	%r15434, %r15432, %r119;
	cvt.u64.u32 	%rd6880, %r15434;
	add.s64 	%rd6881, %rd3, %rd6880;
	ld.local.u8 	%rs4951, [%rd6881+4220];
	add.s64 	%rd6882, %rd1031, %rd6880;
	ld.global.u8 	%rs4952, [%rd6882];
	and.b16  	%rs4953, %rs4952, %rs4951;
	cvt.u32.u16 	%r15435, %rs4953;
	and.b32  	%r15436, %r15435, 255;
	mul.wide.u32 	%rd6883, %r15431, 4;
	add.s64 	%rd6884, %rd3, %rd6883;
	st.local.u32 	[%rd6884+4], %r15434;
	ld.local.u32 	%r15437, [%rd3+4056];
	add.s32 	%r15438, %r15437, %r15436;
	st.local.u32 	[%rd3+4056], %r15438;
	ld.local.u8 	%rs4954, [%rd6881+4220];
	not.b16 	%rs4955, %rs4953;
	and.b16  	%rs4956, %rs4954, %rs4955;
	st.local.u8 	[%rd6881+4220], %rs4956;
	and.b32  	%r15439, %r119, %r15433;
	cvt.u64.u32 	%rd6885, %r15439;
	add.s64 	%rd6886, %rd3, %rd6885;
	ld.local.u8 	%rs4957, [%rd6886+4220];
	add.s64 	%rd6887, %rd1031, %rd6885;
	ld.global.u8 	%rs4958, [%rd6887];
	and.b16  	%rs4959, %rs4958, %rs4957;
	cvt.u32.u16 	%r15440, %rs4959;
	and.b32  	%r15441, %r15440, 255;
	mul.wide.u32 	%rd6888, %r15438, 4;
	add.s64 	%rd6889, %rd3, %rd6888;
	st.local.u32 	[%rd6889+4], %r15439;
	ld.local.u32 	%r15442, [%rd3+4056];
	add.s32 	%r15443, %r15442, %r15441;
	st.local.u32 	[%rd3+4056], %r15443;
	ld.local.u8 	%rs4960, [%rd6886+4220];
	not.b16 	%rs4961, %rs4959;
	and.b16  	%rs4962, %rs4960, %rs4961;
	st.local.u8 	[%rd6886+4220], %rs4962;
	and.b32  	%r15444, %r15432, %r15215;
	cvt.u64.u32 	%rd6890, %r15444;
	add.s64 	%rd6891, %rd3, %rd6890;
	ld.local.u8 	%rs4963, [%rd6891+4220];
	add.s64 	%rd6892, %rd1031, %rd6890;
	ld.global.u8 	%rs4964, [%rd6892];
	and.b16  	%rs4965, %rs4964, %rs4963;
	cvt.u32.u16 	%r15445, %rs4965;
	and.b32  	%r15446, %r15445, 255;
	mul.wide.u32 	%rd6893, %r15443, 4;
	add.s64 	%rd6894, %rd3, %rd6893;
	st.local.u32 	[%rd6894+4], %r15444;
	ld.local.u32 	%r15447, [%rd3+4056];
	add.s32 	%r15448, %r15447, %r15446;
	st.local.u32 	[%rd3+4056], %r15448;
	ld.local.u8 	%rs4966, [%rd6891+4220];
	not.b16 	%rs4967, %rs4965;
	and.b16  	%rs4968, %rs4966, %rs4967;
	st.local.u8 	[%rd6891+4220], %rs4968;
	xor.b32  	%r15449, %r15432, %r119;
	cvt.u64.u32 	%rd6895, %r15449;
	add.s64 	%rd6896, %rd3, %rd6895;
	ld.local.u8 	%rs4969, [%rd6896+4220];
	add.s64 	%rd6897, %rd1031, %rd6895;
	ld.global.u8 	%rs4970, [%rd6897];
	and.b16  	%rs4971, %rs4970, %rs4969;
	cvt.u32.u16 	%r15450, %rs4971;
	and.b32  	%r15451, %r15450, 255;
	mul.wide.u32 	%rd6898, %r15448, 4;
	add.s64 	%rd6899, %rd3, %rd6898;
	st.local.u32 	[%rd6899+4], %r15449;
	ld.local.u32 	%r15452, [%rd3+4056];
	add.s32 	%r15453, %r15452, %r15451;
	st.local.u32 	[%rd3+4056], %r15453;
	ld.local.u8 	%rs4972, [%rd6896+4220];
	not.b16 	%rs4973, %rs4971;
	and.b16  	%rs4974, %rs4972, %rs4973;
	st.local.u8 	[%rd6896+4220], %rs4974;
	or.b32  	%r15454, %r15432, %r119;
	cvt.u64.u32 	%rd6900, %r15454;
	add.s64 	%rd6901, %rd3, %rd6900;
	ld.local.u8 	%rs4975, [%rd6901+4220];
	add.s64 	%rd6902, %rd1031, %rd6900;
	ld.global.u8 	%rs4976, [%rd6902];
	and.b16  	%rs4977, %rs4976, %rs4975;
	cvt.u32.u16 	%r15455, %rs4977;
	and.b32  	%r15456, %r15455, 255;
	mul.wide.u32 	%rd6903, %r15453, 4;
	add.s64 	%rd6904, %rd3, %rd6903;
	st.local.u32 	[%rd6904+4], %r15454;
	ld.local.u32 	%r15457, [%rd3+4056];
	add.s32 	%r15458, %r15457, %r15456;
	st.local.u32 	[%rd3+4056], %r15458;
	ld.local.u8 	%rs4978, [%rd6901+4220];
	not.b16 	%rs4979, %rs4977;
	and.b16  	%rs4980, %rs4978, %rs4979;
	st.local.u8 	[%rd6901+4220], %rs4980;
	ld.local.u32 	%r15459, [%rd3+4112];
	not.b32 	%r15460, %r15459;
	and.b32  	%r15461, %r15459, %r119;
	cvt.u64.u32 	%rd6905, %r15461;
	add.s64 	%rd6906, %rd3, %rd6905;
	ld.local.u8 	%rs4981, [%rd6906+4220];
	add.s64 	%rd6907, %rd1031, %rd6905;
	ld.global.u8 	%rs4982, [%rd6907];
	and.b16  	%rs4983, %rs4982, %rs4981;
	cvt.u32.u16 	%r15462, %rs4983;
	and.b32  	%r15463, %r15462, 255;
	mul.wide.u32 	%rd6908, %r15458, 4;
	add.s64 	%rd6909, %rd3, %rd6908;
	st.local.u32 	[%rd6909+4], %r15461;
	ld.local.u32 	%r15464, [%rd3+4056];
	add.s32 	%r15465, %r15464, %r15463;
	st.local.u32 	[%rd3+4056], %r15465;
	ld.local.u8 	%rs4984, [%rd6906+4220];
	not.b16 	%rs4985, %rs4983;
	and.b16  	%rs4986, %rs4984, %rs4985;
	st.local.u8 	[%rd6906+4220], %rs4986;
	and.b32  	%r15466, %r119, %r15460;
	cvt.u64.u32 	%rd6910, %r15466;
	add.s64 	%rd6911, %rd3, %rd6910;
	ld.local.u8 	%rs4987, [%rd6911+4220];
	add.s64 	%rd6912, %rd1031, %rd6910;
	ld.global.u8 	%rs4988, [%rd6912];
	and.b16  	%rs4989, %rs4988, %rs4987;
	cvt.u32.u16 	%r15467, %rs4989;
	and.b32  	%r15468, %r15467, 255;
	mul.wide.u32 	%rd6913, %r15465, 4;
	add.s64 	%rd6914, %rd3, %rd6913;
	st.local.u32 	[%rd6914+4], %r15466;
	ld.local.u32 	%r15469, [%rd3+4056];
	add.s32 	%r15470, %r15469, %r15468;
	st.local.u32 	[%rd3+4056], %r15470;
	ld.local.u8 	%rs4990, [%rd6911+4220];
	not.b16 	%rs4991, %rs4989;
	and.b16  	%rs4992, %rs4990, %rs4991;
	st.local.u8 	[%rd6911+4220], %rs4992;
	and.b32  	%r15471, %r15459, %r15215;
	cvt.u64.u32 	%rd6915, %r15471;
	add.s64 	%rd6916, %rd3, %rd6915;
	ld.local.u8 	%rs4993, [%rd6916+4220];
	add.s64 	%rd6917, %rd1031, %rd6915;
	ld.global.u8 	%rs4994, [%rd6917];
	and.b16  	%rs4995, %rs4994, %rs4993;
	cvt.u32.u16 	%r15472, %rs4995;
	and.b32  	%r15473, %r15472, 255;
	mul.wide.u32 	%rd6918, %r15470, 4;
	add.s64 	%rd6919, %rd3, %rd6918;
	st.local.u32 	[%rd6919+4], %r15471;
	ld.local.u32 	%r15474, [%rd3+4056];
	add.s32 	%r15475, %r15474, %r15473;
	st.local.u32 	[%rd3+4056], %r15475;
	ld.local.u8 	%rs4996, [%rd6916+4220];
	not.b16 	%rs4997, %rs4995;
	and.b16  	%rs4998, %rs4996, %rs4997;
	st.local.u8 	[%rd6916+4220], %rs4998;
	xor.b32  	%r15476, %r15459, %r119;
	cvt.u64.u32 	%rd6920, %r15476;
	add.s64 	%rd6921, %rd3, %rd6920;
	ld.local.u8 	%rs4999, [%rd6921+4220];
	add.s64 	%rd6922, %rd1031, %rd6920;
	ld.global.u8 	%rs5000, [%rd6922];
	and.b16  	%rs5001, %rs5000, %rs4999;
	cvt.u32.u16 	%r15477, %rs5001;
	and.b32  	%r15478, %r15477, 255;
	mul.wide.u32 	%rd6923, %r15475, 4;
	add.s64 	%rd6924, %rd3, %rd6923;
	st.local.u32 	[%rd6924+4], %r15476;
	ld.local.u32 	%r15479, [%rd3+4056];
	add.s32 	%r15480, %r15479, %r15478;
	st.local.u32 	[%rd3+4056], %r15480;
	ld.local.u8 	%rs5002, [%rd6921+4220];
	not.b16 	%rs5003, %rs5001;
	and.b16  	%rs5004, %rs5002, %rs5003;
	st.local.u8 	[%rd6921+4220], %rs5004;
	or.b32  	%r15481, %r15459, %r119;
	cvt.u64.u32 	%rd6925, %r15481;
	add.s64 	%rd6926, %rd3, %rd6925;
	ld.local.u8 	%rs5005, [%rd6926+4220];
	add.s64 	%rd6927, %rd1031, %rd6925;
	ld.global.u8 	%rs5006, [%rd6927];
	and.b16  	%rs5007, %rs5006, %rs5005;
	cvt.u32.u16 	%r15482, %rs5007;
	and.b32  	%r15483, %r15482, 255;
	mul.wide.u32 	%rd6928, %r15480, 4;
	add.s64 	%rd6929, %rd3, %rd6928;
	st.local.u32 	[%rd6929+4], %r15481;
	ld.local.u32 	%r15484, [%rd3+4056];
	add.s32 	%r15485, %r15484, %r15483;
	st.local.u32 	[%rd3+4056], %r15485;
	ld.local.u8 	%rs5008, [%rd6926+4220];
	not.b16 	%rs5009, %rs5007;
	and.b16  	%rs5010, %rs5008, %rs5009;
	st.local.u8 	[%rd6926+4220], %rs5010;
	ld.local.u32 	%r15486, [%rd3+4116];
	not.b32 	%r15487, %r15486;
	and.b32  	%r15488, %r15486, %r119;
	cvt.u64.u32 	%rd6930, %r15488;
	add.s64 	%rd6931, %rd3, %rd6930;
	ld.local.u8 	%rs5011, [%rd6931+4220];
	add.s64 	%rd6932, %rd1031, %rd6930;
	ld.global.u8 	%rs5012, [%rd6932];
	and.b16  	%rs5013, %rs5012, %rs5011;
	cvt.u32.u16 	%r15489, %rs5013;
	and.b32  	%r15490, %r15489, 255;
	mul.wide.u32 	%rd6933, %r15485, 4;
	add.s64 	%rd6934, %rd3, %rd6933;
	st.local.u32 	[%rd6934+4], %r15488;
	ld.local.u32 	%r15491, [%rd3+4056];
	add.s32 	%r15492, %r15491, %r15490;
	st.local.u32 	[%rd3+4056], %r15492;
	ld.local.u8 	%rs5014, [%rd6931+4220];
	not.b16 	%rs5015, %rs5013;
	and.b16  	%rs5016, %rs5014, %rs5015;
	st.local.u8 	[%rd6931+4220], %rs5016;
	and.b32  	%r15493, %r119, %r15487;
	cvt.u64.u32 	%rd6935, %r15493;
	add.s64 	%rd6936, %rd3, %rd6935;
	ld.local.u8 	%rs5017, [%rd6936+4220];
	add.s64 	%rd6937, %rd1031, %rd6935;
	ld.global.u8 	%rs5018, [%rd6937];
	and.b16  	%rs5019, %rs5018, %rs5017;
	cvt.u32.u16 	%r15494, %rs5019;
	and.b32  	%r15495, %r15494, 255;
	mul.wide.u32 	%rd6938, %r15492, 4;
	add.s64 	%rd6939, %rd3, %rd6938;
	st.local.u32 	[%rd6939+4], %r15493;
	ld.local.u32 	%r15496, [%rd3+4056];
	add.s32 	%r15497, %r15496, %r15495;
	st.local.u32 	[%rd3+4056], %r15497;
	ld.local.u8 	%rs5020, [%rd6936+4220];
	not.b16 	%rs5021, %rs5019;
	and.b16  	%rs5022, %rs5020, %rs5021;
	st.local.u8 	[%rd6936+4220], %rs5022;
	and.b32  	%r15498, %r15486, %r15215;
	cvt.u64.u32 	%rd6940, %r15498;
	add.s64 	%rd6941, %rd3, %rd6940;
	ld.local.u8 	%rs5023, [%rd6941+4220];
	add.s64 	%rd6942, %rd1031, %rd6940;
	ld.global.u8 	%rs5024, [%rd6942];
	and.b16  	%rs5025, %rs5024, %rs5023;
	cvt.u32.u16 	%r15499, %rs5025;
	and.b32  	%r15500, %r15499, 255;
	mul.wide.u32 	%rd6943, %r15497, 4;
	add.s64 	%rd6944, %rd3, %rd6943;
	st.local.u32 	[%rd6944+4], %r15498;
	ld.local.u32 	%r15501, [%rd3+4056];
	add.s32 	%r15502, %r15501, %r15500;
	st.local.u32 	[%rd3+4056], %r15502;
	ld.local.u8 	%rs5026, [%rd6941+4220];
	not.b16 	%rs5027, %rs5025;
	and.b16  	%rs5028, %rs5026, %rs5027;
	st.local.u8 	[%rd6941+4220], %rs5028;
	xor.b32  	%r15503, %r15486, %r119;
	cvt.u64.u32 	%rd6945, %r15503;
	add.s64 	%rd6946, %rd3, %rd6945;
	ld.local.u8 	%rs5029, [%rd6946+4220];
	add.s64 	%rd6947, %rd1031, %rd6945;
	ld.global.u8 	%rs5030, [%rd6947];
	and.b16  	%rs5031, %rs5030, %rs5029;
	cvt.u32.u16 	%r15504, %rs5031;
	and.b32  	%r15505, %r15504, 255;
	mul.wide.u32 	%rd6948, %r15502, 4;
	add.s64 	%rd6949, %rd3, %rd6948;
	st.local.u32 	[%rd6949+4], %r15503;
	ld.local.u32 	%r15506, [%rd3+4056];
	add.s32 	%r15507, %r15506, %r15505;
	st.local.u32 	[%rd3+4056], %r15507;
	ld.local.u8 	%rs5032, [%rd6946+4220];
	not.b16 	%rs5033, %rs5031;
	and.b16  	%rs5034, %rs5032, %rs5033;
	st.local.u8 	[%rd6946+4220], %rs5034;
	or.b32  	%r15508, %r15486, %r119;
	cvt.u64.u32 	%rd6950, %r15508;
	add.s64 	%rd6951, %rd3, %rd6950;
	ld.local.u8 	%rs5035, [%rd6951+4220];
	add.s64 	%rd6952, %rd1031, %rd6950;
	ld.global.u8 	%rs5036, [%rd6952];
	and.b16  	%rs5037, %rs5036, %rs5035;
	cvt.u32.u16 	%r15509, %rs5037;
	and.b32  	%r15510, %r15509, 255;
	mul.wide.u32 	%rd6953, %r15507, 4;
	add.s64 	%rd6954, %rd3, %rd6953;
	st.local.u32 	[%rd6954+4], %r15508;
	ld.local.u32 	%r15511, [%rd3+4056];
	add.s32 	%r15512, %r15511, %r15510;
	st.local.u32 	[%rd3+4056], %r15512;
	ld.local.u8 	%rs5038, [%rd6951+4220];
	not.b16 	%rs5039, %rs5037;
	and.b16  	%rs5040, %rs5038, %rs5039;
	st.local.u8 	[%rd6951+4220], %rs5040;
	ld.local.u32 	%r15513, [%rd3+4120];
	not.b32 	%r15514, %r15513;
	and.b32  	%r15515, %r15513, %r119;
	cvt.u64.u32 	%rd6955, %r15515;
	add.s64 	%rd6956, %rd3, %rd6955;
	ld.local.u8 	%rs5041, [%rd6956+4220];
	add.s64 	%rd6957, %rd1031, %rd6955;
	ld.global.u8 	%rs5042, [%rd6957];
	and.b16  	%rs5043, %rs5042, %rs5041;
	cvt.u32.u16 	%r15516, %rs5043;
	and.b32  	%r15517, %r15516, 255;
	mul.wide.u32 	%rd6958, %r15512, 4;
	add.s64 	%rd6959, %rd3, %rd6958;
	st.local.u32 	[%rd6959+4], %r15515;
	ld.local.u32 	%r15518, [%rd3+4056];
	add.s32 	%r15519, %r15518, %r15517;
	st.local.u32 	[%rd3+4056], %r15519;
	ld.local.u8 	%rs5044, [%rd6956+4220];
	not.b16 	%rs5045, %rs5043;
	and.b16  	%rs5046, %rs5044, %rs5045;
	st.local.u8 	[%rd6956+4220], %rs5046;
	and.b32  	%r15520, %r119, %r15514;
	cvt.u64.u32 	%rd6960, %r15520;
	add.s64 	%rd6961, %rd3, %rd6960;
	ld.local.u8 	%rs5047, [%rd6961+4220];
	add.s64 	%rd6962, %rd1031, %rd6960;
	ld.global.u8 	%rs5048, [%rd6962];
	and.b16  	%rs5049, %rs5048, %rs5047;
	cvt.u32.u16 	%r15521, %rs5049;
	and.b32  	%r15522, %r15521, 255;
	mul.wide.u32 	%rd6963, %r15519, 4;
	add.s64 	%rd6964, %rd3, %rd6963;
	st.local.u32 	[%rd6964+4], %r15520;
	ld.local.u32 	%r15523, [%rd3+4056];
	add.s32 	%r15524, %r15523, %r15522;
	st.local.u32 	[%rd3+4056], %r15524;
	ld.local.u8 	%rs5050, [%rd6961+4220];
	not.b16 	%rs5051, %rs5049;
	and.b16  	%rs5052, %rs5050, %rs5051;
	st.local.u8 	[%rd6961+4220], %rs5052;
	and.b32  	%r15525, %r15513, %r15215;
	cvt.u64.u32 	%rd6965, %r15525;
	add.s64 	%rd6966, %rd3, %rd6965;
	ld.local.u8 	%rs5053, [%rd6966+4220];
	add.s64 	%rd6967, %rd1031, %rd6965;
	ld.global.u8 	%rs5054, [%rd6967];
	and.b16  	%rs5055, %rs5054, %rs5053;
	cvt.u32.u16 	%r15526, %rs5055;
	and.b32  	%r15527, %r15526, 255;
	mul.wide.u32 	%rd6968, %r15524, 4;
	add.s64 	%rd6969, %rd3, %rd6968;
	st.local.u32 	[%rd6969+4], %r15525;
	ld.local.u32 	%r15528, [%rd3+4056];
	add.s32 	%r15529, %r15528, %r15527;
	st.local.u32 	[%rd3+4056], %r15529;
	ld.local.u8 	%rs5056, [%rd6966+4220];
	not.b16 	%rs5057, %rs5055;
	and.b16  	%rs5058, %rs5056, %rs5057;
	st.local.u8 	[%rd6966+4220], %rs5058;
	xor.b32  	%r15530, %r15513, %r119;
	cvt.u64.u32 	%rd6970, %r15530;
	add.s64 	%rd6971, %rd3, %rd6970;
	ld.local.u8 	%rs5059, [%rd6971+4220];
	add.s64 	%rd6972, %rd1031, %rd6970;
	ld.global.u8 	%rs5060, [%rd6972];
	and.b16  	%rs5061, %rs5060, %rs5059;
	cvt.u32.u16 	%r15531, %rs5061;
	and.b32  	%r15532, %r15531, 255;
	mul.wide.u32 	%rd6973, %r15529, 4;
	add.s64 	%rd6974, %rd3, %rd6973;
	st.local.u32 	[%rd6974+4], %r15530;
	ld.local.u32 	%r15533, [%rd3+4056];
	add.s32 	%r15534, %r15533, %r15532;
	st.local.u32 	[%rd3+4056], %r15534;
	ld.local.u8 	%rs5062, [%rd6971+4220];
	not.b16 	%rs5063, %rs5061;
	and.b16  	%rs5064, %rs5062, %rs5063;
	st.local.u8 	[%rd6971+4220], %rs5064;
	or.b32  	%r15535, %r15513, %r119;
	cvt.u64.u32 	%rd6975, %r15535;
	add.s64 	%rd6976, %rd3, %rd6975;
	ld.local.u8 	%rs5065, [%rd6976+4220];
	add.s64 	%rd6977, %rd1031, %rd6975;
	ld.global.u8 	%rs5066, [%rd6977];
	and.b16  	%rs5067, %rs5066, %rs5065;
	cvt.u32.u16 	%r15536, %rs5067;
	and.b32  	%r15537, %r15536, 255;
	mul.wide.u32 	%rd6978, %r15534, 4;
	add.s64 	%rd6979, %rd3, %rd6978;
	st.local.u32 	[%rd6979+4], %r15535;
	ld.local.u32 	%r15538, [%rd3+4056];
	add.s32 	%r120, %r15538, %r15537;
	st.local.u32 	[%rd3+4056], %r120;
	ld.local.u8 	%rs5068, [%rd6976+4220];
	not.b16 	%rs5069, %rs5067;
	and.b16  	%rs5070, %rs5068, %rs5069;
	st.local.u8 	[%rd6976+4220], %rs5070;
$L__BB0_102:
	add.s32 	%r26205, %r26205, 1;
	setp.ge.u32 	%p97, %r26205, %r120;
	mov.b16 	%rs9831, 13;
	@%p97 bra 	$L__BB0_123;
	mul.wide.u32 	%rd6980, %r26205, 4;
	add.s64 	%rd6981, %rd3, %rd6980;
	ld.local.u32 	%r139, [%rd6981+4];
	cvt.u64.u32 	%rd6982, %r139;
	add.s64 	%rd6984, %rd1031, %rd6982;
	ld.global.u8 	%rs5072, [%rd6984];
	setp.eq.s16 	%p98, %rs5072, 0;
	@%p98 bra 	$L__BB0_102;
	st.local.u32 	[%rd3+4128], %r139;
	and.b16  	%rs5074, %rs40, 255;
	setp.ne.s16 	%p99, %rs5074, 1;
	mov.b16 	%rs9831, 13;
	mov.b32 	%r26206, 14;
	@%p99 bra 	$L__BB0_105;
	bra.uni 	$L__BB0_121;
$L__BB0_105:
	st.local.u32 	[%rd3+4060], %r120;
	not.b32 	%r15540, %r139;
	ld.local.u32 	%r15541, [%rd3+4076];
	not.b32 	%r15542, %r15541;
	and.b32  	%r15543, %r15541, %r139;
	cvt.u64.u32 	%rd6985, %r15543;
	add.s64 	%rd6986, %rd3, %rd6985;
	ld.local.u8 	%rs5075, [%rd6986+4220];
	add.s64 	%rd6988, %rd1031, %rd6985;
	ld.global.u8 	%rs5076, [%rd6988];
	and.b16  	%rs5077, %rs5076, %rs5075;
	cvt.u32.u16 	%r15544, %rs5077;
	and.b32  	%r15545, %r15544, 255;
	mul.wide.u32 	%rd6989, %r120, 4;
	add.s64 	%rd6990, %rd3, %rd6989;
	st.local.u32 	[%rd6990+4], %r15543;
	ld.local.u32 	%r15546, [%rd3+4060];
	add.s32 	%r15547, %r15546, %r15545;
	st.local.u32 	[%rd3+4060], %r15547;
	ld.local.u8 	%rs5078, [%rd6986+4220];
	not.b16 	%rs5079, %rs5077;
	and.b16  	%rs5080, %rs5078, %rs5079;
	st.local.u8 	[%rd6986+4220], %rs5080;
	and.b32  	%r15548, %r139, %r15542;
	cvt.u64.u32 	%rd6991, %r15548;
	add.s64 	%rd6992, %rd3, %rd6991;
	ld.local.u8 	%rs5081, [%rd6992+4220];
	add.s64 	%rd6993, %rd1031, %rd6991;
	ld.global.u8 	%rs5082, [%rd6993];
	and.b16  	%rs5083, %rs5082, %rs5081;
	cvt.u32.u16 	%r15549, %rs5083;
	and.b32  	%r15550, %r15549, 255;
	mul.wide.u32 	%rd6994, %r15547, 4;
	add.s64 	%rd6995, %rd3, %rd6994;
	st.local.u32 	[%rd6995+4], %r15548;
	ld.local.u32 	%r15551, [%rd3+4060];
	add.s32 	%r15552, %r15551, %r15550;
	st.local.u32 	[%rd3+4060], %r15552;
	ld.local.u8 	%rs5084, [%rd6992+4220];
	not.b16 	%rs5085, %rs5083;
	and.b16  	%rs5086, %rs5084, %rs5085;
	st.local.u8 	[%rd6992+4220], %rs5086;
	and.b32  	%r15553, %r15541, %r15540;
	cvt.u64.u32 	%rd6996, %r15553;
	add.s64 	%rd6997, %rd3, %rd6996;
	ld.local.u8 	%rs5087, [%rd6997+4220];
	add.s64 	%rd6998, %rd1031, %rd6996;
	ld.global.u8 	%rs5088, [%rd6998];
	and.b16  	%rs5089, %rs5088, %rs5087;
	cvt.u32.u16 	%r15554, %rs5089;
	and.b32  	%r15555, %r15554, 255;
	mul.wide.u32 	%rd6999, %r15552, 4;
	add.s64 	%rd7000, %rd3, %rd6999;
	st.local.u32 	[%rd7000+4], %r15553;
	ld.local.u32 	%r15556, [%rd3+4060];
	add.s32 	%r15557, %r15556, %r15555;
	st.local.u32 	[%rd3+4060], %r15557;
	ld.local.u8 	%rs5090, [%rd6997+4220];
	not.b16 	%rs5091, %rs5089;
	and.b16  	%rs5092, %rs5090, %rs5091;
	st.local.u8 	[%rd6997+4220], %rs5092;
	xor.b32  	%r15558, %r15541, %r139;
	cvt.u64.u32 	%rd7001, %r15558;
	add.s64 	%rd7002, %rd3, %rd7001;
	ld.local.u8 	%rs5093, [%rd7002+4220];
	add.s64 	%rd7003, %rd1031, %rd7001;
	ld.global.u8 	%rs5094, [%rd7003];
	and.b16  	%rs5095, %rs5094, %rs5093;
	cvt.u32.u16 	%r15559, %rs5095;
	and.b32  	%r15560, %r15559, 255;
	mul.wide.u32 	%rd7004, %r15557, 4;
	add.s64 	%rd7005, %rd3, %rd7004;
	st.local.u32 	[%rd7005+4], %r15558;
	ld.local.u32 	%r15561, [%rd3+4060];
	add.s32 	%r15562, %r15561, %r15560;
	st.local.u32 	[%rd3+4060], %r15562;
	ld.local.u8 	%rs5096, [%rd7002+4220];
	not.b16 	%rs5097, %rs5095;
	and.b16  	%rs5098, %rs5096, %rs5097;
	st.local.u8 	[%rd7002+4220], %rs5098;
	or.b32  	%r15563, %r15541, %r139;
	cvt.u64.u32 	%rd7006, %r15563;
	add.s64 	%rd7007, %rd3, %rd7006;
	ld.local.u8 	%rs5099, [%rd7007+4220];
	add.s64 	%rd7008, %rd1031, %rd7006;
	ld.global.u8 	%rs5100, [%rd7008];
	and.b16  	%rs5101, %rs5100, %rs5099;
	cvt.u32.u16 	%r15564, %rs5101;
	and.b32  	%r15565, %r15564, 255;
	mul.wide.u32 	%rd7009, %r15562, 4;
	add.s64 	%rd7010, %rd3, %rd7009;
	st.local.u32 	[%rd7010+4], %r15563;
	ld.local.u32 	%r15566, [%rd3+4060];
	add.s32 	%r15567, %r15566, %r15565;
	st.local.u32 	[%rd3+4060], %r15567;
	ld.local.u8 	%rs5102, [%rd7007+4220];
	not.b16 	%rs5103, %rs5101;
	and.b16  	%rs5104, %rs5102, %rs5103;
	st.local.u8 	[%rd7007+4220], %rs5104;
	ld.local.u32 	%r15568, [%rd3+4080];
	not.b32 	%r15569, %r15568;
	and.b32  	%r15570, %r15568, %r139;
	cvt.u64.u32 	%rd7011, %r15570;
	add.s64 	%rd7012, %rd3, %rd7011;
	ld.local.u8 	%rs5105, [%rd7012+4220];
	add.s64 	%rd7013, %rd1031, %rd7011;
	ld.global.u8 	%rs5106, [%rd7013];
	and.b16  	%rs5107, %rs5106, %rs5105;
	cvt.u32.u16 	%r15571, %rs5107;
	and.b32  	%r15572, %r15571, 255;
	mul.wide.u32 	%rd7014, %r15567, 4;
	add.s64 	%rd7015, %rd3, %rd7014;
	st.local.u32 	[%rd7015+4], %r15570;
	ld.local.u32 	%r15573, [%rd3+4060];
	add.s32 	%r15574, %r15573, %r15572;
	st.local.u32 	[%rd3+4060], %r15574;
	ld.local.u8 	%rs5108, [%rd7012+4220];
	not.b16 	%rs5109, %rs5107;
	and.b16  	%rs5110, %rs5108, %rs5109;
	st.local.u8 	[%rd7012+4220], %rs5110;
	and.b32  	%r15575, %r139, %r15569;
	cvt.u64.u32 	%rd7016, %r15575;
	add.s64 	%rd7017, %rd3, %rd7016;
	ld.local.u8 	%rs5111, [%rd7017+4220];
	add.s64 	%rd7018, %rd1031, %rd7016;
	ld.global.u8 	%rs5112, [%rd7018];
	and.b16  	%rs5113, %rs5112, %rs5111;
	cvt.u32.u16 	%r15576, %rs5113;
	and.b32  	%r15577, %r15576, 255;
	mul.wide.u32 	%rd7019, %r15574, 4;
	add.s64 	%rd7020, %rd3, %rd7019;
	st.local.u32 	[%rd7020+4], %r15575;
	ld.local.u32 	%r15578, [%rd3+4060];
	add.s32 	%r15579, %r15578, %r15577;
	st.local.u32 	[%rd3+4060], %r15579;
	ld.local.u8 	%rs5114, [%rd7017+4220];
	not.b16 	%rs5115, %rs5113;
	and.b16  	%rs5116, %rs5114, %rs5115;
	st.local.u8 	[%rd7017+4220], %rs5116;
	and.b32  	%r15580, %r15568, %r15540;
	cvt.u64.u32 	%rd7021, %r15580;
	add.s64 	%rd7022, %rd3, %rd7021;
	ld.local.u8 	%rs5117, [%rd7022+4220];
	add.s64 	%rd7023, %rd1031, %rd7021;
	ld.global.u8 	%rs5118, [%rd7023];
	and.b16  	%rs5119, %rs5118, %rs5117;
	cvt.u32.u16 	%r15581, %rs5119;
	and.b32  	%r15582, %r15581, 255;
	mul.wide.u32 	%rd7024, %r15579, 4;
	add.s64 	%rd7025, %rd3, %rd7024;
	st.local.u32 	[%rd7025+4], %r15580;
	ld.local.u32 	%r15583, [%rd3+4060];
	add.s32 	%r15584, %r15583, %r15582;
	st.local.u32 	[%rd3+4060], %r15584;
	ld.local.u8 	%rs5120, [%rd7022+4220];
	not.b16 	%rs5121, %rs5119;
	and.b16  	%rs5122, %rs5120, %rs5121;
	st.local.u8 	[%rd7022+4220], %rs5122;
	xor.b32  	%r15585, %r15568, %r139;
	cvt.u64.u32 	%rd7026, %r15585;
	add.s64 	%rd7027, %rd3, %rd7026;
	ld.local.u8 	%rs5123, [%rd7027+4220];
	add.s64 	%rd7028, %rd1031, %rd7026;
	ld.global.u8 	%rs5124, [%rd7028];
	and.b16  	%rs5125, %rs5124, %rs5123;
	cvt.u32.u16 	%r15586, %rs5125;
	and.b32  	%r15587, %r15586, 255;
	mul.wide.u32 	%rd7029, %r15584, 4;
	add.s64 	%rd7030, %rd3, %rd7029;
	st.local.u32 	[%rd7030+4], %r15585;
	ld.local.u32 	%r15588, [%rd3+4060];
	add.s32 	%r15589, %r15588, %r15587;
	st.local.u32 	[%rd3+4060], %r15589;
	ld.local.u8 	%rs5126, [%rd7027+4220];
	not.b16 	%rs5127, %rs5125;
	and.b16  	%rs5128, %rs5126, %rs5127;
	st.local.u8 	[%rd7027+4220], %rs5128;
	or.b32  	%r15590, %r15568, %r139;
	cvt.u64.u32 	%rd7031, %r15590;
	add.s64 	%rd7032, %rd3, %rd7031;
	ld.local.u8 	%rs5129, [%rd7032+4220];
	add.s64 	%rd7033, %rd1031, %rd7031;
	ld.global.u8 	%rs5130, [%rd7033];
	and.b16  	%rs5131, %rs5130, %rs5129;
	cvt.u32.u16 	%r15591, %rs5131;
	and.b32  	%r15592, %r15591, 255;
	mul.wide.u32 	%rd7034, %r15589, 4;
	add.s64 	%rd7035, %rd3, %rd7034;
	st.local.u32 	[%rd7035+4], %r15590;
	ld.local.u32 	%r15593, [%rd3+4060];
	add.s32 	%r15594, %r15593, %r15592;
	st.local.u32 	[%rd3+4060], %r15594;
	ld.local.u8 	%rs5132, [%rd7032+4220];
	not.b16 	%rs5133, %rs5131;
	and.b16  	%rs5134, %rs5132, %rs5133;
	st.local.u8 	[%rd7032+4220], %rs5134;
	ld.local.u32 	%r15595, [%rd3+4084];
	not.b32 	%r15596, %r15595;
	and.b32  	%r15597, %r15595, %r139;
	cvt.u64.u32 	%rd7036, %r15597;
	add.s64 	%rd7037, %rd3, %rd7036;
	ld.local.u8 	%rs5135, [%rd7037+4220];
	add.s64 	%rd7038, %rd1031, %rd7036;
	ld.global.u8 	%rs5136, [%rd7038];
	and.b16  	%rs5137, %rs5136, %rs5135;
	cvt.u32.u16 	%r15598, %rs5137;
	and.b32  	%r15599, %r15598, 255;
	mul.wide.u32 	%rd7039, %r15594, 4;
	add.s64 	%rd7040, %rd3, %rd7039;
	st.local.u32 	[%rd7040+4], %r15597;
	ld.local.u32 	%r15600, [%rd3+4060];
	add.s32 	%r15601, %r15600, %r15599;
	st.local.u32 	[%rd3+4060], %r15601;
	ld.local.u8 	%rs5138, [%rd7037+4220];
	not.b16 	%rs5139, %rs5137;
	and.b16  	%rs5140, %rs5138, %rs5139;
	st.local.u8 	[%rd7037+4220], %rs5140;
	and.b32  	%r15602, %r139, %r15596;
	cvt.u64.u32 	%rd7041, %r15602;
	add.s64 	%rd7042, %rd3, %rd7041;
	ld.local.u8 	%rs5141, [%rd7042+4220];
	add.s64 	%rd7043, %rd1031, %rd7041;
	ld.global.u8 	%rs5142, [%rd7043];
	and.b16  	%rs5143, %rs5142, %rs5141;
	cvt.u32.u16 	%r15603, %rs5143;
	and.b32  	%r15604, %r15603, 255;
	mul.wide.u32 	%rd7044, %r15601, 4;
	add.s64 	%rd7045, %rd3, %rd7044;
	st.local.u32 	[%rd7045+4], %r15602;
	ld.local.u32 	%r15605, [%rd3+4060];
	add.s32 	%r15606, %r15605, %r15604;
	st.local.u32 	[%rd3+4060], %r15606;
	ld.local.u8 	%rs5144, [%rd7042+4220];
	not.b16 	%rs5145, %rs5143;
	and.b16  	%rs5146, %rs5144, %rs5145;
	st.local.u8 	[%rd7042+4220], %rs5146;
	and.b32  	%r15607, %r15595, %r15540;
	cvt.u64.u32 	%rd7046, %r15607;
	add.s64 	%rd7047, %rd3, %rd7046;
	ld.local.u8 	%rs5147, [%rd7047+4220];
	add.s64 	%rd7048, %rd1031, %rd7046;
	ld.global.u8 	%rs5148, [%rd7048];
	and.b16  	%rs5149, %rs5148, %rs5147;
	cvt.u32.u16 	%r15608, %rs5149;
	and.b32  	%r15609, %r15608, 255;
	mul.wide.u32 	%rd7049, %r15606, 4;
	add.s64 	%rd7050, %rd3, %rd7049;
	st.local.u32 	[%rd7050+4], %r15607;
	ld.local.u32 	%r15610, [%rd3+4060];
	add.s32 	%r15611, %r15610, %r15609;
	st.local.u32 	[%rd3+4060], %r15611;
	ld.local.u8 	%rs5150, [%rd7047+4220];
	not.b16 	%rs5151, %rs5149;
	and.b16  	%rs5152, %rs5150, %rs5151;
	st.local.u8 	[%rd7047+4220], %rs5152;
	xor.b32  	%r15612, %r15595, %r139;
	cvt.u64.u32 	%rd7051, %r15612;
	add.s64 	%rd7052, %rd3, %rd7051;
	ld.local.u8 	%rs5153, [%rd7052+4220];
	add.s64 	%rd7053, %rd1031, %rd7051;
	ld.global.u8 	%rs5154, [%rd7053];
	and.b16  	%rs5155, %rs5154, %rs5153;
	cvt.u32.u16 	%r15613, %rs5155;
	and.b32  	%r15614, %r15613, 255;
	mul.wide.u32 	%rd7054, %r15611, 4;
	add.s64 	%rd7055, %rd3, %rd7054;
	st.local.u32 	[%rd7055+4], %r15612;
	ld.local.u32 	%r15615, [%rd3+4060];
	add.s32 	%r15616, %r15615, %r15614;
	st.local.u32 	[%rd3+4060], %r15616;
	ld.local.u8 	%rs5156, [%rd7052+4220];
	not.b16 	%rs5157, %rs5155;
	and.b16  	%rs5158, %rs5156, %rs5157;
	st.local.u8 	[%rd7052+4220], %rs5158;
	or.b32  	%r15617, %r15595, %r139;
	cvt.u64.u32 	%rd7056, %r15617;
	add.s64 	%rd7057, %rd3, %rd7056;
	ld.local.u8 	%rs5159, [%rd7057+4220];
	add.s64 	%rd7058, %rd1031, %rd7056;
	ld.global.u8 	%rs5160, [%rd7058];
	and.b16  	%rs5161, %rs5160, %rs5159;
	cvt.u32.u16 	%r15618, %rs5161;
	and.b32  	%r15619, %r15618, 255;
	mul.wide.u32 	%rd7059, %r15616, 4;
	add.s64 	%rd7060, %rd3, %rd7059;
	st.local.u32 	[%rd7060+4], %r15617;
	ld.local.u32 	%r15620, [%rd3+4060];
	add.s32 	%r15621, %r15620, %r15619;
	st.local.u32 	[%rd3+4060], %r15621;
	ld.local.u8 	%rs5162, [%rd7057+4220];
	not.b16 	%rs5163, %rs5161;
	and.b16  	%rs5164, %rs5162, %rs5163;
	st.local.u8 	[%rd7057+4220], %rs5164;
	ld.local.u32 	%r15622, [%rd3+4088];
	not.b32 	%r15623, %r15622;
	and.b32  	%r15624, %r15622, %r139;
	cvt.u64.u32 	%rd7061, %r15624;
	add.s64 	%rd7062, %rd3, %rd7061;
	ld.local.u8 	%rs5165, [%rd7062+4220];
	add.s64 	%rd7063, %rd1031, %rd7061;
	ld.global.u8 	%rs5166, [%rd7063];
	and.b16  	%rs5167, %rs5166, %rs5165;
	cvt.u32.u16 	%r15625, %rs5167;
	and.b32  	%r15626, %r15625, 255;
	mul.wide.u32 	%rd7064, %r15621, 4;
	add.s64 	%rd7065, %rd3, %rd7064;
	st.local.u32 	[%rd7065+4], %r15624;
	ld.local.u32 	%r15627, [%rd3+4060];
	add.s32 	%r15628, %r15627, %r15626;
	st.local.u32 	[%rd3+4060], %r15628;
	ld.local.u8 	%rs5168, [%rd7062+4220];
	not.b16 	%rs5169, %rs5167;
	and.b16  	%rs5170, %rs5168, %rs5169;
	st.local.u8 	[%rd7062+4220], %rs5170;
	and.b32  	%r15629, %r139, %r15623;
	cvt.u64.u32 	%rd7066, %r15629;
	add.s64 	%rd7067, %rd3, %rd7066;
	ld.local.u8 	%rs5171, [%rd7067+4220];
	add.s64 	%rd7068, %rd1031, %rd7066;
	ld.global.u8 	%rs5172, [%rd7068];
	and.b16  	%rs5173, %rs5172, %rs5171;
	cvt.u32.u16 	%r15630, %rs5173;
	and.b32  	%r15631, %r15630, 255;
	mul.wide.u32 	%rd7069, %r15628, 4;
	add.s64 	%rd7070, %rd3, %rd7069;
	st.local.u32 	[%rd7070+4], %r15629;
	ld.local.u32 	%r15632, [%rd3+4060];
	add.s32 	%r15633, %r15632, %r15631;
	st.local.u32 	[%rd3+4060], %r15633;
	ld.local.u8 	%rs5174, [%rd7067+4220];
	not.b16 	%rs5175, %rs5173;
	and.b16  	%rs5176, %rs5174, %rs5175;
	st.local.u8 	[%rd7067+4220], %rs5176;
	and.b32  	%r15634, %r15622, %r15540;
	cvt.u64.u32 	%rd7071, %r15634;
	add.s64 	%rd7072, %rd3, %rd7071;
	ld.local.u8 	%rs5177, [%rd7072+4220];
	add.s64 	%rd7073, %rd1031, %rd7071;
	ld.global.u8 	%rs5178, [%rd7073];
	and.b16  	%rs5179, %rs5178, %rs5177;
	cvt.u32.u16 	%r15635, %rs5179;
	and.b32  	%r15636, %r15635, 255;
	mul.wide.u32 	%rd7074, %r15633, 4;
	add.s64 	%rd7075, %rd3, %rd7074;
	st.local.u32 	[%rd7075+4], %r15634;
	ld.local.u32 	%r15637, [%rd3+4060];
	add.s32 	%r15638, %r15637, %r15636;
	st.local.u32 	[%rd3+4060], %r15638;
	ld.local.u8 	%rs5180, [%rd7072+4220];
	not.b16 	%rs5181, %rs5179;
	and.b16  	%rs5182, %rs5180, %rs5181;
	st.local.u8 	[%rd7072+4220], %rs5182;
	xor.b32  	%r15639, %r15622, %r139;
	cvt.u64.u32 	%rd7076, %r15639;
	add.s64 	%rd7077, %rd3, %rd7076;
	ld.local.u8 	%rs5183, [%rd7077+4220];
	add.s64 	%rd7078, %rd1031, %rd7076;
	ld.global.u8 	%rs5184, [%rd7078];
	and.b16  	%rs5185, %rs5184, %rs5183;
	cvt.u32.u16 	%r15640, %rs5185;
	and.b32  	%r15641, %r15640, 255;
	mul.wide.u32 	%rd7079, %r15638, 4;
	add.s64 	%rd7080, %rd3, %rd7079;
	st.local.u32 	[%rd7080+4], %r15639;
	ld.local.u32 	%r15642, [%rd3+4060];
	add.s32 	%r15643, %r15642, %r15641;
	st.local.u32 	[%rd3+4060], %r15643;
	ld.local.u8 	%rs5186, [%rd7077+4220];
	not.b16 	%rs5187, %rs5185;
	and.b16  	%rs5188, %rs5186, %rs5187;
	st.local.u8 	[%rd7077+4220], %rs5188;
	or.b32  	%r15644, %r15622, %r139;
	cvt.u64.u32 	%rd7081, %r15644;
	add.s64 	%rd7082, %rd3, %rd7081;
	ld.local.u8 	%rs5189, [%rd7082+4220];
	add.s64 	%rd7083, %rd1031, %rd7081;
	ld.global.u8 	%rs5190, [%rd7083];
	and.b16  	%rs5191, %rs5190, %rs5189;
	cvt.u32.u16 	%r15645, %rs5191;
	and.b32  	%r15646, %r15645, 255;
	mul.wide.u32 	%rd7084, %r15643, 4;
	add.s64 	%rd7085, %rd3, %rd7084;
	st.local.u32 	[%rd7085+4], %r15644;
	ld.local.u32 	%r15647, [%rd3+4060];
	add.s32 	%r15648, %r15647, %r15646;
	st.local.u32 	[%rd3+4060], %r15648;
	ld.local.u8 	%rs5192, [%rd7082+4220];
	not.b16 	%rs5193, %rs5191;
	and.b16  	%rs5194, %rs5192, %rs5193;
	st.local.u8 	[%rd7082+4220], %rs5194;
	ld.local.u32 	%r15649, [%rd3+4092];
	not.b32 	%r15650, %r15649;
	and.b32  	%r15651, %r15649, %r139;
	cvt.u64.u32 	%rd7086, %r15651;
	add.s64 	%rd7087, %rd3, %rd7086;
	ld.local.u8 	%rs5195, [%rd7087+4220];
	add.s64 	%rd7088, %rd1031, %rd7086;
	ld.global.u8 	%rs5196, [%rd7088];
	and.b16  	%rs5197, %rs5196, %rs5195;
	cvt.u32.u16 	%r15652, %rs5197;
	and.b32  	%r15653, %r15652, 255;
	mul.wide.u32 	%rd7089, %r15648, 4;
	add.s64 	%rd7090, %rd3, %rd7089;
	st.local.u32 	[%rd7090+4], %r15651;
	ld.local.u32 	%r15654, [%rd3+4060];
	add.s32 	%r15655, %r15654, %r15653;
	st.local.u32 	[%rd3+4060], %r15655;
	ld.local.u8 	%rs5198, [%rd7087+4220];
	not.b16 	%rs5199, %rs5197;
	and.b16  	%rs5200, %rs5198, %rs5199;
	st.local.u8 	[%rd7087+4220], %rs5200;
	and.b32  	%r15656, %r139, %r15650;
	cvt.u64.u32 	%rd7091, %r15656;
	add.s64 	%rd7092, %rd3, %rd7091;
	ld.local.u8 	%rs5201, [%rd7092+4220];
	add.s64 	%rd7093, %rd1031, %rd7091;
	ld.global.u8 	%rs5202, [%rd7093];
	and.b16  	%rs5203, %rs5202, %rs5201;
	cvt.u32.u16 	%r15657, %rs5203;
	and.b32  	%r15658, %r15657, 255;
	mul.wide.u32 	%rd7094, %r15655, 4;
	add.s64 	%rd7095, %rd3, %rd7094;
	st.local.u32 	[%rd7095+4], %r15656;
	ld.local.u32 	%r15659, [%rd3+4060];
	add.s32 	%r15660, %r15659, %r15658;
	st.local.u32 	[%rd3+4060], %r15660;
	ld.local.u8 	%rs5204, [%rd7092+4220];
	not.b16 	%rs5205, %rs5203;
	and.b16  	%rs5206, %rs5204, %rs5205;
	st.local.u8 	[%rd7092+4220], %rs5206;
	and.b32  	%r15661, %r15649, %r15540;
	cvt.u64.u32 	%rd7096, %r15661;
	add.s64 	%rd7097, %rd3, %rd7096;
	ld.local.u8 	%rs5207, [%rd7097+4220];
	add.s64 	%rd7098, %rd1031, %rd7096;
	ld.global.u8 	%rs5208, [%rd7098];
	and.b16  	%rs5209, %rs5208, %rs5207;
	cvt.u32.u16 	%r15662, %rs5209;
	and.b32  	%r15663, %r15662, 255;
	mul.wide.u32 	%rd7099, %r15660, 4;
	add.s64 	%rd7100, %rd3, %rd7099;
	st.local.u32 	[%rd7100+4], %r15661;
	ld.local.u32 	%r15664, [%rd3+4060];
	add.s32 	%r15665, %r15664, %r15663;
	st.local.u32 	[%rd3+4060], %r15665;
	ld.local.u8 	%rs5210, [%rd7097+4220];
	not.b16 	%rs5211, %rs5209;
	and.b16  	%rs5212, %rs5210, %rs5211;
	st.local.u8 	[%rd7097+4220], %rs5212;
	xor.b32  	%r15666, %r15649, %r139;
	cvt.u64.u32 	%rd7101, %r15666;
	add.s64 	%rd7102, %rd3, %rd7101;
	ld.local.u8 	%rs5213, [%rd7102+4220];
	add.s64 	%rd7103, %rd1031, %rd7101;
	ld.global.u8 	%rs5214, [%rd7103];
	and.b16  	%rs5215, %rs5214, %rs5213;
	cvt.u32.u16 	%r15667, %rs5215;
	and.b32  	%r15668, %r15667, 255;
	mul.wide.u32 	%rd7104, %r15665, 4;
	add.s64 	%rd7105, %rd3, %rd7104;
	st.local.u32 	[%rd7105+4], %r15666;
	ld.local.u32 	%r15669, [%rd3+4060];
	add.s32 	%r15670, %r15669, %r15668;
	st.local.u32 	[%rd3+4060], %r15670;
	ld.local.u8 	%rs5216, [%rd7102+4220];
	not.b16 	%rs5217, %rs5215;
	and.b16  	%rs5218, %rs5216, %rs5217;
	st.local.u8 	[%rd7102+4220], %rs5218;
	or.b32  	%r15671, %r15649, %r139;
	cvt.u64.u32 	%rd7106, %r15671;
	add.s64 	%rd7107, %rd3, %rd7106;
	ld.local.u8 	%rs5219, [%rd7107+4220];
	add.s64 	%rd7108, %rd1031, %rd7106;
	ld.global.u8 	%rs5220, [%rd7108];
	and.b16  	%rs5221, %rs5220, %rs5219;
	cvt.u32.u16 	%r15672, %rs5221;
	and.b32  	%r15673, %r15672, 255;
	mul.wide.u32 	%rd7109, %r15670, 4;
	add.s64 	%rd7110, %rd3, %rd7109;
	st.local.u32 	[%rd7110+4], %r15671;
	ld.local.u32 	%r15674, [%rd3+4060];
	add.s32 	%r15675, %r15674, %r15673;
	st.local.u32 	[%rd3+4060], %r15675;
	ld.local.u8 	%rs5222, [%rd7107+4220];
	not.b16 	%rs5223, %rs5221;
	and.b16  	%rs5224, %rs5222, %rs5223;
	st.local.u8 	[%rd7107+4220], %rs5224;
	ld.local.u32 	%r15676, [%rd3+4096];
	not.b32 	%r15677, %r15676;
	and.b32  	%r15678, %r15676, %r139;
	cvt.u64.u32 	%rd7111, %r15678;
	add.s64 	%rd7112, %rd3, %rd7111;
	ld.local.u8 	%rs5225, [%rd7112+4220];
	add.s64 	%rd7113, %rd1031, %rd7111;
	ld.global.u8 	%rs5226, [%rd7113];
	and.b16  	%rs5227, %rs5226, %rs5225;
	cvt.u32.u16 	%r15679, %rs5227;
	and.b32  	%r15680, %r15679, 255;
	mul.wide.u32 	%rd7114, %r15675, 4;
	add.s64 	%rd7115, %rd3, %rd7114;
	st.local.u32 	[%rd7115+4], %r15678;
	ld.local.u32 	%r15681, [%rd3+4060];
	add.s32 	%r15682, %r15681, %r15680;
	st.local.u32 	[%rd3+4060], %r15682;
	ld.local.u8 	%rs5228, [%rd7112+4220];
	not.b16 	%rs5229, %rs5227;
	and.b16  	%rs5230, %rs5228, %rs5229;
	st.local.u8 	[%rd7112+4220], %rs5230;
	and.b32  	%r15683, %r139, %r15677;
	cvt.u64.u32 	%rd7116, %r15683;
	add.s64 	%rd7117, %rd3, %rd7116;
	ld.local.u8 	%rs5231, [%rd7117+4220];
	add.s64 	%rd7118, %rd1031, %rd7116;
	ld.global.u8 	%rs5232, [%rd7118];
	and.b16  	%rs5233, %rs5232, %rs5231;
	cvt.u32.u16 	%r15684, %rs5233;
	and.b32  	%r15685, %r15684, 255;
	mul.wide.u32 	%rd7119, %r15682, 4;
	add.s64 	%rd7120, %rd3, %rd7119;
	st.local.u32 	[%rd7120+4], %r15683;
	ld.local.u32 	%r15686, [%rd3+4060];
	add.s32 	%r15687, %r15686, %r15685;
	st.local.u32 	[%rd3+4060], %r15687;
	ld.local.u8 	%rs5234, [%rd7117+4220];
	not.b16 	%rs5235, %rs5233;
	and.b16  	%rs5236, %rs5234, %rs5235;
	st.local.u8 	[%rd7117+4220], %rs5236;
	and.b32  	%r15688, %r15676, %r15540;
	cvt.u64.u32 	%rd7121, %r15688;
	add.s64 	%rd7122, %rd3, %rd7121;
	ld.local.u8 	%rs5237, [%rd7122+4220];
	add.s64 	%rd7123, %rd1031, %rd7121;
	ld.global.u8 	%rs5238, [%rd7123];
	and.b16  	%rs5239, %rs5238, %rs5237;
	cvt.u32.u16 	%r15689, %rs5239;
	and.b32  	%r15690, %r15689, 255;
	mul.wide.u32 	%rd7124, %r15687, 4;
	add.s64 	%rd7125, %rd3, %rd7124;
	st.local.u32 	[%rd7125+4], %r15688;
	ld.local.u32 	%r15691, [%rd3+4060];
	add.s32 	%r15692, %r15691, %r15690;
	st.local.u32 	[%rd3+4060], %r15692;
	ld.local.u8 	%rs5240, [%rd7122+4220];
	not.b16 	%rs5241, %rs5239;
	and.b16  	%rs5242, %rs5240, %rs5241;
	st.local.u8 	[%rd7122+4220], %rs5242;
	xor.b32  	%r15693, %r15676, %r139;
	cvt.u64.u32 	%rd7126, %r15693;
	add.s64 	%rd7127, %rd3, %rd7126;
	ld.local.u8 	%rs5243, [%rd7127+4220];
	add.s64 	%rd7128, %rd1031, %rd7126;
	ld.global.u8 	%rs5244, [%rd7128];
	and.b16  	%rs5245, %rs5244, %rs5243;
	cvt.u32.u16 	%r15694, %rs5245;
	and.b32  	%r15695, %r15694, 255;
	mul.wide.u32 	%rd7129, %r15692, 4;
	add.s64 	%rd7130, %rd3, %rd7129;
	st.local.u32 	[%rd7130+4], %r15693;
	ld.local.u32 	%r15696, [%rd3+4060];
	add.s32 	%r15697, %r15696, %r15695;
	st.local.u32 	[%rd3+4060], %r15697;
	ld.local.u8 	%rs5246, [%rd7127+4220];
	not.b16 	%rs5247, %rs5245;
	and.b16  	%rs5248, %rs5246, %rs5247;
	st.local.u8 	[%rd7127+4220], %rs5248;
	or.b32  	%r15698, %r15676, %r139;
	cvt.u64.u32 	%rd7131, %r15698;
	add.s64 	%rd7132, %rd3, %rd7131;
	ld.local.u8 	%rs5249, [%rd7132+4220];
	add.s64 	%rd7133, %rd1031, %rd7131;
	ld.global.u8 	%rs5250, [%rd7133];
	and.b16  	%rs5251, %rs5250, %rs5249;
	cvt.u32.u16 	%r15699, %rs5251;
	and.b32  	%r15700, %r15699, 255;
	mul.wide.u32 	%rd7134, %r15697, 4;
	add.s64 	%rd7135, %rd3, %rd7134;
	st.local.u32 	[%rd7135+4], %r15698;
	ld.local.u32 	%r15701, [%rd3+4060];
	add.s32 	%r15702, %r15701, %r15700;
	st.local.u32 	[%rd3+4060], %r15702;
	ld.local.u8 	%rs5252, [%rd7132+4220];
	not.b16 	%rs5253, %rs5251;
	and.b16  	%rs5254, %rs5252, %rs5253;
	st.local.u8 	[%rd7132+4220], %rs5254;
	ld.local.u32 	%r15703, [%rd3+4100];
	not.b32 	%r15704, %r15703;
	and.b32  	%r15705, %r15703, %r139;
	cvt.u64.u32 	%rd7136, %r15705;
	add.s64 	%rd7137, %rd3, %rd7136;
	ld.local.u8 	%rs5255, [%rd7137+4220];
	add.s64 	%rd7138, %rd1031, %rd7136;
	ld.global.u8 	%rs5256, [%rd7138];
	and.b16  	%rs5257, %rs5256, %rs5255;
	cvt.u32.u16 	%r15706, %rs5257;
	and.b32  	%r15707, %r15706, 255;
	mul.wide.u32 	%rd7139, %r15702, 4;
	add.s64 	%rd7140, %rd3, %rd7139;
	st.local.u32 	[%rd7140+4], %r15705;
	ld.local.u32 	%r15708, [%rd3+4060];
	add.s32 	%r15709, %r15708, %r15707;
	st.local.u32 	[%rd3+4060], %r15709;
	ld.local.u8 	%rs5258, [%rd7137+4220];
	not.b16 	%rs5259, %rs5257;
	and.b16  	%rs5260, %rs5258, %rs5259;
	st.local.u8 	[%rd7137+4220], %rs5260;
	and.b32  	%r15710, %r139, %r15704;
	cvt.u64.u32 	%rd7141, %r15710;
	add.s64 	%rd7142, %rd3, %rd7141;
	ld.local.u8 	%rs5261, [%rd7142+4220];
	add.s64 	%rd7143, %rd1031, %rd7141;
	ld.global.u8 	%rs5262, [%rd7143];
	and.b16  	%rs5263, %rs5262, %rs5261;
	cvt.u32.u16 	%r15711, %rs5263;
	and.b32  	%r15712, %r15711, 255;
	mul.wide.u32 	%rd7144, %r15709, 4;
	add.s64 	%rd7145, %rd3, %rd7144;
	st.local.u32 	[%rd7145+4], %r15710;
	ld.local.u32 	%r15713, [%rd3+4060];
	add.s32 	%r15714, %r15713, %r15712;
	st.local.u32 	[%rd3+4060], %r15714;
	ld.local.u8 	%rs5264, [%rd7142+4220];
	not.b16 	%rs5265, %rs5263;
	and.b16  	%rs5266, %rs5264, %rs5265;
	st.local.u8 	[%rd7142+4220], %rs5266;
	and.b32  	%r15715, %r15703, %r15540;
	cvt.u64.u32 	%rd7146, %r15715;
	add.s64 	%rd7147, %rd3, %rd7146;
	ld.local.u8 	%rs5267, [%rd7147+4220];
	add.s64 	%rd7148, %rd1031, %rd7146;
	ld.global.u8 	%rs5268, [%rd7148];
	and.b16  	%rs5269, %rs5268, %rs5267;
	cvt.u32.u16 	%r15716, %rs5269;
	and.b32  	%r15717, %r15716, 255;
	mul.wide.u32 	%rd7149, %r15714, 4;
	add.s64 	%rd7150, %rd3, %rd7149;
	st.local.u32 	[%rd7150+4], %r15715;
	ld.local.u32 	%r15718, [%rd3+4060];
	add.s32 	%r15719, %r15718, %r15717;
	st.local.u32 	[%rd3+4060], %r15719;
	ld.local.u8 	%rs5270, [%rd7147+4220];
	not.b16 	%rs5271, %rs5269;
	and.b16  	%rs5272, %rs5270, %rs5271;
	st.local.u8 	[%rd7147+4220], %rs5272;
	xor.b32  	%r15720, %r15703, %r139;
	cvt.u64.u32 	%rd7151, %r15720;
	add.s64 	%rd7152, %rd3, %rd7151;
	ld.local.u8 	%rs5273, [%rd7152+4220];
	add.s64 	%rd7153, %rd1031, %rd7151;
	ld.global.u8 	%rs5274, [%rd7153];
	and.b16  	%rs5275, %rs5274, %rs5273;
	cvt.u32.u16 	%r15721, %rs5275;
	and.b32  	%r15722, %r15721, 255;
	mul.wide.u32 	%rd7154, %r15719, 4;
	add.s64 	%rd7155, %rd3, %rd7154;
	st.local.u32 	[%rd7155+4], %r15720;
	ld.local.u32 	%r15723, [%rd3+4060];
	add.s32 	%r15724, %r15723, %r15722;
	st.local.u32 	[%rd3+4060], %r15724;
	ld.local.u8 	%rs5276, [%rd7152+4220];
	not.b16 	%rs5277, %rs5275;
	and.b16  	%rs5278, %rs5276, %rs5277;
	st.local.u8 	[%rd7152+4220], %rs5278;
	or.b32  	%r15725, %r15703, %r139;
	cvt.u64.u32 	%rd7156, %r15725;
	add.s64 	%rd7157, %rd3, %rd7156;
	ld.local.u8 	%rs5279, [%rd7157+4220];
	add.s64 	%rd7158, %rd1031, %rd7156;
	ld.global.u8 	%rs5280, [%rd7158];
	and.b16  	%rs5281, %rs5280, %rs5279;
	cvt.u32.u16 	%r15726, %rs5281;
	and.b32  	%r15727, %r15726, 255;
	mul.wide.u32 	%rd7159, %r15724, 4;
	add.s64 	%rd7160, %rd3, %rd7159;
	st.local.u32 	[%rd7160+4], %r15725;
	ld.local.u32 	%r15728, [%rd3+4060];
	add.s32 	%r15729, %r15728, %r15727;
	st.local.u32 	[%rd3+4060], %r15729;
	ld.local.u8 	%rs5282, [%rd7157+4220];
	not.b16 	%rs5283, %rs5281;
	and.b16  	%rs5284, %rs5282, %rs5283;
	st.local.u8 	[%rd7157+4220], %rs5284;
	ld.local.u32 	%r15730, [%rd3+4104];
	not.b32 	%r15731, %r15730;
	and.b32  	%r15732, %r15730, %r139;
	cvt.u64.u32 	%rd7161, %r15732;
	add.s64 	%rd7162, %rd3, %rd7161;
	ld.local.u8 	%rs5285, [%rd7162+4220];
	add.s64 	%rd7163, %rd1031, %rd7161;
	ld.global.u8 	%rs5286, [%rd7163];
	and.b16  	%rs5287, %rs5286, %rs5285;
	cvt.u32.u16 	%r15733, %rs5287;
	and.b32  	%r15734, %r15733, 255;
	mul.wide.u32 	%rd7164, %r15729, 4;
	add.s64 	%rd7165, %rd3, %rd7164;
	st.local.u32 	[%rd7165+4], %r15732;
	ld.local.u32 	%r15735, [%rd3+4060];
	add.s32 	%r15736, %r15735, %r15734;
	st.local.u32 	[%rd3+4060], %r15736;
	ld.local.u8 	%rs5288, [%rd7162+4220];
	not.b16 	%rs5289, %rs5287;
	and.b16  	%rs5290, %rs5288, %rs5289;
	st.local.u8 	[%rd7162+4220], %rs5290;
	and.b32  	%r15737, %r139, %r15731;
	cvt.u64.u32 	%rd7166, %r15737;
	add.s64 	%rd7167, %rd3, %rd7166;
	ld.local.u8 	%rs5291, [%rd7167+4220];
	add.s64 	%rd7168, %rd1031, %rd7166;
	ld.global.u8 	%rs5292, [%rd7168];
	and.b16  	%rs5293, %rs5292, %rs5291;
	cvt.u32.u16 	%r15738, %rs5293;
	and.b32  	%r15739, %r15738, 255;
	mul.wide.u32 	%rd7169, %r15736, 4;
	add.s64 	%rd7170, %rd3, %rd7169;
	st.local.u32 	[%rd7170+4], %r15737;
	ld.local.u32 	%r15740, [%rd3+4060];
	add.s32 	%r15741, %r15740, %r15739;
	st.local.u32 	[%rd3+4060], %r15741;
	ld.local.u8 	%rs5294, [%rd7167+4220];
	not.b16 	%rs5295, %rs5293;
	and.b16  	%rs5296, %rs5294, %rs5295;
	st.local.u8 	[%rd7167+4220], %rs5296;
	and.b32  	%r15742, %r15730, %r15540;
	cvt.u64.u32 	%rd7171, %r15742;
	add.s64 	%rd7172, %rd3, %rd7171;
	ld.local.u8 	%rs5297, [%rd7172+4220];
	add.s64 	%rd7173, %rd1031, %rd7171;
	ld.global.u8 	%rs5298, [%rd7173];
	and.b16  	%rs5299, %rs5298, %rs5297;
	cvt.u32.u16 	%r15743, %rs5299;
	and.b32  	%r15744, %r15743, 255;
	mul.wide.u32 	%rd7174, %r15741, 4;
	add.s64 	%rd7175, %rd3, %rd7174;
	st.local.u32 	[%rd7175+4], %r15742;
	ld.local.u32 	%r15745, [%rd3+4060];
	add.s32 	%r15746, %r15745, %r15744;
	st.local.u32 	[%rd3+4060], %r15746;
	ld.local.u8 	%rs5300, [%rd7172+4220];
	not.b16 	%rs5301, %rs5299;
	and.b16  	%rs5302, %rs5300, %rs5301;
	st.local.u8 	[%rd7172+4220], %rs5302;
	xor.b32  	%r15747, %r15730, %r139;
	cvt.u64.u32 	%rd7176, %r15747;
	add.s64 	%rd7177, %rd3, %rd7176;
	ld.local.u8 	%rs5303, [%rd7177+4220];
	add.s64 	%rd7178, %rd1031, %rd7176;
	ld.global.u8 	%rs5304, [%rd7178];
	and.b16  	%rs5305, %rs5304, %rs5303;
	cvt.u32.u16 	%r15748, %rs5305;
	and.b32  	%r15749, %r15748, 255;
	mul.wide.u32 	%rd7179, %r15746, 4;
	add.s64 	%rd7180, %rd3, %rd7179;
	st.local.u32 	[%rd7180+4], %r15747;
	ld.local.u32 	%r15750, [%rd3+4060];
	add.s32 	%r15751, %r15750, %r15749;
	st.local.u32 	[%rd3+4060], %r15751;
	ld.local.u8 	%rs5306, [%rd7177+4220];
	not.b16 	%rs5307, %rs5305;
	and.b16  	%rs5308, %rs5306, %rs5307;
	st.local.u8 	[%rd7177+4220], %rs5308;
	or.b32  	%r15752, %r15730, %r139;
	cvt.u64.u32 	%rd7181, %r15752;
	add.s64 	%rd7182, %rd3, %rd7181;
	ld.local.u8 	%rs5309, [%rd7182+4220];
	add.s64 	%rd7183, %rd1031, %rd7181;
	ld.global.u8 	%rs5310, [%rd7183];
	and.b16  	%rs5311, %rs5310, %rs5309;
	cvt.u32.u16 	%r15753, %rs5311;
	and.b32  	%r15754, %r15753, 255;
	mul.wide.u32 	%rd7184, %r15751, 4;
	add.s64 	%rd7185, %rd3, %rd7184;
	st.local.u32 	[%rd7185+4], %r15752;
	ld.local.u32 	%r15755, [%rd3+4060];
	add.s32 	%r15756, %r15755, %r15754;
	st.local.u32 	[%rd3+4060], %r15756;
	ld.local.u8 	%rs5312, [%rd7182+4220];
	not.b16 	%rs5313, %rs5311;
	and.b16  	%rs5314, %rs5312, %rs5313;
	st.local.u8 	[%rd7182+4220], %rs5314;
	ld.local.u32 	%r15757, [%rd3+4108];
	not.b32 	%r15758, %r15757;
	and.b32  	%r15759, %r15757, %r139;
	cvt.u64.u32 	%rd7186, %r15759;
	add.s64 	%rd7187, %rd3, %rd7186;
	ld.local.u8 	%rs5315, [%rd7187+4220];
	add.s64 	%rd7188, %rd1031, %rd7186;
	ld.global.u8 	%rs5316, [%rd7188];
	and.b16  	%rs5317, %rs5316, %rs5315;
	cvt.u32.u16 	%r15760, %rs5317;
	and.b32  	%r15761, %r15760, 255;
	mul.wide.u32 	%rd7189, %r15756, 4;
	add.s64 	%rd7190, %rd3, %rd7189;
	st.local.u32 	[%rd7190+4], %r15759;
	ld.local.u32 	%r15762, [%rd3+4060];
	add.s32 	%r15763, %r15762, %r15761;
	st.local.u32 	[%rd3+4060], %r15763;
	ld.local.u8 	%rs5318, [%rd7187+4220];
	not.b16 	%rs5319, %rs5317;
	and.b16  	%rs5320, %rs5318, %rs5319;
	st.local.u8 	[%rd7187+4220], %rs5320;
	and.b32  	%r15764, %r139, %r15758;
	cvt.u64.u32 	%rd7191, %r15764;
	add.s64 	%rd7192, %rd3, %rd7191;
	ld.local.u8 	%rs5321, [%rd7192+4220];
	add.s64 	%rd7193, %rd1031, %rd7191;
	ld.global.u8 	%rs5322, [%rd7193];
	and.b16  	%rs5323, %rs5322, %rs5321;
	cvt.u32.u16 	%r15765, %rs5323;
	and.b32  	%r15766, %r15765, 255;
	mul.wide.u32 	%rd7194, %r15763, 4;
	add.s64 	%rd7195, %rd3, %rd7194;
	st.local.u32 	[%rd7195+4], %r15764;
	ld.local.u32 	%r15767, [%rd3+4060];
	add.s32 	%r15768, %r15767, %r15766;
	st.local.u32 	[%rd3+4060], %r15768;
	ld.local.u8 	%rs5324, [%rd7192+4220];
	not.b16 	%rs5325, %rs5323;
	and.b16  	%rs5326, %rs5324, %rs5325;
	st.local.u8 	[%rd7192+4220], %rs5326;
	and.b32  	%r15769, %r15757, %r15540;
	cvt.u64.u32 	%rd7196, %r15769;
	add.s64 	%rd7197, %rd3, %rd7196;
	ld.local.u8 	%rs5327, [%rd7197+4220];
	add.s64 	%rd7198, %rd1031, %rd7196;
	ld.global.u8 	%rs5328, [%rd7198];
	and.b16  	%rs5329, %rs5328, %rs5327;
	cvt.u32.u16 	%r15770, %rs5329;
	and.b32  	%r15771, %r15770, 255;
	mul.wide.u32 	%rd7199, %r15768, 4;
	add.s64 	%rd7200, %rd3, %rd7199;
	st.local.u32 	[%rd7200+4], %r15769;
	ld.local.u32 	%r15772, [%rd3+4060];
	add.s32 	%r15773, %r15772, %r15771;
	st.local.u32 	[%rd3+4060], %r15773;
	ld.local.u8 	%rs5330, [%rd7197+4220];
	not.b16 	%rs5331, %rs5329;
	and.b16  	%rs5332, %rs5330, %rs5331;
	st.local.u8 	[%rd7197+4220], %rs5332;
	xor.b32  	%r15774, %r15757, %r139;
	cvt.u64.u32 	%rd7201, %r15774;
	add.s64 	%rd7202, %rd3, %rd7201;
	ld.local.u8 	%rs5333, [%rd7202+4220];
	add.s64 	%rd7203, %rd1031, %rd7201;
	ld.global.u8 	%rs5334, [%rd7203];
	and.b16  	%rs5335, %rs5334, %rs5333;
	cvt.u32.u16 	%r15775, %rs5335;
	and.b32  	%r15776, %r15775, 255;
	mul.wide.u32 	%rd7204, %r15773, 4;
	add.s64 	%rd7205, %rd3, %rd7204;
	st.local.u32 	[%rd7205+4], %r15774;
	ld.local.u32 	%r15777, [%rd3+4060];
	add.s32 	%r15778, %r15777, %r15776;
	st.local.u32 	[%rd3+4060], %r15778;
	ld.local.u8 	%rs5336, [%rd7202+4220];
	not.b16 	%rs5337, %rs5335;
	and.b16  	%rs5338, %rs5336, %rs5337;
	st.local.u8 	[%rd7202+4220], %rs5338;
	or.b32  	%r15779, %r15757, %r139;
	cvt.u64.u32 	%rd7206, %r15779;
	add.s64 	%rd7207, %rd3, %rd7206;
	ld.local.u8 	%rs5339, [%rd7207+4220];
	add.s64 	%rd7208, %rd1031, %rd7206;
	ld.global.u8 	%rs5340, [%rd7208];
	and.b16  	%rs5341, %rs5340, %rs5339;
	cvt.u32.u16 	%r15780, %rs5341;
	and.b32  	%r15781, %r15780, 255;
	mul.wide.u32 	%rd7209, %r15778, 4;
	add.s64 	%rd7210, %rd3, %rd7209;
	st.local.u32 	[%rd7210+4], %r15779;
	ld.local.u32 	%r15782, [%rd3+4060];
	add.s32 	%r15783, %r15782, %r15781;
	st.local.u32 	[%rd3+4060], %r15783;
	ld.local.u8 	%rs5342, [%rd7207+4220];
	not.b16 	%rs5343, %rs5341;
	and.b16  	%rs5344, %rs5342, %rs5343;
	st.local.u8 	[%rd7207+4220], %rs5344;
	ld.local.u32 	%r15784, [%rd3+4112];
	not.b32 	%r15785, %r15784;
	and.b32  	%r15786, %r15784, %r139;
	cvt.u64.u32 	%rd7211, %r15786;
	add.s64 	%rd7212, %rd3, %rd7211;
	ld.local.u8 	%rs5345, [%rd7212+4220];
	add.s64 	%rd7213, %rd1031, %rd7211;
	ld.global.u8 	%rs5346, [%rd7213];
	and.b16  	%rs5347, %rs5346, %rs5345;
	cvt.u32.u16 	%r15787, %rs5347;
	and.b32  	%r15788, %r15787, 255;
	mul.wide.u32 	%rd7214, %r15783, 4;
	add.s64 	%rd7215, %rd3, %rd7214;
	st.local.u32 	[%rd7215+4], %r15786;
	ld.local.u32 	%r15789, [%rd3+4060];
	add.s32 	%r15790, %r15789, %r15788;
	st.local.u32 	[%rd3+4060], %r15790;
	ld.local.u8 	%rs5348, [%rd7212+4220];
	not.b16 	%rs5349, %rs5347;
	and.b16  	%rs5350, %rs5348, %rs5349;
	st.local.u8 	[%rd7212+4220], %rs5350;
	and.b32  	%r15791, %r139, %r15785;
	cvt.u64.u32 	%rd7216, %r15791;
	add.s64 	%rd7217, %rd3, %rd7216;
	ld.local.u8 	%rs5351, [%rd7217+4220];
	add.s64 	%rd7218, %rd1031, %rd7216;
	ld.global.u8 	%rs5352, [%rd7218];
	and.b16  	%rs5353, %rs5352, %rs5351;
	cvt.u32.u16 	%r15792, %rs5353;
	and.b32  	%r15793, %r15792, 255;
	mul.wide.u32 	%rd7219, %r15790, 4;
	add.s64 	%rd7220, %rd3, %rd7219;
	st.local.u32 	[%rd7220+4], %r15791;
	ld.local.u32 	%r15794, [%rd3+4060];
	add.s32 	%r15795, %r15794, %r15793;
	st.local.u32 	[%rd3+4060], %r15795;
	ld.local.u8 	%rs5354, [%rd7217+4220];
	not.b16 	%rs5355, %rs5353;
	and.b16  	%rs5356, %rs5354, %rs5355;
	st.local.u8 	[%rd7217+4220], %rs5356;
	and.b32  	%r15796, %r15784, %r15540;
	cvt.u64.u32 	%rd7221, %r15796;
	add.s64 	%rd7222, %rd3, %rd7221;
	ld.local.u8 	%rs5357, [%rd7222+4220];
	add.s64 	%rd7223, %rd1031, %rd7221;
	ld.global.u8 	%rs5358, [%rd7223];
	and.b16  	%rs5359, %rs5358, %rs5357;
	cvt.u32.u16 	%r15797, %rs5359;
	and.b32  	%r15798, %r15797, 255;
	mul.wide.u32 	%rd7224, %r15795, 4;
	add.s64 	%rd7225, %rd3, %rd7224;
	st.local.u32 	[%rd7225+4], %r15796;
	ld.local.u32 	%r15799, [%rd3+4060];
	add.s32 	%r15800, %r15799, %r15798;
	st.local.u32 	[%rd3+4060], %r15800;
	ld.local.u8 	%rs5360, [%rd7222+4220];
	not.b16 	%rs5361, %rs5359;
	and.b16  	%rs5362, %rs5360, %rs5361;
	st.local.u8 	[%rd7222+4220], %rs5362;
	xor.b32  	%r15801, %r15784, %r139;
	cvt.u64.u32 	%rd7226, %r15801;
	add.s64 	%rd7227, %rd3, %rd7226;
	ld.local.u8 	%rs5363, [%rd7227+4220];
	add.s64 	%rd7228, %rd1031, %rd7226;
	ld.global.u8 	%rs5364, [%rd7228];
	and.b16  	%rs5365, %rs5364, %rs5363;
	cvt.u32.u16 	%r15802, %rs5365;
	and.b32  	%r15803, %r15802, 255;
	mul.wide.u32 	%rd7229, %r15800, 4;
	add.s64 	%rd7230, %rd3, %rd7229;
	st.local.u32 	[%rd7230+4], %r15801;
	ld.local.u32 	%r15804, [%rd3+4060];
	add.s32 	%r15805, %r15804, %r15803;
	st.local.u32 	[%rd3+4060], %r15805;
	ld.local.u8 	%rs5366, [%rd7227+4220];
	not.b16 	%rs5367, %rs5365;
	and.b16  	%rs5368, %rs5366, %rs5367;
	st.local.u8 	[%rd7227+4220], %rs5368;
	or.b32  	%r15806, %r15784, %r139;
	cvt.u64.u32 	%rd7231, %r15806;
	add.s64 	%rd7232, %rd3, %rd7231;
	ld.local.u8 	%rs5369, [%rd7232+4220];
	add.s64 	%rd7233, %rd1031, %rd7231;
	ld.global.u8 	%rs5370, [%rd7233];
	and.b16  	%rs5371, %rs5370, %rs5369;
	cvt.u32.u16 	%r15807, %rs5371;
	and.b32  	%r15808, %r15807, 255;
	mul.wide.u32 	%rd7234, %r15805, 4;
	add.s64 	%rd7235, %rd3, %rd7234;
	st.local.u32 	[%rd7235+4], %r15806;
	ld.local.u32 	%r15809, [%rd3+4060];
	add.s32 	%r15810, %r15809, %r15808;
	st.local.u32 	[%rd3+4060], %r15810;
	ld.local.u8 	%rs5372, [%rd7232+4220];
	not.b16 	%rs5373, %rs5371;
	and.b16  	%rs5374, %rs5372, %rs5373;
	st.local.u8 	[%rd7232+4220], %rs5374;
	ld.local.u32 	%r15811, [%rd3+4116];
	not.b32 	%r15812, %r15811;
	and.b32  	%r15813, %r15811, %r139;
	cvt.u64.u32 	%rd7236, %r15813;
	add.s64 	%rd7237, %rd3, %rd7236;
	ld.local.u8 	%rs5375, [%rd7237+4220];
	add.s64 	%rd7238, %rd1031, %rd7236;
	ld.global.u8 	%rs5376, [%rd7238];
	and.b16  	%rs5377, %rs5376, %rs5375;
	cvt.u32.u16 	%r15814, %rs5377;
	and.b32  	%r15815, %r15814, 255;
	mul.wide.u32 	%rd7239, %r15810, 4;
	add.s64 	%rd7240, %rd3, %rd7239;
	st.local.u32 	[%rd7240+4], %r15813;
	ld.local.u32 	%r15816, [%rd3+4060];
	add.s32 	%r15817, %r15816, %r15815;
	st.local.u32 	[%rd3+4060], %r15817;
	ld.local.u8 	%rs5378, [%rd7237+4220];
	not.b16 	%rs5379, %rs5377;
	and.b16  	%rs5380, %rs5378, %rs5379;
	st.local.u8 	[%rd7237+4220], %rs5380;
	and.b32  	%r15818, %r139, %r15812;
	cvt.u64.u32 	%rd7241, %r15818;
	add.s64 	%rd7242, %rd3, %rd7241;
	ld.local.u8 	%rs5381, [%rd7242+4220];
	add.s64 	%rd7243, %rd1031, %rd7241;
	ld.global.u8 	%rs5382, [%rd7243];
	and.b16  	%rs5383, %rs5382, %rs5381;
	cvt.u32.u16 	%r15819, %rs5383;
	and.b32  	%r15820, %r15819, 255;
	mul.wide.u32 	%rd7244, %r15817, 4;
	add.s64 	%rd7245, %rd3, %rd7244;
	st.local.u32 	[%rd7245+4], %r15818;
	ld.local.u32 	%r15821, [%rd3+4060];
	add.s32 	%r15822, %r15821, %r15820;
	st.local.u32 	[%rd3+4060], %r15822;
	ld.local.u8 	%rs5384, [%rd7242+4220];
	not.b16 	%rs5385, %rs5383;
	and.b16  	%rs5386, %rs5384, %rs5385;
	st.local.u8 	[%rd7242+4220], %rs5386;
	and.b32  	%r15823, %r15811, %r15540;
	cvt.u64.u32 	%rd7246, %r15823;
	add.s64 	%rd7247, %rd3, %rd7246;
	ld.local.u8 	%rs5387, [%rd7247+4220];
	add.s64 	%rd7248, %rd1031, %rd7246;
	ld.global.u8 	%rs5388, [%rd7248];
	and.b16  	%rs5389, %rs5388, %rs5387;
	cvt.u32.u16 	%r15824, %rs5389;
	and.b32  	%r15825, %r15824, 255;
	mul.wide.u32 	%rd7249, %r15822, 4;
	add.s64 	%rd7250, %rd3, %rd7249;
	st.local.u32 	[%rd7250+4], %r15823;
	ld.local.u32 	%r15826, [%rd3+4060];
	add.s32 	%r15827, %r15826, %r15825;
	st.local.u32 	[%rd3+4060], %r15827;
	ld.local.u8 	%rs5390, [%rd7247+4220];
	not.b16 	%rs5391, %rs5389;
	and.b16  	%rs5392, %rs5390, %rs5391;
	st.local.u8 	[%rd7247+4220], %rs5392;
	xor.b32  	%r15828, %r15811, %r139;
	cvt.u64.u32 	%rd7251, %r15828;
	add.s64 	%rd7252, %rd3, %rd7251;
	ld.local.u8 	%rs5393, [%rd7252+4220];
	add.s64 	%rd7253, %rd1031, %rd7251;
	ld.global.u8 	%rs5394, [%rd7253];
	and.b16  	%rs5395, %rs5394, %rs5393;
	cvt.u32.u16 	%r15829, %rs5395;
	and.b32  	%r15830, %r15829, 255;
	mul.wide.u32 	%rd7254, %r15827, 4;
	add.s64 	%rd7255, %rd3, %rd7254;
	st.local.u32 	[%rd7255+4], %r15828;
	ld.local.u32 	%r15831, [%rd3+4060];
	add.s32 	%r15832, %r15831, %r15830;
	st.local.u32 	[%rd3+4060], %r15832;
	ld.local.u8 	%rs5396, [%rd7252+4220];
	not.b16 	%rs5397, %rs5395;
	and.b16  	%rs5398, %rs5396, %rs5397;
	st.local.u8 	[%rd7252+4220], %rs5398;
	or.b32  	%r15833, %r15811, %r139;
	cvt.u64.u32 	%rd7256, %r15833;
	add.s64 	%rd7257, %rd3, %rd7256;
	ld.local.u8 	%rs5399, [%rd7257+4220];
	add.s64 	%rd7258, %rd1031, %rd7256;
	ld.global.u8 	%rs5400, [%rd7258];
	and.b16  	%rs5401, %rs5400, %rs5399;
	cvt.u32.u16 	%r15834, %rs5401;
	and.b32  	%r15835, %r15834, 255;
	mul.wide.u32 	%rd7259, %r15832, 4;
	add.s64 	%rd7260, %rd3, %rd7259;
	st.local.u32 	[%rd7260+4], %r15833;
	ld.local.u32 	%r15836, [%rd3+4060];
	add.s32 	%r15837, %r15836, %r15835;
	st.local.u32 	[%rd3+4060], %r15837;
	ld.local.u8 	%rs5402, [%rd7257+4220];
	not.b16 	%rs5403, %rs5401;
	and.b16  	%rs5404, %rs5402, %rs5403;
	st.local.u8 	[%rd7257+4220], %rs5404;
	ld.local.u32 	%r15838, [%rd3+4120];
	not.b32 	%r15839, %r15838;
	and.b32  	%r15840, %r15838, %r139;
	cvt.u64.u32 	%rd7261, %r15840;
	add.s64 	%rd7262, %rd3, %rd7261;
	ld.local.u8 	%rs5405, [%rd7262+4220];
	add.s64 	%rd7263, %rd1031, %rd7261;
	ld.global.u8 	%rs5406, [%rd7263];
	and.b16  	%rs5407, %rs5406, %rs5405;
	cvt.u32.u16 	%r15841, %rs5407;
	and.b32  	%r15842, %r15841, 255;
	mul.wide.u32 	%rd7264, %r15837, 4;
	add.s64 	%rd7265, %rd3, %rd7264;
	st.local.u32 	[%rd7265+4], %r15840;
	ld.local.u32 	%r15843, [%rd3+4060];
	add.s32 	%r15844, %r15843, %r15842;
	st.local.u32 	[%rd3+4060], %r15844;
	ld.local.u8 	%rs5408, [%rd7262+4220];
	not.b16 	%rs5409, %rs5407;
	and.b16  	%rs5410, %rs5408, %rs5409;
	st.local.u8 	[%rd7262+4220], %rs5410;
	and.b32  	%r15845, %r139, %r15839;
	cvt.u64.u32 	%rd7266, %r15845;
	add.s64 	%rd7267, %rd3, %rd7266;
	ld.local.u8 	%rs5411, [%rd7267+4220];
	add.s64 	%rd7268, %rd1031, %rd7266;
	ld.global.u8 	%rs5412, [%rd7268];
	and.b16  	%rs5413, %rs5412, %rs5411;
	cvt.u32.u16 	%r15846, %rs5413;
	and.b32  	%r15847, %r15846, 255;
	mul.wide.u32 	%rd7269, %r15844, 4;
	add.s64 	%rd7270, %rd3, %rd7269;
	st.local.u32 	[%rd7270+4], %r15845;
	ld.local.u32 	%r15848, [%rd3+4060];
	add.s32 	%r15849, %r15848, %r15847;
	st.local.u32 	[%rd3+4060], %r15849;
	ld.local.u8 	%rs5414, [%rd7267+4220];
	not.b16 	%rs5415, %rs5413;
	and.b16  	%rs5416, %rs5414, %rs5415;
	st.local.u8 	[%rd7267+4220], %rs5416;
	and.b32  	%r15850, %r15838, %r15540;
	cvt.u64.u32 	%rd7271, %r15850;
	add.s64 	%rd7272, %rd3, %rd7271;
	ld.local.u8 	%rs5417, [%rd7272+4220];
	add.s64 	%rd7273, %rd1031, %rd7271;
	ld.global.u8 	%rs5418, [%rd7273];
	and.b16  	%rs5419, %rs5418, %rs5417;
	cvt.u32.u16 	%r15851, %rs5419;
	and.b32  	%r15852, %r15851, 255;
	mul.wide.u32 	%rd7274, %r15849, 4;
	add.s64 	%rd7275, %rd3, %rd7274;
	st.local.u32 	[%rd7275+4], %r15850;
	ld.local.u32 	%r15853, [%rd3+4060];
	add.s32 	%r15854, %r15853, %r15852;
	st.local.u32 	[%rd3+4060], %r15854;
	ld.local.u8 	%rs5420, [%rd7272+4220];
	not.b16 	%rs5421, %rs5419;
	and.b16  	%rs5422, %rs5420, %rs5421;
	st.local.u8 	[%rd7272+4220], %rs5422;
	xor.b32  	%r15855, %r15838, %r139;
	cvt.u64.u32 	%rd7276, %r15855;
	add.s64 	%rd7277, %rd3, %rd7276;
	ld.local.u8 	%rs5423, [%rd7277+4220];
	add.s64 	%rd7278, %rd1031, %rd7276;
	ld.global.u8 	%rs5424, [%rd7278];
	and.b16  	%rs5425, %rs5424, %rs5423;
	cvt.u32.u16 	%r15856, %rs5425;
	and.b32  	%r15857, %r15856, 255;
	mul.wide.u32 	%rd7279, %r15854, 4;
	add.s64 	%rd7280, %rd3, %rd7279;
	st.local.u32 	[%rd7280+4], %r15855;
	ld.local.u32 	%r15858, [%rd3+4060];
	add.s32 	%r15859, %r15858, %r15857;
	st.local.u32 	[%rd3+4060], %r15859;
	ld.local.u8 	%rs5426, [%rd7277+4220];
	not.b16 	%rs5427, %rs5425;
	and.b16  	%rs5428, %rs5426, %rs5427;
	st.local.u8 	[%rd7277+4220], %rs5428;
	or.b32  	%r15860, %r15838, %r139;
	cvt.u64.u32 	%rd7281, %r15860;
	add.s64 	%rd7282, %rd3, %rd7281;
	ld.local.u8 	%rs5429, [%rd7282+4220];
	add.s64 	%rd7283, %rd1031, %rd7281;
	ld.global.u8 	%rs5430, [%rd7283];
	and.b16  	%rs5431, %rs5430, %rs5429;
	cvt.u32.u16 	%r15861, %rs5431;
	and.b32  	%r15862, %r15861, 255;
	mul.wide.u32 	%rd7284, %r15859, 4;
	add.s64 	%rd7285, %rd3, %rd7284;
	st.local.u32 	[%rd7285+4], %r15860;
	ld.local.u32 	%r15863, [%rd3+4060];
	add.s32 	%r15864, %r15863, %r15862;
	st.local.u32 	[%rd3+4060], %r15864;
	ld.local.u8 	%rs5432, [%rd7282+4220];
	not.b16 	%rs5433, %rs5431;
	and.b16  	%rs5434, %rs5432, %rs5433;
	st.local.u8 	[%rd7282+4220], %rs5434;
	ld.local.u32 	%r15865, [%rd3+4124];
	not.b32 	%r15866, %r15865;
	and.b32  	%r15867, %r15865, %r139;
	cvt.u64.u32 	%rd7286, %r15867;
	add.s64 	%rd7287, %rd3, %rd7286;
	ld.local.u8 	%rs5435, [%rd7287+4220];
	add.s64 	%rd7288, %rd1031, %rd7286;
	ld.global.u8 	%rs5436, [%rd7288];
	and.b16  	%rs5437, %rs5436, %rs5435;
	cvt.u32.u16 	%r15868, %rs5437;
	and.b32  	%r15869, %r15868, 255;
	mul.wide.u32 	%rd7289, %r15864, 4;
	add.s64 	%rd7290, %rd3, %rd7289;
	st.local.u32 	[%rd7290+4], %r15867;
	ld.local.u32 	%r15870, [%rd3+4060];
	add.s32 	%r15871, %r15870, %r15869;
	st.local.u32 	[%rd3+4060], %r15871;
	ld.local.u8 	%rs5438, [%rd7287+4220];
	not.b16 	%rs5439, %rs5437;
	and.b16  	%rs5440, %rs5438, %rs5439;
	st.local.u8 	[%rd7287+4220], %rs5440;
	and.b32  	%r15872, %r139, %r15866;
	cvt.u64.u32 	%rd7291, %r15872;
	add.s64 	%rd7292, %rd3, %rd7291;
	ld.local.u8 	%rs5441, [%rd7292+4220];
	add.s64 	%rd7293, %rd1031, %rd7291;
	ld.global.u8 	%rs5442, [%rd7293];
	and.b16  	%rs5443, %rs5442, %rs5441;
	cvt.u32.u16 	%r15873, %rs5443;
	and.b32  	%r15874, %r15873, 255;
	mul.wide.u32 	%rd7294, %r15871, 4;
	add.s64 	%rd7295, %rd3, %rd7294;
	st.local.u32 	[%rd7295+4], %r15872;
	ld.local.u32 	%r15875, [%rd3+4060];
	add.s32 	%r15876, %r15875, %r15874;
	st.local.u32 	[%rd3+4060], %r15876;
	ld.local.u8 	%rs5444, [%rd7292+4220];
	not.b16 	%rs5445, %rs5443;
	and.b16  	%rs5446, %rs5444, %rs5445;
	st.local.u8 	[%rd7292+4220], %rs5446;
	and.b32  	%r15877, %r15865, %r15540;
	cvt.u64.u32 	%rd7296, %r15877;
	add.s64 	%rd7297, %rd3, %rd7296;
	ld.local.u8 	%rs5447, [%rd7297+4220];
	add.s64 	%rd7298, %rd1031, %rd7296;
	ld.global.u8 	%rs5448, [%rd7298];
	and.b16  	%rs5449, %rs5448, %rs5447;
	cvt.u32.u16 	%r15878, %rs5449;
	and.b32  	%r15879, %r15878, 255;
	mul.wide.u32 	%rd7299, %r15876, 4;
	add.s64 	%rd7300, %rd3, %rd7299;
	st.local.u32 	[%rd7300+4], %r15877;
	ld.local.u32 	%r15880, [%rd3+4060];
	add.s32 	%r15881, %r15880, %r15879;
	st.local.u32 	[%rd3+4060], %r15881;
	ld.local.u8 	%rs5450, [%rd7297+4220];
	not.b16 	%rs5451, %rs5449;
	and.b16  	%rs5452, %rs5450, %rs5451;
	st.local.u8 	[%rd7297+4220], %rs5452;
	xor.b32  	%r15882, %r15865, %r139;
	cvt.u64.u32 	%rd7301, %r15882;
	add.s64 	%rd7302, %rd3, %rd7301;
	ld.local.u8 	%rs5453, [%rd7302+4220];
	add.s64 	%rd7303, %rd1031, %rd7301;
	ld.global.u8 	%rs5454, [%rd7303];
	and.b16  	%rs5455, %rs5454, %rs5453;
	cvt.u32.u16 	%r15883, %rs5455;
	and.b32  	%r15884, %r15883, 255;
	mul.wide.u32 	%rd7304, %r15881, 4;
	add.s64 	%rd7305, %rd3, %rd7304;
	st.local.u32 	[%rd7305+4], %r15882;
	ld.local.u32 	%r15885, [%rd3+4060];
	add.s32 	%r15886, %r15885, %r15884;
	st.local.u32 	[%rd3+4060], %r15886;
	ld.local.u8 	%rs5456, [%rd7302+4220];
	not.b16 	%rs5457, %rs5455;
	and.b16  	%rs5458, %rs5456, %rs5457;
	st.local.u8 	[%rd7302+4220], %rs5458;
	or.b32  	%r15887, %r15865, %r139;
	cvt.u64.u32 	%rd7306, %r15887;
	add.s64 	%rd7307, %rd3, %rd7306;
	ld.local.u8 	%rs5459, [%rd7307+4220];
	add.s64 	%rd7308, %rd1031, %rd7306;
	ld.global.u8 	%rs5460, [%rd7308];
	and.b16  	%rs5461, %rs5460, %rs5459;
	cvt.u32.u16 	%r15888, %rs5461;
	and.b32  	%r15889, %r15888, 255;
	mul.wide.u32 	%rd7309, %r15886, 4;
	add.s64 	%rd7310, %rd3, %rd7309;
	st.local.u32 	[%rd7310+4], %r15887;
	ld.local.u32 	%r15890, [%rd3+4060];
	add.s32 	%r121, %r15890, %r15889;
	st.local.u32 	[%rd3+4060], %r121;
	ld.local.u8 	%rs5462, [%rd7307+4220];
	not.b16 	%rs5463, %rs5461;
	and.b16  	%rs5464, %rs5462, %rs5463;
	st.local.u8 	[%rd7307+4220], %rs5464;
$L__BB0_106:
	add.s32 	%r26205, %r26205, 1;
	setp.ge.u32 	%p100, %r26205, %r121;
	mov.b16 	%rs9831, 14;
	@%p100 bra 	$L__BB0_123;
	mul.wide.u32 	%rd7311, %r26205, 4;
	add.s64 	%rd7312, %rd3, %rd7311;
	ld.local.u32 	%r124, [%rd7312+4];
	cvt.u64.u32 	%rd7313, %r124;
	add.s64 	%rd7315, %rd1031, %rd7313;
	ld.global.u8 	%rs5466, [%rd7315];
	setp.eq.s16 	%p101, %rs5466, 0;
	@%p101 bra 	$L__BB0_106;
	st.local.u32 	[%rd3+4132], %r124;
	setp.eq.s16 	%p102, %rs5074, 2;
	mov.b16 	%rs9831, 14;
	mov.b32 	%r26206, 15;
	@%p102 bra 	$L__BB0_121;
	st.local.u32 	[%rd3+4064], %r121;
	not.b32 	%r15892, %r124;
	ld.local.u32 	%r15893, [%rd3+4076];
	not.b32 	%r15894, %r15893;
	and.b32  	%r15895, %r15893, %r124;
	cvt.u64.u32 	%rd7316, %r15895;
	add.s64 	%rd7317, %rd3, %rd7316;
	ld.local.u8 	%rs5469, [%rd7317+4220];
	add.s64 	%rd7319, %rd1031, %rd7316;
	ld.global.u8 	%rs5470, [%rd7319];
	and.b16  	%rs5471, %rs5470, %rs5469;
	cvt.u32.u16 	%r15896, %rs5471;
	and.b32  	%r15897, %r15896, 255;
	mul.wide.u32 	%rd7320, %r121, 4;
	add.s64 	%rd7321, %rd3, %rd7320;
	st.local.u32 	[%rd7321+4], %r15895;
	ld.local.u32 	%r15898, [%rd3+4064];
	add.s32 	%r15899, %r15898, %r15897;
	st.local.u32 	[%rd3+4064], %r15899;
	ld.local.u8 	%rs5472, [%rd7317+4220];
	not.b16 	%rs5473, %rs5471;
	and.b16  	%rs5474, %rs5472, %rs5473;
	st.local.u8 	[%rd7317+4220], %rs5474;
	and.b32  	%r15900, %r124, %r15894;
	cvt.u64.u32 	%rd7322, %r15900;
	add.s64 	%rd7323, %rd3, %rd7322;
	ld.local.u8 	%rs5475, [%rd7323+4220];
	add.s64 	%rd7324, %rd1031, %rd7322;
	ld.global.u8 	%rs5476, [%rd7324];
	and.b16  	%rs5477, %rs5476, %rs5475;
	cvt.u32.u16 	%r15901, %rs5477;
	and.b32  	%r15902, %r15901, 255;
	mul.wide.u32 	%rd7325, %r15899, 4;
	add.s64 	%rd7326, %rd3, %rd7325;
	st.local.u32 	[%rd7326+4], %r15900;
	ld.local.u32 	%r15903, [%rd3+4064];
	add.s32 	%r15904, %r15903, %r15902;
	st.local.u32 	[%rd3+4064], %r15904;
	ld.local.u8 	%rs5478, [%rd7323+4220];
	not.b16 	%rs5479, %rs5477;
	and.b16  	%rs5480, %rs5478, %rs5479;
	st.local.u8 	[%rd7323+4220], %rs5480;
	and.b32  	%r15905, %r15893, %r15892;
	cvt.u64.u32 	%rd7327, %r15905;
	add.s64 	%rd7328, %rd3, %rd7327;
	ld.local.u8 	%rs5481, [%rd7328+4220];
	add.s64 	%rd7329, %rd1031, %rd7327;
	ld.global.u8 	%rs5482, [%rd7329];
	and.b16  	%rs5483, %rs5482, %rs5481;
	cvt.u32.u16 	%r15906, %rs5483;
	and.b32  	%r15907, %r15906, 255;
	mul.wide.u32 	%rd7330, %r15904, 4;
	add.s64 	%rd7331, %rd3, %rd7330;
	st.local.u32 	[%rd7331+4], %r15905;
	ld.local.u32 	%r15908, [%rd3+4064];
	add.s32 	%r15909, %r15908, %r15907;
	st.local.u32 	[%rd3+4064], %r15909;
	ld.local.u8 	%rs5484, [%rd7328+4220];
	not.b16 	%rs5485, %rs5483;
	and.b16  	%rs5486, %rs5484, %rs5485;
	st.local.u8 	[%rd7328+4220], %rs5486;
	xor.b32  	%r15910, %r15893, %r124;
	cvt.u64.u32 	%rd7332, %r15910;
	add.s64 	%rd7333, %rd3, %rd7332;
	ld.local.u8 	%rs5487, [%rd7333+4220];
	add.s64 	%rd7334, %rd1031, %rd7332;
	ld.global.u8 	%rs5488, [%rd7334];
	and.b16  	%rs5489, %rs5488, %rs5487;
	cvt.u32.u16 	%r15911, %rs5489;
	and.b32  	%r15912, %r15911, 255;
	mul.wide.u32 	%rd7335, %r15909, 4;
	add.s64 	%rd7336, %rd3, %rd7335;
	st.local.u32 	[%rd7336+4], %r15910;
	ld.local.u32 	%r15913, [%rd3+4064];
	add.s32 	%r15914, %r15913, %r15912;
	st.local.u32 	[%rd3+4064], %r15914;
	ld.local.u8 	%rs5490, [%rd7333+4220];
	not.b16 	%rs5491, %rs5489;
	and.b16  	%rs5492, %rs5490, %rs5491;
	st.local.u8 	[%rd7333+4220], %rs5492;
	or.b32  	%r15915, %r15893, %r124;
	cvt.u64.u32 	%rd7337, %r15915;
	add.s64 	%rd7338, %rd3, %rd7337;
	ld.local.u8 	%rs5493, [%rd7338+4220];
	add.s64 	%rd7339, %rd1031, %rd7337;
	ld.global.u8 	%rs5494, [%rd7339];
	and.b16  	%rs5495, %rs5494, %rs5493;
	cvt.u32.u16 	%r15916, %rs5495;
	and.b32  	%r15917, %r15916, 255;
	mul.wide.u32 	%rd7340, %r15914, 4;
	add.s64 	%rd7341, %rd3, %rd7340;
	st.local.u32 	[%rd7341+4], %r15915;
	ld.local.u32 	%r15918, [%rd3+4064];
	add.s32 	%r15919, %r15918, %r15917;
	st.local.u32 	[%rd3+4064], %r15919;
	ld.local.u8 	%rs5496, [%rd7338+4220];
	not.b16 	%rs5497, %rs5495;
	and.b16  	%rs5498, %rs5496, %rs5497;
	st.local.u8 	[%rd7338+4220], %rs5498;
	ld.local.u32 	%r15920, [%rd3+4080];
	not.b32 	%r15921, %r15920;
	and.b32  	%r15922, %r15920, %r124;
	cvt.u64.u32 	%rd7342, %r15922;
	add.s64 	%rd7343, %rd3, %rd7342;
	ld.local.u8 	%rs5499, [%rd7343+4220];
	add.s64 	%rd7344, %rd1031, %rd7342;
	ld.global.u8 	%rs5500, [%rd7344];
	and.b16  	%rs5501, %rs5500, %rs5499;
	cvt.u32.u16 	%r15923, %rs5501;
	and.b32  	%r15924, %r15923, 255;
	mul.wide.u32 	%rd7345, %r15919, 4;
	add.s64 	%rd7346, %rd3, %rd7345;
	st.local.u32 	[%rd7346+4], %r15922;
	ld.local.u32 	%r15925, [%rd3+4064];
	add.s32 	%r15926, %r15925, %r15924;
	st.local.u32 	[%rd3+4064], %r15926;
	ld.local.u8 	%rs5502, [%rd7343+4220];
	not.b16 	%rs5503, %rs5501;
	and.b16  	%rs5504, %rs5502, %rs5503;
	st.local.u8 	[%rd7343+4220], %rs5504;
	and.b32  	%r15927, %r124, %r15921;
	cvt.u64.u32 	%rd7347, %r15927;
	add.s64 	%rd7348, %rd3, %rd7347;
	ld.local.u8 	%rs5505, [%rd7348+4220];
	add.s64 	%rd7349, %rd1031, %rd7347;
	ld.global.u8 	%rs5506, [%rd7349];
	and.b16  	%rs5507, %rs5506, %rs5505;
	cvt.u32.u16 	%r15928, %rs5507;
	and.b32  	%r15929, %r15928, 255;
	mul.wide.u32 	%rd7350, %r15926, 4;
	add.s64 	%rd7351, %rd3, %rd7350;
	st.local.u32 	[%rd7351+4], %r15927;
	ld.local.u32 	%r15930, [%rd3+4064];
	add.s32 	%r15931, %r15930, %r15929;
	st.local.u32 	[%rd3+4064], %r15931;
	ld.local.u8 	%rs5508, [%rd7348+4220];
	not.b16 	%rs5509, %rs5507;
	and.b16  	%rs5510, %rs5508, %rs5509;
	st.local.u8 	[%rd7348+4220], %rs5510;
	and.b32  	%r15932, %r15920, %r15892;
	cvt.u64.u32 	%rd7352, %r15932;
	add.s64 	%rd7353, %rd3, %rd7352;
	ld.local.u8 	%rs5511, [%rd7353+4220];
	add.s64 	%rd7354, %rd1031, %rd7352;
	ld.global.u8 	%rs5512, [%rd7354];
	and.b16  	%rs5513, %rs5512, %rs5511;
	cvt.u32.u16 	%r15933, %rs5513;
	and.b32  	%r15934, %r15933, 255;
	mul.wide.u32 	%rd7355, %r15931, 4;
	add.s64 	%rd7356, %rd3, %rd7355;
	st.local.u32 	[%rd7356+4], %r15932;
	ld.local.u32 	%r15935, [%rd3+4064];
	add.s32 	%r15936, %r15935, %r15934;
	st.local.u32 	[%rd3+4064], %r15936;
	ld.local.u8 	%rs5514, [%rd7353+4220];
	not.b16 	%rs5515, %rs5513;
	and.b16  	%rs5516, %rs5514, %rs5515;
	st.local.u8 	[%rd7353+4220], %rs5516;
	xor.b32  	%r15937, %r15920, %r124;
	cvt.u64.u32 	%rd7357, %r15937;
	add.s64 	%rd7358, %rd3, %rd7357;
	ld.local.u8 	%rs5517, [%rd7358+4220];
	add.s64 	%rd7359, %rd1031, %rd7357;
	ld.global.u8 	%rs5518, [%rd7359];
	and.b16  	%rs5519, %rs5518, %rs5517;
	cvt.u32.u16 	%r15938, %rs5519;
	and.b32  	%r15939, %r15938, 255;
	mul.wide.u32 	%rd7360, %r15936, 4;
	add.s64 	%rd7361, %rd3, %rd7360;
	st.local.u32 	[%rd7361+4], %r15937;
	ld.local.u32 	%r15940, [%rd3+4064];
	add.s32 	%r15941, %r15940, %r15939;
	st.local.u32 	[%rd3+4064], %r15941;
	ld.local.u8 	%rs5520, [%rd7358+4220];
	not.b16 	%rs5521, %rs5519;
	and.b16  	%rs5522, %rs5520, %rs5521;
	st.local.u8 	[%rd7358+4220], %rs5522;
	or.b32  	%r15942, %r15920, %r124;
	cvt.u64.u32 	%rd7362, %r15942;
	add.s64 	%rd7363, %rd3, %rd7362;
	ld.local.u8 	%rs5523, [%rd7363+4220];
	add.s64 	%rd7364, %rd1031, %rd7362;
	ld.global.u8 	%rs5524, [%rd7364];
	and.b16  	%rs5525, %rs5524, %rs5523;
	cvt.u32.u16 	%r15943, %rs5525;
	and.b32  	%r15944, %r15943, 255;
	mul.wide.u32 	%rd7365, %r15941, 4;
	add.s64 	%rd7366, %rd3, %rd7365;
	st.local.u32 	[%rd7366+4], %r15942;
	ld.local.u32 	%r15945, [%rd3+4064];
	add.s32 	%r15946, %r15945, %r15944;
	st.local.u32 	[%rd3+4064], %r15946;
	ld.local.u8 	%rs5526, [%rd7363+4220];
	not.b16 	%rs5527, %rs5525;
	and.b16  	%rs5528, %rs5526, %rs5527;
	st.local.u8 	[%rd7363+4220], %rs5528;
	ld.local.u32 	%r15947, [%rd3+4084];
	not.b32 	%r15948, %r15947;
	and.b32  	%r15949, %r15947, %r124;
	cvt.u64.u32 	%rd7367, %r15949;
	add.s64 	%rd7368, %rd3, %rd7367;
	ld.local.u8 	%rs5529, [%rd7368+4220];
	add.s64 	%rd7369, %rd1031, %rd7367;
	ld.global.u8 	%rs5530, [%rd7369];
	and.b16  	%rs5531, %rs5530, %rs5529;
	cvt.u32.u16 	%r15950, %rs5531;
	and.b32  	%r15951, %r15950, 255;
	mul.wide.u32 	%rd7370, %r15946, 4;
	add.s64 	%rd7371, %rd3, %rd7370;
	st.local.u32 	[%rd7371+4], %r15949;
	ld.local.u32 	%r15952, [%rd3+4064];
	add.s32 	%r15953, %r15952, %r15951;
	st.local.u32 	[%rd3+4064], %r15953;
	ld.local.u8 	%rs5532, [%rd7368+4220];
	not.b16 	%rs5533, %rs5531;
	and.b16  	%rs5534, %rs5532, %rs5533;
	st.local.u8 	[%rd7368+4220], %rs5534;
	and.b32  	%r15954, %r124, %r15948;
	cvt.u64.u32 	%rd7372, %r15954;
	add.s64 	%rd7373, %rd3, %rd7372;
	ld.local.u8 	%rs5535, [%rd7373+4220];
	add.s64 	%rd7374, %rd1031, %rd7372;
	ld.global.u8 	%rs5536, [%rd7374];
	and.b16  	%rs5537, %rs5536, %rs5535;
	cvt.u32.u16 	%r15955, %rs5537;
	and.b32  	%r15956, %r15955, 255;
	mul.wide.u32 	%rd7375, %r15953, 4;
	add.s64 	%rd7376, %rd3, %rd7375;
	st.local.u32 	[%rd7376+4], %r15954;
	ld.local.u32 	%r15957, [%rd3+4064];
	add.s32 	%r15958, %r15957, %r15956;
	st.local.u32 	[%rd3+4064], %r15958;
	ld.local.u8 	%rs5538, [%rd7373+4220];
	not.b16 	%rs5539, %rs5537;
	and.b16  	%rs5540, %rs5538, %rs5539;
	st.local.u8 	[%rd7373+4220], %rs5540;
	and.b32  	%r15959, %r15947, %r15892;
	cvt.u64.u32 	%rd7377, %r15959;
	add.s64 	%rd7378, %rd3, %rd7377;
	ld.local.u8 	%rs5541, [%rd7378+4220];
	add.s64 	%rd7379, %rd1031, %rd7377;
	ld.global.u8 	%rs5542, [%rd7379];
	and.b16  	%rs5543, %rs5542, %rs5541;
	cvt.u32.u16 	%r15960, %rs5543;
	and.b32  	%r15961, %r15960, 255;
	mul.wide.u32 	%rd7380, %r15958, 4;
	add.s64 	%rd7381, %rd3, %rd7380;
	st.local.u32 	[%rd7381+4], %r15959;
	ld.local.u32 	%r15962, [%rd3+4064];
	add.s32 	%r15963, %r15962, %r15961;
	st.local.u32 	[%rd3+4064], %r15963;
	ld.local.u8 	%rs5544, [%rd7378+4220];
	not.b16 	%rs5545, %rs5543;
	and.b16  	%rs5546, %rs5544, %rs5545;
	st.local.u8 	[%rd7378+4220], %rs5546;
	xor.b32  	%r15964, %r15947, %r124;
	cvt.u64.u32 	%rd7382, %r15964;
	add.s64 	%rd7383, %rd3, %rd7382;
	ld.local.u8 	%rs5547, [%rd7383+4220];
	add.s64 	%rd7384, %rd1031, %rd7382;
	ld.global.u8 	%rs5548, [%rd7384];
	and.b16  	%rs5549, %rs5548, %rs5547;
	cvt.u32.u16 	%r15965, %rs5549;
	and.b32  	%r15966, %r15965, 255;
	mul.wide.u32 	%rd7385, %r15963, 4;
	add.s64 	%rd7386, %rd3, %rd7385;
	st.local.u32 	[%rd7386+4], %r15964;
	ld.local.u32 	%r15967, [%rd3+4064];
	add.s32 	%r15968, %r15967, %r15966;
	st.local.u32 	[%rd3+4064], %r15968;
	ld.local.u8 	%rs5550, [%rd7383+4220];
	not.b16 	%rs5551, %rs5549;
	and.b16  	%rs5552, %rs5550, %rs5551;
	st.local.u8 	[%rd7383+4220], %rs5552;
	or.b32  	%r15969, %r15947, %r124;
	cvt.u64.u32 	%rd7387, %r15969;
	add.s64 	%rd7388, %rd3, %rd7387;
	ld.local.u8 	%rs5553, [%rd7388+4220];
	add.s64 	%rd7389, %rd1031, %rd7387;
	ld.global.u8 	%rs5554, [%rd7389];
	and.b16  	%rs5555, %rs5554, %rs5553;
	cvt.u32.u16 	%r15970, %rs5555;
	and.b32  	%r15971, %r15970, 255;
	mul.wide.u32 	%rd7390, %r15968, 4;
	add.s64 	%rd7391, %rd3, %rd7390;
	st.local.u32 	[%rd7391+4], %r15969;
	ld.local.u32 	%r15972, [%rd3+4064];
	add.s32 	%r15973, %r15972, %r15971;
	st.local.u32 	[%rd3+4064], %r15973;
	ld.local.u8 	%rs5556, [%rd7388+4220];
	not.b16 	%rs5557, %rs5555;
	and.b16  	%rs5558, %rs5556, %rs5557;
	st.local.u8 	[%rd7388+4220], %rs5558;
	ld.local.u32 	%r15974, [%rd3+4088];
	not.b32 	%r15975, %r15974;
	and.b32  	%r15976, %r15974, %r124;
	cvt.u64.u32 	%rd7392, %r15976;
	add.s64 	%rd7393, %rd3, %rd7392;
	ld.local.u8 	%rs5559, [%rd7393+4220];
	add.s64 	%rd7394, %rd1031, %rd7392;
	ld.global.u8 	%rs5560, [%rd7394];
	and.b16  	%rs5561, %rs5560, %rs5559;
	cvt.u32.u16 	%r15977, %rs5561;
	and.b32  	%r15978, %r15977, 255;
	mul.wide.u32 	%rd7395, %r15973, 4;
	add.s64 	%rd7396, %rd3, %rd7395;
	st.local.u32 	[%rd7396+4], %r15976;
	ld.local.u32 	%r15979, [%rd3+4064];
	add.s32 	%r15980, %r15979, %r15978;
	st.local.u32 	[%rd3+4064], %r15980;
	ld.local.u8 	%rs5562, [%rd7393+4220];
	not.b16 	%rs5563, %rs5561;
	and.b16  	%rs5564, %rs5562, %rs5563;
	st.local.u8 	[%rd7393+4220], %rs5564;
	and.b32  	%r15981, %r124, %r15975;
	cvt.u64.u32 	%rd7397, %r15981;
	add.s64 	%rd7398, %rd3, %rd7397;
	ld.local.u8 	%rs5565, [%rd7398+4220];
	add.s64 	%rd7399, %rd1031, %rd7397;
	ld.global.u8 	%rs5566, [%rd7399];
	and.b16  	%rs5567, %rs5566, %rs5565;
	cvt.u32.u16 	%r15982, %rs5567;
	and.b32  	%r15983, %r15982, 255;
	mul.wide.u32 	%rd7400, %r15980, 4;
	add.s64 	%rd7401, %rd3, %rd7400;
	st.local.u32 	[%rd7401+4], %r15981;
	ld.local.u32 	%r15984, [%rd3+4064];
	add.s32 	%r15985, %r15984, %r15983;
	st.local.u32 	[%rd3+4064], %r15985;
	ld.local.u8 	%rs5568, [%rd7398+4220];
	not.b16 	%rs5569, %rs5567;
	and.b16  	%rs5570, %rs5568, %rs5569;
	st.local.u8 	[%rd7398+4220], %rs5570;
	and.b32  	%r15986, %r15974, %r15892;
	cvt.u64.u32 	%rd7402, %r15986;
	add.s64 	%rd7403, %rd3, %rd7402;
	ld.local.u8 	%rs5571, [%rd7403+4220];
	add.s64 	%rd7404, %rd1031, %rd7402;
	ld.global.u8 	%rs5572, [%rd7404];
	and.b16  	%rs5573, %rs5572, %rs5571;
	cvt.u32.u16 	%r15987, %rs5573;
	and.b32  	%r15988, %r15987, 255;
	mul.wide.u32 	%rd7405, %r15985, 4;
	add.s64 	%rd7406, %rd3, %rd7405;
	st.local.u32 	[%rd7406+4], %r15986;
	ld.local.u32 	%r15989, [%rd3+4064];
	add.s32 	%r15990, %r15989, %r15988;
	st.local.u32 	[%rd3+4064], %r15990;
	ld.local.u8 	%rs5574, [%rd7403+4220];
	not.b16 	%rs5575, %rs5573;
	and.b16  	%rs5576, %rs5574, %rs5575;
	st.local.u8 	[%rd7403+4220], %rs5576;
	xor.b32  	%r15991, %r15974, %r124;
	cvt.u64.u32 	%rd7407, %r15991;
	add.s64 	%rd7408, %rd3, %rd7407;
	ld.local.u8 	%rs5577, [%rd7408+4220];
	add.s64 	%rd7409, %rd1031, %rd7407;
	ld.global.u8 	%rs5578, [%rd7409];
	and.b16  	%rs5579, %rs5578, %rs5577;
	cvt.u32.u16 	%r15992, %rs5579;
	and.b32  	%r15993, %r15992, 255;
	mul.wide.u32 	%rd7410, %r15990, 4;
	add.s64 	%rd7411, %rd3, %rd7410;
	st.local.u32 	[%rd7411+4], %r15991;
	ld.local.u32 	%r15994, [%rd3+4064];
	add.s32 	%r15995, %r15994, %r15993;
	st.local.u32 	[%rd3+4064], %r15995;
	ld.local.u8 	%rs5580, [%rd7408+4220];
	not.b16 	%rs5581, %rs5579;
	and.b16  	%rs5582, %rs5580, %rs5581;
	st.local.u8 	[%rd7408+4220], %rs5582;
	or.b32  	%r15996, %r15974, %r124;
	cvt.u64.u32 	%rd7412, %r15996;
	add.s64 	%rd7413, %rd3, %rd7412;
	ld.local.u8 	%rs5583, [%rd7413+4220];
	add.s64 	%rd7414, %rd1031, %rd7412;
	ld.global.u8 	%rs5584, [%rd7414];
	and.b16  	%rs5585, %rs5584, %rs5583;
	cvt.u32.u16 	%r15997, %rs5585;
	and.b32  	%r15998, %r15997, 255;
	mul.wide.u32 	%rd7415, %r15995, 4;
	add.s64 	%rd7416, %rd3, %rd7415;
	st.local.u32 	[%rd7416+4], %r15996;
	ld.local.u32 	%r15999, [%rd3+4064];
	add.s32 	%r16000, %r15999, %r15998;
	st.local.u32 	[%rd3+4064], %r16000;
	ld.local.u8 	%rs5586, [%rd7413+4220];
	not.b16 	%rs5587, %rs5585;
	and.b16  	%rs5588, %rs5586, %rs5587;
	st.local.u8 	[%rd7413+4220], %rs5588;
	ld.local.u32 	%r16001, [%rd3+4092];
	not.b32 	%r16002, %r16001;
	and.b32  	%r16003, %r16001, %r124;
	cvt.u64.u32 	%rd7417, %r16003;
	add.s64 	%rd7418, %rd3, %rd7417;
	ld.local.u8 	%rs5589, [%rd7418+4220];
	add.s64 	%rd7419, %rd1031, %rd7417;
	ld.global.u8 	%rs5590, [%rd7419];
	and.b16  	%rs5591, %rs5590, %rs5589;
	cvt.u32.u16 	%r16004, %rs5591;
	and.b32  	%r16005, %r16004, 255;
	mul.wide.u32 	%rd7420, %r16000, 4;
	add.s64 	%rd7421, %rd3, %rd7420;
	st.local.u32 	[%rd7421+4], %r16003;
	ld.local.u32 	%r16006, [%rd3+4064];
	add.s32 	%r16007, %r16006, %r16005;
	st.local.u32 	[%rd3+4064], %r16007;
	ld.local.u8 	%rs5592, [%rd7418+4220];
	not.b16 	%rs5593, %rs5591;
	and.b16  	%rs5594, %rs5592, %rs5593;
	st.local.u8 	[%rd7418+4220], %rs5594;
	and.b32  	%r16008, %r124, %r16002;
	cvt.u64.u32 	%rd7422, %r16008;
	add.s64 	%rd7423, %rd3, %rd7422;
	ld.local.u8 	%rs5595, [%rd7423+4220];
	add.s64 	%rd7424, %rd1031, %rd7422;
	ld.global.u8 	%rs5596, [%rd7424];
	and.b16  	%rs5597, %rs5596, %rs5595;
	cvt.u32.u16 	%r16009, %rs5597;
	and.b32  	%r16010, %r16009, 255;
	mul.wide.u32 	%rd7425, %r16007, 4;
	add.s64 	%rd7426, %rd3, %rd7425;
	st.local.u32 	[%rd7426+4], %r16008;
	ld.local.u32 	%r16011, [%rd3+4064];
	add.s32 	%r16012, %r16011, %r16010;
	st.local.u32 	[%rd3+4064], %r16012;
	ld.local.u8 	%rs5598, [%rd7423+4220];
	not.b16 	%rs5599, %rs5597;
	and.b16  	%rs5600, %rs5598, %rs5599;
	st.local.u8 	[%rd7423+4220], %rs5600;
	and.b32  	%r16013, %r16001, %r15892;
	cvt.u64.u32 	%rd7427, %r16013;
	add.s64 	%rd7428, %rd3, %rd7427;
	ld.local.u8 	%rs5601, [%rd7428+4220];
	add.s64 	%rd7429, %rd1031, %rd7427;
	ld.global.u8 	%rs5602, [%rd7429];
	and.b16  	%rs5603, %rs5602, %rs5601;
	cvt.u32.u16 	%r16014, %rs5603;
	and.b32  	%r16015, %r16014, 255;
	mul.wide.u32 	%rd7430, %r16012, 4;
	add.s64 	%rd7431, %rd3, %rd7430;
	st.local.u32 	[%rd7431+4], %r16013;
	ld.local.u32 	%r16016, [%rd3+4064];
	add.s32 	%r16017, %r16016, %r16015;
	st.local.u32 	[%rd3+4064], %r16017;
	ld.local.u8 	%rs5604, [%rd7428+4220];
	not.b16 	%rs5605, %rs5603;
	and.b16  	%rs5606, %rs5604, %rs5605;
	st.local.u8 	[%rd7428+4220], %rs5606;
	xor.b32  	%r16018, %r16001, %r124;
	cvt.u64.u32 	%rd7432, %r16018;
	add.s64 	%rd7433, %rd3, %rd7432;
	ld.local.u8 	%rs5607, [%rd7433+4220];
	add.s64 	%rd7434, %rd1031, %rd7432;
	ld.global.u8 	%rs5608, [%rd7434];
	and.b16  	%rs5609, %rs5608, %rs5607;
	cvt.u32.u16 	%r16019, %rs5609;
	and.b32  	%r16020, %r16019, 255;
	mul.wide.u32 	%rd7435, %r16017, 4;
	add.s64 	%rd7436, %rd3, %rd7435;
	st.local.u32 	[%rd7436+4], %r16018;
	ld.local.u32 	%r16021, [%rd3+4064];
	add.s32 	%r16022, %r16021, %r16020;
	st.local.u32 	[%rd3+4064], %r16022;
	ld.local.u8 	%rs5610, [%rd7433+4220];
	not.b16 	%rs5611, %rs5609;
	and.b16  	%rs5612, %rs5610, %rs5611;
	st.local.u8 	[%rd7433+4220], %rs5612;
	or.b32  	%r16023, %r16001, %r124;
	cvt.u64.u32 	%rd7437, %r16023;
	add.s64 	%rd7438, %rd3, %rd7437;
	ld.local.u8 	%rs5613, [%rd7438+4220];
	add.s64 	%rd7439, %rd1031, %rd7437;
	ld.global.u8 	%rs5614, [%rd7439];
	and.b16  	%rs5615, %rs5614, %rs5613;
	cvt.u32.u16 	%r16024, %rs5615;
	and.b32  	%r16025, %r16024, 255;
	mul.wide.u32 	%rd7440, %r16022, 4;
	add.s64 	%rd7441, %rd3, %rd7440;
	st.local.u32 	[%rd7441+4], %r16023;
	ld.local.u32 	%r16026, [%rd3+4064];
	add.s32 	%r16027, %r16026, %r16025;
	st.local.u32 	[%rd3+4064], %r16027;
	ld.local.u8 	%rs5616, [%rd7438+4220];
	not.b16 	%rs5617, %rs5615;
	and.b16  	%rs5618, %rs5616, %rs5617;
	st.local.u8 	[%rd7438+4220], %rs5618;
	ld.local.u32 	%r16028, [%rd3+4096];
	not.b32 	%r16029, %r16028;
	and.b32  	%r16030, %r16028, %r124;
	cvt.u64.u32 	%rd7442, %r16030;
	add.s64 	%rd7443, %rd3, %rd7442;
	ld.local.u8 	%rs5619, [%rd7443+4220];
	add.s64 	%rd7444, %rd1031, %rd7442;
	ld.global.u8 	%rs5620, [%rd7444];
	and.b16  	%rs5621, %rs5620, %rs5619;
	cvt.u32.u16 	%r16031, %rs5621;
	and.b32  	%r16032, %r16031, 255;
	mul.wide.u32 	%rd7445, %r16027, 4;
	add.s64 	%rd7446, %rd3, %rd7445;
	st.local.u32 	[%rd7446+4], %r16030;
	ld.local.u32 	%r16033, [%rd3+4064];
	add.s32 	%r16034, %r16033, %r16032;
	st.local.u32 	[%rd3+4064], %r16034;
	ld.local.u8 	%rs5622, [%rd7443+4220];
	not.b16 	%rs5623, %rs5621;
	and.b16  	%rs5624, %rs5622, %rs5623;
	st.local.u8 	[%rd7443+4220], %rs5624;
	and.b32  	%r16035, %r124, %r16029;
	cvt.u64.u32 	%rd7447, %r16035;
	add.s64 	%rd7448, %rd3, %rd7447;
	ld.local.u8 	%rs5625, [%rd7448+4220];
	add.s64 	%rd7449, %rd1031, %rd7447;
	ld.global.u8 	%rs5626, [%rd7449];
	and.b16  	%rs5627, %rs5626, %rs5625;
	cvt.u32.u16 	%r16036, %rs5627;
	and.b32  	%r16037, %r16036, 255;
	mul.wide.u32 	%rd7450, %r16034, 4;
	add.s64 	%rd7451, %rd3, %rd7450;
	st.local.u32 	[%rd7451+4], %r16035;
	ld.local.u32 	%r16038, [%rd3+4064];
	add.s32 	%r16039, %r16038, %r16037;
	st.local.u32 	[%rd3+4064], %r16039;
	ld.local.u8 	%rs5628, [%rd7448+4220];
	not.b16 	%rs5629, %rs5627;
	and.b16  	%rs5630, %rs5628, %rs5629;
	st.local.u8 	[%rd7448+4220], %rs5630;
	and.b32  	%r16040, %r16028, %r15892;
	cvt.u64.u32 	%rd7452, %r16040;
	add.s64 	%rd7453, %rd3, %rd7452;
	ld.local.u8 	%rs5631, [%rd7453+4220];
	add.s64 	%rd7454, %rd1031, %rd7452;
	ld.global.u8 	%rs5632, [%rd7454];
	and.b16  	%rs5633, %rs5632, %rs5631;
	cvt.u32.u16 	%r16041, %rs5633;
	and.b32  	%r16042, %r16041, 255;
	mul.wide.u32 	%rd7455, %r16039, 4;
	add.s64 	%rd7456, %rd3, %rd7455;
	st.local.u32 	[%rd7456+4], %r16040;
	ld.local.u32 	%r16043, [%rd3+4064];
	add.s32 	%r16044, %r16043, %r16042;
	st.local.u32 	[%rd3+4064], %r16044;
	ld.local.u8 	%rs5634, [%rd7453+4220];
	not.b16 	%rs5635, %rs5633;
	and.b16  	%rs5636, %rs5634, %rs5635;
	st.local.u8 	[%rd7453+4220], %rs5636;
	xor.b32  	%r16045, %r16028, %r124;
	cvt.u64.u32 	%rd7457, %r16045;
	add.s64 	%rd7458, %rd3, %rd7457;
	ld.local.u8 	%rs5637, [%rd7458+4220];
	add.s64 	%rd7459, %rd1031, %rd7457;
	ld.global.u8 	%rs5638, [%rd7459];
	and.b16  	%rs5639, %rs5638, %rs5637;
	cvt.u32.u16 	%r16046, %rs5639;
	and.b32  	%r16047, %r16046, 255;
	mul.wide.u32 	%rd7460, %r16044, 4;
	add.s64 	%rd7461, %rd3, %rd7460;
	st.local.u32 	[%rd7461+4], %r16045;
	ld.local.u32 	%r16048, [%rd3+4064];
	add.s32 	%r16049, %r16048, %r16047;
	st.local.u32 	[%rd3+4064], %r16049;
	ld.local.u8 	%rs5640, [%rd7458+4220];
	not.b16 	%rs5641, %rs5639;
	and.b16  	%rs5642, %rs5640, %rs5641;
	st.local.u8 	[%rd7458+4220], %rs5642;
	or.b32  	%r16050, %r16028, %r124;
	cvt.u64.u32 	%rd7462, %r16050;
	add.s64 	%rd7463, %rd3, %rd7462;
	ld.local.u8 	%rs5643, [%rd7463+4220];
	add.s64 	%rd7464, %rd1031, %rd7462;
	ld.global.u8 	%rs5644, [%rd7464];
	and.b16  	%rs5645, %rs5644, %rs5643;
	cvt.u32.u16 	%r16051, %rs5645;
	and.b32  	%r16052, %r16051, 255;
	mul.wide.u32 	%rd7465, %r16049, 4;
	add.s64 	%rd7466, %rd3, %rd7465;
	st.local.u32 	[%rd7466+4], %r16050;
	ld.local.u32 	%r16053, [%rd3+4064];
	add.s32 	%r16054, %r16053, %r16052;
	st.local.u32 	[%rd3+4064], %r16054;
	ld.local.u8 	%rs5646, [%rd7463+4220];
	not.b16 	%rs5647, %rs5645;
	and.b16  	%rs5648, %rs5646, %rs5647;
	st.local.u8 	[%rd7463+4220], %rs5648;
	ld.local.u32 	%r16055, [%rd3+4100];
	not.b32 	%r16056, %r16055;
	and.b32  	%r16057, %r16055, %r124;
	cvt.u64.u32 	%rd7467, %r16057;
	add.s64 	%rd7468, %rd3, %rd7467;
	ld.local.u8 	%rs5649, [%rd7468+4220];
	add.s64 	%rd7469, %rd1031, %rd7467;
	ld.global.u8 	%rs5650, [%rd7469];
	and.b16  	%rs5651, %rs5650, %rs5649;
	cvt.u32.u16 	%r16058, %rs5651;
	and.b32  	%r16059, %r16058, 255;
	mul.wide.u32 	%rd7470, %r16054, 4;
	add.s64 	%rd7471, %rd3, %rd7470;
	st.local.u32 	[%rd7471+4], %r16057;
	ld.local.u32 	%r16060, [%rd3+4064];
	add.s32 	%r16061, %r16060, %r16059;
	st.local.u32 	[%rd3+4064], %r16061;
	ld.local.u8 	%rs5652, [%rd7468+4220];
	not.b16 	%rs5653, %rs5651;
	and.b16  	%rs5654, %rs5652, %rs5653;
	st.local.u8 	[%rd7468+4220], %rs5654;
	and.b32  	%r16062, %r124, %r16056;
	cvt.u64.u32 	%rd7472, %r16062;
	add.s64 	%rd7473, %rd3, %rd7472;
	ld.local.u8 	%rs5655, [%rd7473+4220];
	add.s64 	%rd7474, %rd1031, %rd7472;
	ld.global.u8 	%rs5656, [%rd7474];
	and.b16  	%rs5657, %rs5656, %rs5655;
	cvt.u32.u16 	%r16063, %rs5657;
	and.b32  	%r16064, %r16063, 255;
	mul.wide.u32 	%rd7475, %r16061, 4;
	add.s64 	%rd7476, %rd3, %rd7475;
	st.local.u32 	[%rd7476+4], %r16062;
	ld.local.u32 	%r16065, [%rd3+4064];
	add.s32 	%r16066, %r16065, %r16064;
	st.local.u32 	[%rd3+4064], %r16066;
	ld.local.u8 	%rs5658, [%rd7473+4220];
	not.b16 	%rs5659, %rs5657;
	and.b16  	%rs5660, %rs5658, %rs5659;
	st.local.u8 	[%rd7473+4220], %rs5660;
	and.b32  	%r16067, %r16055, %r15892;
	cvt.u64.u32 	%rd7477, %r16067;
	add.s64 	%rd7478, %rd3, %rd7477;
	ld.local.u8 	%rs5661, [%rd7478+4220];
	add.s64 	%rd7479, %rd1031, %rd7477;
	ld.global.u8 	%rs5662, [%rd7479];
	and.b16  	%rs5663, %rs5662, %rs5661;
	cvt.u32.u16 	%r16068, %rs5663;
	and.b32  	%r16069, %r16068, 255;
	mul.wide.u32 	%rd7480, %r16066, 4;
	add.s64 	%rd7481, %rd3, %rd7480;
	st.local.u32 	[%rd7481+4], %r16067;
	ld.local.u32 	%r16070, [%rd3+4064];
	add.s32 	%r16071, %r16070, %r16069;
	st.local.u32 	[%rd3+4064], %r16071;
	ld.local.u8 	%rs5664, [%rd7478+4220];
	not.b16 	%rs5665, %rs5663;
	and.b16  	%rs5666, %rs5664, %rs5665;
	st.local.u8 	[%rd7478+4220], %rs5666;
	xor.b32  	%r16072, %r16055, %r124;
	cvt.u64.u32 	%rd7482, %r16072;
	add.s64 	%rd7483, %rd3, %rd7482;
	ld.local.u8 	%rs5667, [%rd7483+4220];
	add.s64 	%rd7484, %rd1031, %rd7482;
	ld.global.u8 	%rs5668, [%rd7484];
	and.b16  	%rs5669, %rs5668, %rs5667;
	cvt.u32.u16 	%r16073, %rs5669;
	and.b32  	%r16074, %r16073, 255;
	mul.wide.u32 	%rd7485, %r16071, 4;
	add.s64 	%rd7486, %rd3, %rd7485;
	st.local.u32 	[%rd7486+4], %r16072;
	ld.local.u32 	%r16075, [%rd3+4064];
	add.s32 	%r16076, %r16075, %r16074;
	st.local.u32 	[%rd3+4064], %r16076;
	ld.local.u8 	%rs5670, [%rd7483+4220];
	not.b16 	%rs5671, %rs5669;
	and.b16  	%rs5672, %rs5670, %rs5671;
	st.local.u8 	[%rd7483+4220], %rs5672;
	or.b32  	%r16077, %r16055, %r124;
	cvt.u64.u32 	%rd7487, %r16077;
	add.s64 	%rd7488, %rd3, %rd7487;
	ld.local.u8 	%rs5673, [%rd7488+4220];
	add.s64 	%rd7489, %rd1031, %rd7487;
	ld.global.u8 	%rs5674, [%rd7489];
	and.b16  	%rs5675, %rs5674, %rs5673;
	cvt.u32.u16 	%r16078, %rs5675;
	and.b32  	%r16079, %r16078, 255;
	mul.wide.u32 	%rd7490, %r16076, 4;
	add.s64 	%rd7491, %rd3, %rd7490;
	st.local.u32 	[%rd7491+4], %r16077;
	ld.local.u32 	%r16080, [%rd3+4064];
	add.s32 	%r16081, %r16080, %r16079;
	st.local.u32 	[%rd3+4064], %r16081;
	ld.local.u8 	%rs5676, [%rd7488+4220];
	not.b16 	%rs5677, %rs5675;
	and.b16  	%rs5678, %rs5676, %rs5677;
	st.local.u8 	[%rd7488+4220], %rs5678;
	ld.local.u32 	%r16082, [%rd3+4104];
	not.b32 	%r16083, %r16082;
	and.b32  	%r16084, %r16082, %r124;
	cvt.u64.u32 	%rd7492, %r16084;
	add.s64 	%rd7493, %rd3, %rd7492;
	ld.local.u8 	%rs5679, [%rd7493+4220];
	add.s64 	%rd7494, %rd1031, %rd7492;
	ld.global.u8 	%rs5680, [%rd7494];
	and.b16  	%rs5681, %rs5680, %rs5679;
	cvt.u32.u16 	%r16085, %rs5681;
	and.b32  	%r16086, %r16085, 255;
	mul.wide.u32 	%rd7495, %r16081, 4;
	add.s64 	%rd7496, %rd3, %rd7495;
	st.local.u32 	[%rd7496+4], %r16084;
	ld.local.u32 	%r16087, [%rd3+4064];
	add.s32 	%r16088, %r16087, %r16086;
	st.local.u32 	[%rd3+4064], %r16088;
	ld.local.u8 	%rs5682, [%rd7493+4220];
	not.b16 	%rs5683, %rs5681;
	and.b16  	%rs5684, %rs5682, %rs5683;
	st.local.u8 	[%rd7493+4220], %rs5684;
	and.b32  	%r16089, %r124, %r16083;
	cvt.u64.u32 	%rd7497, %r16089;
	add.s64 	%rd7498, %rd3, %rd7497;
	ld.local.u8 	%rs5685, [%rd7498+4220];
	add.s64 	%rd7499, %rd1031, %rd7497;
	ld.global.u8 	%rs5686, [%rd7499];
	and.b16  	%rs5687, %rs5686, %rs5685;
	cvt.u32.u16 	%r16090, %rs5687;
	and.b32  	%r16091, %r16090, 255;
	mul.wide.u32 	%rd7500, %r16088, 4;
	add.s64 	%rd7501, %rd3, %rd7500;
	st.local.u32 	[%rd7501+4], %r16089;
	ld.local.u32 	%r16092, [%rd3+4064];
	add.s32 	%r16093, %r16092, %r16091;
	st.local.u32 	[%rd3+4064], %r16093;
	ld.local.u8 	%rs5688, [%rd7498+4220];
	not.b16 	%rs5689, %rs5687;
	and.b16  	%rs5690, %rs5688, %rs5689;
	st.local.u8 	[%rd7498+4220], %rs5690;
	and.b32  	%r16094, %r16082, %r15892;
	cvt.u64.u32 	%rd7502, %r16094;
	add.s64 	%rd7503, %rd3, %rd7502;
	ld.local.u8 	%rs5691, [%rd7503+4220];
	add.s64 	%rd7504, %rd1031, %rd7502;
	ld.global.u8 	%rs5692, [%rd7504];
	and.b16  	%rs5693, %rs5692, %rs5691;
	cvt.u32.u16 	%r16095, %rs5693;
	and.b32  	%r16096, %r16095, 255;
	mul.wide.u32 	%rd7505, %r16093, 4;
	add.s64 	%rd7506, %rd3, %rd7505;
	st.local.u32 	[%rd7506+4], %r16094;
	ld.local.u32 	%r16097, [%rd3+4064];
	add.s32 	%r16098, %r16097, %r16096;
	st.local.u32 	[%rd3+4064], %r16098;
	ld.local.u8 	%rs5694, [%rd7503+4220];
	not.b16 	%rs5695, %rs5693;
	and.b16  	%rs5696, %rs5694, %rs5695;
	st.local.u8 	[%rd7503+4220], %rs5696;
	xor.b32  	%r16099, %r16082, %r124;
	cvt.u64.u32 	%rd7507, %r16099;
	add.s64 	%rd7508, %rd3, %rd7507;
	ld.local.u8 	%rs5697, [%rd7508+4220];
	add.s64 	%rd7509, %rd1031, %rd7507;
	ld.global.u8 	%rs5698, [%rd7509];
	and.b16  	%rs5699, %rs5698, %rs5697;
	cvt.u32.u16 	%r16100, %rs5699;
	and.b32  	%r16101, %r16100, 255;
	mul.wide.u32 	%rd7510, %r16098, 4;
	add.s64 	%rd7511, %rd3, %rd7510;
	st.local.u32 	[%rd7511+4], %r16099;
	ld.local.u32 	%r16102, [%rd3+4064];
	add.s32 	%r16103, %r16102, %r16101;
	st.local.u32 	[%rd3+4064], %r16103;
	ld.local.u8 	%rs5700, [%rd7508+4220];
	not.b16 	%rs5701, %rs5699;
	and.b16  	%rs5702, %rs5700, %rs5701;
	st.local.u8 	[%rd7508+4220], %rs5702;
	or.b32  	%r16104, %r16082, %r124;
	cvt.u64.u32 	%rd7512, %r16104;
	add.s64 	%rd7513, %rd3, %rd7512;
	ld.local.u8 	%rs5703, [%rd7513+4220];
	add.s64 	%rd7514, %rd1031, %rd7512;
	ld.global.u8 	%rs5704, [%rd7514];
	and.b16  	%rs5705, %rs5704, %rs5703;
	cvt.u32.u16 	%r16105, %rs5705;
	and.b32  	%r16106, %r16105, 255;
	mul.wide.u32 	%rd7515, %r16103, 4;
	add.s64 	%rd7516, %rd3, %rd7515;
	st.local.u32 	[%rd7516+4], %r16104;
	ld.local.u32 	%r16107, [%rd3+4064];
	add.s32 	%r16108, %r16107, %r16106;
	st.local.u32 	[%rd3+4064], %r16108;
	ld.local.u8 	%rs5706, [%rd7513+4220];
	not.b16 	%rs5707, %rs5705;
	and.b16  	%rs5708, %rs5706, %rs5707;
	st.local.u8 	[%rd7513+4220], %rs5708;
	ld.local.u32 	%r16109, [%rd3+4108];
	not.b32 	%r16110, %r16109;
	and.b32  	%r16111, %r16109, %r124;
	cvt.u64.u32 	%rd7517, %r16111;
	add.s64 	%rd7518, %rd3, %rd7517;
	ld.local.u8 	%rs5709, [%rd7518+4220];
	add.s64 	%rd7519, %rd1031, %rd7517;
	ld.global.u8 	%rs5710, [%rd7519];
	and.b16  	%rs5711, %rs5710, %rs5709;
	cvt.u32.u16 	%r16112, %rs5711;
	and.b32  	%r16113, %r16112, 255;
	mul.wide.u32 	%rd7520, %r16108, 4;
	add.s64 	%rd7521, %rd3, %rd7520;
	st.local.u32 	[%rd7521+4], %r16111;
	ld.local.u32 	%r16114, [%rd3+4064];
	add.s32 	%r16115, %r16114, %r16113;
	st.local.u32 	[%rd3+4064], %r16115;
	ld.local.u8 	%rs5712, [%rd7518+4220];
	not.b16 	%rs5713, %rs5711;
	and.b16  	%rs5714, %rs5712, %rs5713;
	st.local.u8 	[%rd7518+4220], %rs5714;
	and.b32  	%r16116, %r124, %r16110;
	cvt.u64.u32 	%rd7522, %r16116;
	add.s64 	%rd7523, %rd3, %rd7522;
	ld.local.u8 	%rs5715, [%rd7523+4220];
	add.s64 	%rd7524, %rd1031, %rd7522;
	ld.global.u8 	%rs5716, [%rd7524];
	and.b16  	%rs5717, %rs5716, %rs5715;
	cvt.u32.u16 	%r16117, %rs5717;
	and.b32  	%r16118, %r16117, 255;
	mul.wide.u32 	%rd7525, %r16115, 4;
	add.s64 	%rd7526, %rd3, %rd7525;
	st.local.u32 	[%rd7526+4], %r16116;
	ld.local.u32 	%r16119, [%rd3+4064];
	add.s32 	%r16120, %r16119, %r16118;
	st.local.u32 	[%rd3+4064], %r16120;
	ld.local.u8 	%rs5718, [%rd7523+4220];
	not.b16 	%rs5719, %rs5717;
	and.b16  	%rs5720, %rs5718, %rs5719;
	st.local.u8 	[%rd7523+4220], %rs5720;
	and.b32  	%r16121, %r16109, %r15892;
	cvt.u64.u32 	%rd7527, %r16121;
	add.s64 	%rd7528, %rd3, %rd7527;
	ld.local.u8 	%rs5721, [%rd7528+4220];
	add.s64 	%rd7529, %rd1031, %rd7527;
	ld.global.u8 	%rs5722, [%rd7529];
	and.b16  	%rs5723, %rs5722, %rs5721;
	cvt.u32.u16 	%r16122, %rs5723;
	and.b32  	%r16123, %r16122, 255;
	mul.wide.u32 	%rd7530, %r16120, 4;
	add.s64 	%rd7531, %rd3, %rd7530;
	st.local.u32 	[%rd7531+4], %r16121;
	ld.local.u32 	%r16124, [%rd3+4064];
	add.s32 	%r16125, %r16124, %r16123;
	st.local.u32 	[%rd3+4064], %r16125;
	ld.local.u8 	%rs5724, [%rd7528+4220];
	not.b16 	%rs5725, %rs5723;
	and.b16  	%rs5726, %rs5724, %rs5725;
	st.local.u8 	[%rd7528+4220], %rs5726;
	xor.b32  	%r16126, %r16109, %r124;
	cvt.u64.u32 	%rd7532, %r16126;
	add.s64 	%rd7533, %rd3, %rd7532;
	ld.local.u8 	%rs5727, [%rd7533+4220];
	add.s64 	%rd7534, %rd1031, %rd7532;
	ld.global.u8 	%rs5728, [%rd7534];
	and.b16  	%rs5729, %rs5728, %rs5727;
	cvt.u32.u16 	%r16127, %rs5729;
	and.b32  	%r16128, %r16127, 255;
	mul.wide.u32 	%rd7535, %r16125, 4;
	add.s64 	%rd7536, %rd3, %rd7535;
	st.local.u32 	[%rd7536+4], %r16126;
	ld.local.u32 	%r16129, [%rd3+4064];
	add.s32 	%r16130, %r16129, %r16128;
	st.local.u32 	[%rd3+4064], %r16130;
	ld.local.u8 	%rs5730, [%rd7533+4220];
	not.b16 	%rs5731, %rs5729;
	and.b16  	%rs5732, %rs5730, %rs5731;
	st.local.u8 	[%rd7533+4220], %rs5732;
	or.b32  	%r16131, %r16109, %r124;
	cvt.u64.u32 	%rd7537, %r16131;
	add.s64 	%rd7538, %rd3, %rd7537;
	ld.local.u8 	%rs5733, [%rd7538+4220];
	add.s64 	%rd7539, %rd1031, %rd7537;
	ld.global.u8 	%rs5734, [%rd7539];
	and.b16  	%rs5735, %rs5734, %rs5733;
	cvt.u32.u16 	%r16132, %rs5735;
	and.b32  	%r16133, %r16132, 255;
	mul.wide.u32 	%rd7540, %r16130, 4;
	add.s64 	%rd7541, %rd3, %rd7540;
	st.local.u32 	[%rd7541+4], %r16131;
	ld.local.u32 	%r16134, [%rd3+4064];
	add.s32 	%r16135, %r16134, %r16133;
	st.local.u32 	[%rd3+4064], %r16135;
	ld.local.u8 	%rs5736, [%rd7538+4220];
	not.b16 	%rs5737, %rs5735;
	and.b16  	%rs5738, %rs5736, %rs5737;
	st.local.u8 	[%rd7538+4220], %rs5738;
	ld.local.u32 	%r16136, [%rd3+4112];
	not.b32 	%r16137, %r16136;
	and.b32  	%r16138, %r16136, %r124;
	cvt.u64.u32 	%rd7542, %r16138;
	add.s64 	%rd7543, %rd3, %rd7542;
	ld.local.u8 	%rs5739, [%rd7543+4220];
	add.s64 	%rd7544, %rd1031, %rd7542;
	ld.global.u8 	%rs5740, [%rd7544];
	and.b16  	%rs5741, %rs5740, %rs5739;
	cvt.u32.u16 	%r16139, %rs5741;
	and.b32  	%r16140, %r16139, 255;
	mul.wide.u32 	%rd7545, %r16135, 4;
	add.s64 	%rd7546, %rd3, %rd7545;
	st.local.u32 	[%rd7546+4], %r16138;
	ld.local.u32 	%r16141, [%rd3+4064];
	add.s32 	%r16142, %r16141, %r16140;
	st.local.u32 	[%rd3+4064], %r16142;
	ld.local.u8 	%rs5742, [%rd7543+4220];
	not.b16 	%rs5743, %rs5741;
	and.b16  	%rs5744, %rs5742, %rs5743;
	st.local.u8 	[%rd7543+4220], %rs5744;
	and.b32  	%r16143, %r124, %r16137;
	cvt.u64.u32 	%rd7547, %r16143;
	add.s64 	%rd7548, %rd3, %rd7547;
	ld.local.u8 	%rs5745, [%rd7548+4220];
	add.s64 	%rd7549, %rd1031, %rd7547;
	ld.global.u8 	%rs5746, [%rd7549];
	and.b16  	%rs5747, %rs5746, %rs5745;
	cvt.u32.u16 	%r16144, %rs5747;
	and.b32  	%r16145, %r16144, 255;
	mul.wide.u32 	%rd7550, %r16142, 4;
	add.s64 	%rd7551, %rd3, %rd7550;
	st.local.u32 	[%rd7551+4], %r16143;
	ld.local.u32 	%r16146, [%rd3+4064];
	add.s32 	%r16147, %r16146, %r16145;
	st.local.u32 	[%rd3+4064], %r16147;
	ld.local.u8 	%rs5748, [%rd7548+4220];
	not.b16 	%rs5749, %rs5747;
	and.b16  	%rs5750, %rs5748, %rs5749;
	st.local.u8 	[%rd7548+4220], %rs5750;
	and.b32  	%r16148, %r16136, %r15892;
	cvt.u64.u32 	%rd7552, %r16148;
	add.s64 	%rd7553, %rd3, %rd7552;
	ld.local.u8 	%rs5751, [%rd7553+4220];
	add.s64 	%rd7554, %rd1031, %rd7552;
	ld.global.u8 	%rs5752, [%rd7554];
	and.b16  	%rs5753, %rs5752, %rs5751;
	cvt.u32.u16 	%r16149, %rs5753;
	and.b32  	%r16150, %r16149, 255;
	mul.wide.u32 	%rd7555, %r16147, 4;
	add.s64 	%rd7556, %rd3, %rd7555;
	st.local.u32 	[%rd7556+4], %r16148;
	ld.local.u32 	%r16151, [%rd3+4064];
	add.s32 	%r16152, %r16151, %r16150;
	st.local.u32 	[%rd3+4064], %r16152;
	ld.local.u8 	%rs5754, [%rd7553+4220];
	not.b16 	%rs5755, %rs5753;
	and.b16  	%rs5756, %rs5754, %rs5755;
	st.local.u8 	[%rd7553+4220], %rs5756;
	xor.b32  	%r16153, %r16136, %r124;
	cvt.u64.u32 	%rd7557, %r16153;
	add.s64 	%rd7558, %rd3, %rd7557;
	ld.local.u8 	%rs5757, [%rd7558+4220];
	add.s64 	%rd7559, %rd1031, %rd7557;
	ld.global.u8 	%rs5758, [%rd7559];
	and.b16  	%rs5759, %rs5758, %rs5757;
	cvt.u32.u16 	%r16154, %rs5759;
	and.b32  	%r16155, %r16154, 255;
	mul.wide.u32 	%rd7560, %r16152, 4;
	add.s64 	%rd7561, %rd3, %rd7560;
	st.local.u32 	[%rd7561+4], %r16153;
	ld.local.u32 	%r16156, [%rd3+4064];
	add.s32 	%r16157, %r16156, %r16155;
	st.local.u32 	[%rd3+4064], %r16157;
	ld.local.u8 	%rs5760, [%rd7558+4220];
	not.b16 	%rs5761, %rs5759;
	and.b16  	%rs5762, %rs5760, %rs5761;
	st.local.u8 	[%rd7558+4220], %rs5762;
	or.b32  	%r16158, %r16136, %r124;
	cvt.u64.u32 	%rd7562, %r16158;
	add.s64 	%rd7563, %rd3, %rd7562;
	ld.local.u8 	%rs5763, [%rd7563+4220];
	add.s64 	%rd7564, %rd1031, %rd7562;
	ld.global.u8 	%rs5764, [%rd7564];
	and.b16  	%rs5765, %rs5764, %rs5763;
	cvt.u32.u16 	%r16159, %rs5765;
	and.b32  	%r16160, %r16159, 255;
	mul.wide.u32 	%rd7565, %r16157, 4;
	add.s64 	%rd7566, %rd3, %rd7565;
	st.local.u32 	[%rd7566+4], %r16158;
	ld.local.u32 	%r16161, [%rd3+4064];
	add.s32 	%r16162, %r16161, %r16160;
	st.local.u32 	[%rd3+4064], %r16162;
	ld.local.u8 	%rs5766, [%rd7563+4220];
	not.b16 	%rs5767, %rs5765;
	and.b16  	%rs5768, %rs5766, %rs5767;
	st.local.u8 	[%rd7563+4220], %rs5768;
	ld.local.u32 	%r16163, [%rd3+4116];
	not.b32 	%r16164, %r16163;
	and.b32  	%r16165, %r16163, %r124;
	cvt.u64.u32 	%rd7567, %r16165;
	add.s64 	%rd7568, %rd3, %rd7567;
	ld.local.u8 	%rs5769, [%rd7568+4220];
	add.s64 	%rd7569, %rd1031, %rd7567;
	ld.global.u8 	%rs5770, [%rd7569];
	and.b16  	%rs5771, %rs5770, %rs5769;
	cvt.u32.u16 	%r16166, %rs5771;
	and.b32  	%r16167, %r16166, 255;
	mul.wide.u32 	%rd7570, %r16162, 4;
	add.s64 	%rd7571, %rd3, %rd7570;
	st.local.u32 	[%rd7571+4], %r16165;
	ld.local.u32 	%r16168, [%rd3+4064];
	add.s32 	%r16169, %r16168, %r16167;
	st.local.u32 	[%rd3+4064], %r16169;
	ld.local.u8 	%rs5772, [%rd7568+4220];
	not.b16 	%rs5773, %rs5771;
	and.b16  	%rs5774, %rs5772, %rs5773;
	st.local.u8 	[%rd7568+4220], %rs5774;
	and.b32  	%r16170, %r124, %r16164;
	cvt.u64.u32 	%rd7572, %r16170;
	add.s64 	%rd7573, %rd3, %rd7572;
	ld.local.u8 	%rs5775, [%rd7573+4220];
	add.s64 	%rd7574, %rd1031, %rd7572;
	ld.global.u8 	%rs5776, [%rd7574];
	and.b16  	%rs5777, %rs5776, %rs5775;
	cvt.u32.u16 	%r16171, %rs5777;
	and.b32  	%r16172, %r16171, 255;
	mul.wide.u32 	%rd7575, %r16169, 4;
	add.s64 	%rd7576, %rd3, %rd7575;
	st.local.u32 	[%rd7576+4], %r16170;
	ld.local.u32 	%r16173, [%rd3+4064];
	add.s32 	%r16174, %r16173, %r16172;
	st.local.u32 	[%rd3+4064], %r16174;
	ld.local.u8 	%rs5778, [%rd7573+4220];
	not.b16 	%rs5779, %rs5777;
	and.b16  	%rs5780, %rs5778, %rs5779;
	st.local.u8 	[%rd7573+4220], %rs5780;
	and.b32  	%r16175, %r16163, %r15892;
	cvt.u64.u32 	%rd7577, %r16175;
	add.s64 	%rd7578, %rd3, %rd7577;
	ld.local.u8 	%rs5781, [%rd7578+4220];
	add.s64 	%rd7579, %rd1031, %rd7577;
	ld.global.u8 	%rs5782, [%rd7579];
	and.b16  	%rs5783, %rs5782, %rs5781;
	cvt.u32.u16 	%r16176, %rs5783;
	and.b32  	%r16177, %r16176, 255;
	mul.wide.u32 	%rd7580, %r16174, 4;
	add.s64 	%rd7581, %rd3, %rd7580;
	st.local.u32 	[%rd7581+4], %r16175;
	ld.local.u32 	%r16178, [%rd3+4064];
	add.s32 	%r16179, %r16178, %r16177;
	st.local.u32 	[%rd3+4064], %r16179;
	ld.local.u8 	%rs5784, [%rd7578+4220];
	not.b16 	%rs5785, %rs5783;
	and.b16  	%rs5786, %rs5784, %rs5785;
	st.local.u8 	[%rd7578+4220], %rs5786;
	xor.b32  	%r16180, %r16163, %r124;
	cvt.u64.u32 	%rd7582, %r16180;
	add.s64 	%rd7583, %rd3, %rd7582;
	ld.local.u8 	%rs5787, [%rd7583+4220];
	add.s64 	%rd7584, %rd1031, %rd7582;
	ld.global.u8 	%rs5788, [%rd7584];
	and.b16  	%rs5789, %rs5788, %rs5787;
	cvt.u32.u16 	%r16181, %rs5789;
	and.b32  	%r16182, %r16181, 255;
	mul.wide.u32 	%rd7585, %r16179, 4;
	add.s64 	%rd7586, %rd3, %rd7585;
	st.local.u32 	[%rd7586+4], %r16180;
	ld.local.u32 	%r16183, [%rd3+4064];
	add.s32 	%r16184, %r16183, %r16182;
	st.local.u32 	[%rd3+4064], %r16184;
	ld.local.u8 	%rs5790, [%rd7583+4220];
	not.b16 	%rs5791, %rs5789;
	and.b16  	%rs5792, %rs5790, %rs5791;
	st.local.u8 	[%rd7583+4220], %rs5792;
	or.b32  	%r16185, %r16163, %r124;
	cvt.u64.u32 	%rd7587, %r16185;
	add.s64 	%rd7588, %rd3, %rd7587;
	ld.local.u8 	%rs5793, [%rd7588+4220];
	add.s64 	%rd7589, %rd1031, %rd7587;
	ld.global.u8 	%rs5794, [%rd7589];
	and.b16  	%rs5795, %rs5794, %rs5793;
	cvt.u32.u16 	%r16186, %rs5795;
	and.b32  	%r16187, %r16186, 255;
	mul.wide.u32 	%rd7590, %r16184, 4;
	add.s64 	%rd7591, %rd3, %rd7590;
	st.local.u32 	[%rd7591+4], %r16185;
	ld.local.u32 	%r16188, [%rd3+4064];
	add.s32 	%r16189, %r16188, %r16187;
	st.local.u32 	[%rd3+4064], %r16189;
	ld.local.u8 	%rs5796, [%rd7588+4220];
	not.b16 	%rs5797, %rs5795;
	and.b16  	%rs5798, %rs5796, %rs5797;
	st.local.u8 	[%rd7588+4220], %rs5798;
	ld.local.u32 	%r16190, [%rd3+4120];
	not.b32 	%r16191, %r16190;
	and.b32  	%r16192, %r16190, %r124;
	cvt.u64.u32 	%rd7592, %r16192;
	add.s64 	%rd7593, %rd3, %rd7592;
	ld.local.u8 	%rs5799, [%rd7593+4220];
	add.s64 	%rd7594, %rd1031, %rd7592;
	ld.global.u8 	%rs5800, [%rd7594];
	and.b16  	%rs5801, %rs5800, %rs5799;
	cvt.u32.u16 	%r16193, %rs5801;
	and.b32  	%r16194, %r16193, 255;
	mul.wide.u32 	%rd7595, %r16189, 4;
	add.s64 	%rd7596, %rd3, %rd7595;
	st.local.u32 	[%rd7596+4], %r16192;
	ld.local.u32 	%r16195, [%rd3+4064];
	add.s32 	%r16196, %r16195, %r16194;
	st.local.u32 	[%rd3+4064], %r16196;
	ld.local.u8 	%rs5802, [%rd7593+4220];
	not.b16 	%rs5803, %rs5801;
	and.b16  	%rs5804, %rs5802, %rs5803;
	st.local.u8 	[%rd7593+4220], %rs5804;
	and.b32  	%r16197, %r124, %r16191;
	cvt.u64.u32 	%rd7597, %r16197;
	add.s64 	%rd7598, %rd3, %rd7597;
	ld.local.u8 	%rs5805, [%rd7598+4220];
	add.s64 	%rd7599, %rd1031, %rd7597;
	ld.global.u8 	%rs5806, [%rd7599];
	and.b16  	%rs5807, %rs5806, %rs5805;
	cvt.u32.u16 	%r16198, %rs5807;
	and.b32  	%r16199, %r16198, 255;
	mul.wide.u32 	%rd7600, %r16196, 4;
	add.s64 	%rd7601, %rd3, %rd7600;
	st.local.u32 	[%rd7601+4], %r16197;
	ld.local.u32 	%r16200, [%rd3+4064];
	add.s32 	%r16201, %r16200, %r16199;
	st.local.u32 	[%rd3+4064], %r16201;
	ld.local.u8 	%rs5808, [%rd7598+4220];
	not.b16 	%rs5809, %rs5807;
	and.b16  	%rs5810, %rs5808, %rs5809;
	st.local.u8 	[%rd7598+4220], %rs5810;
	and.b32  	%r16202, %r16190, %r15892;
	cvt.u64.u32 	%rd7602, %r16202;
	add.s64 	%rd7603, %rd3, %rd7602;
	ld.local.u8 	%rs5811, [%rd7603+4220];
	add.s64 	%rd7604, %rd1031, %rd7602;
	ld.global.u8 	%rs5812, [%rd7604];
	and.b16  	%rs5813, %rs5812, %rs5811;
	cvt.u32.u16 	%r16203, %rs5813;
	and.b32  	%r16204, %r16203, 255;
	mul.wide.u32 	%rd7605, %r16201, 4;
	add.s64 	%rd7606, %rd3, %rd7605;
	st.local.u32 	[%rd7606+4], %r16202;
	ld.local.u32 	%r16205, [%rd3+4064];
	add.s32 	%r16206, %r16205, %r16204;
	st.local.u32 	[%rd3+4064], %r16206;
	ld.local.u8 	%rs5814, [%rd7603+4220];
	not.b16 	%rs5815, %rs5813;
	and.b16  	%rs5816, %rs5814, %rs5815;
	st.local.u8 	[%rd7603+4220], %rs5816;
	xor.b32  	%r16207, %r16190, %r124;
	cvt.u64.u32 	%rd7607, %r16207;
	add.s64 	%rd7608, %rd3, %rd7607;
	ld.local.u8 	%rs5817, [%rd7608+4220];
	add.s64 	%rd7609, %rd1031, %rd7607;
	ld.global.u8 	%rs5818, [%rd7609];
	and.b16  	%rs5819, %rs5818, %rs5817;
	cvt.u32.u16 	%r16208, %rs5819;
	and.b32  	%r16209, %r16208, 255;
	mul.wide.u32 	%rd7610, %r16206, 4;
	add.s64 	%rd7611, %rd3, %rd7610;
	st.local.u32 	[%rd7611+4], %r16207;
	ld.local.u32 	%r16210, [%rd3+4064];
	add.s32 	%r16211, %r16210, %r16209;
	st.local.u32 	[%rd3+4064], %r16211;
	ld.local.u8 	%rs5820, [%rd7608+4220];
	not.b16 	%rs5821, %rs5819;
	and.b16  	%rs5822, %rs5820, %rs5821;
	st.local.u8 	[%rd7608+4220], %rs5822;
	or.b32  	%r16212, %r16190, %r124;
	cvt.u64.u32 	%rd7612, %r16212;
	add.s64 	%rd7613, %rd3, %rd7612;
	ld.local.u8 	%rs5823, [%rd7613+4220];
	add.s64 	%rd7614, %rd1031, %rd7612;
	ld.global.u8 	%rs5824, [%rd7614];
	and.b16  	%rs5825, %rs5824, %rs5823;
	cvt.u32.u16 	%r16213, %rs5825;
	and.b32  	%r16214, %r16213, 255;
	mul.wide.u32 	%rd7615, %r16211, 4;
	add.s64 	%rd7616, %rd3, %rd7615;
	st.local.u32 	[%rd7616+4], %r16212;
	ld.local.u32 	%r16215, [%rd3+4064];
	add.s32 	%r16216, %r16215, %r16214;
	st.local.u32 	[%rd3+4064], %r16216;
	ld.local.u8 	%rs5826, [%rd7613+4220];
	not.b16 	%rs5827, %rs5825;
	and.b16  	%rs5828, %rs5826, %rs5827;
	st.local.u8 	[%rd7613+4220], %rs5828;
	ld.local.u32 	%r16217, [%rd3+4124];
	not.b32 	%r16218, %r16217;
	and.b32  	%r16219, %r16217, %r124;
	cvt.u64.u32 	%rd7617, %r16219;
	add.s64 	%rd7618, %rd3, %rd7617;
	ld.local.u8 	%rs5829, [%rd7618+4220];
	add.s64 	%rd7619, %rd1031, %rd7617;
	ld.global.u8 	%rs5830, [%rd7619];
	and.b16  	%rs5831, %rs5830, %rs5829;
	cvt.u32.u16 	%r16220, %rs5831;
	and.b32  	%r16221, %r16220, 255;
	mul.wide.u32 	%rd7620, %r16216, 4;
	add.s64 	%rd7621, %rd3, %rd7620;
	st.local.u32 	[%rd7621+4], %r16219;
	ld.local.u32 	%r16222, [%rd3+4064];
	add.s32 	%r16223, %r16222, %r16221;
	st.local.u32 	[%rd3+4064], %r16223;
	ld.local.u8 	%rs5832, [%rd7618+4220];
	not.b16 	%rs5833, %rs5831;
	and.b16  	%rs5834, %rs5832, %rs5833;
	st.local.u8 	[%rd7618+4220], %rs5834;
	and.b32  	%r16224, %r124, %r16218;
	cvt.u64.u32 	%rd7622, %r16224;
	add.s64 	%rd7623, %rd3, %rd7622;
	ld.local.u8 	%rs5835, [%rd7623+4220];
	add.s64 	%rd7624, %rd1031, %rd7622;
	ld.global.u8 	%rs5836, [%rd7624];
	and.b16  	%rs5837, %rs5836, %rs5835;
	cvt.u32.u16 	%r16225, %rs5837;
	and.b32  	%r16226, %r16225, 255;
	mul.wide.u32 	%rd7625, %r16223, 4;
	add.s64 	%rd7626, %rd3, %rd7625;
	st.local.u32 	[%rd7626+4], %r16224;
	ld.local.u32 	%r16227, [%rd3+4064];
	add.s32 	%r16228, %r16227, %r16226;
	st.local.u32 	[%rd3+4064], %r16228;
	ld.local.u8 	%rs5838, [%rd7623+4220];
	not.b16 	%rs5839, %rs5837;
	and.b16  	%rs5840, %rs5838, %rs5839;
	st.local.u8 	[%rd7623+4220], %rs5840;
	and.b32  	%r16229, %r16217, %r15892;
	cvt.u64.u32 	%rd7627, %r16229;
	add.s64 	%rd7628, %rd3, %rd7627;
	ld.local.u8 	%rs5841, [%rd7628+4220];
	add.s64 	%rd7629, %rd1031, %rd7627;
	ld.global.u8 	%rs5842, [%rd7629];
	and.b16  	%rs5843, %rs5842, %rs5841;
	cvt.u32.u16 	%r16230, %rs5843;
	and.b32  	%r16231, %r16230, 255;
	mul.wide.u32 	%rd7630, %r16228, 4;
	add.s64 	%rd7631, %rd3, %rd7630;
	st.local.u32 	[%rd7631+4], %r16229;
	ld.local.u32 	%r16232, [%rd3+4064];
	add.s32 	%r16233, %r16232, %r16231;
	st.local.u32 	[%rd3+4064], %r16233;
	ld.local.u8 	%rs5844, [%rd7628+4220];
	not.b16 	%rs5845, %rs5843;
	and.b16  	%rs5846, %rs5844, %rs5845;
	st.local.u8 	[%rd7628+4220], %rs5846;
	xor.b32  	%r16234, %r16217, %r124;
	cvt.u64.u32 	%rd7632, %r16234;
	add.s64 	%rd7633, %rd3, %rd7632;
	ld.local.u8 	%rs5847, [%rd7633+4220];
	add.s64 	%rd7634, %rd1031, %rd7632;
	ld.global.u8 	%rs5848, [%rd7634];
	and.b16  	%rs5849, %rs5848, %rs5847;
	cvt.u32.u16 	%r16235, %rs5849;
	and.b32  	%r16236, %r16235, 255;
	mul.wide.u32 	%rd7635, %r16233, 4;
	add.s64 	%rd7636, %rd3, %rd7635;
	st.local.u32 	[%rd7636+4], %r16234;
	ld.local.u32 	%r16237, [%rd3+4064];
	add.s32 	%r16238, %r16237, %r16236;
	st.local.u32 	[%rd3+4064], %r16238;
	ld.local.u8 	%rs5850, [%rd7633+4220];
	not.b16 	%rs5851, %rs5849;
	and.b16  	%rs5852, %rs5850, %rs5851;
	st.local.u8 	[%rd7633+4220], %rs5852;
	or.b32  	%r16239, %r16217, %r124;
	cvt.u64.u32 	%rd7637, %r16239;
	add.s64 	%rd7638, %rd3, %rd7637;
	ld.local.u8 	%rs5853, [%rd7638+4220];
	add.s64 	%rd7639, %rd1031, %rd7637;
	ld.global.u8 	%rs5854, [%rd7639];
	and.b16  	%rs5855, %rs5854, %rs5853;
	cvt.u32.u16 	%r16240, %rs5855;
	and.b32  	%r16241, %r16240, 255;
	mul.wide.u32 	%rd7640, %r16238, 4;
	add.s64 	%rd7641, %rd3, %rd7640;
	st.local.u32 	[%rd7641+4], %r16239;
	ld.local.u32 	%r16242, [%rd3+4064];
	add.s32 	%r16243, %r16242, %r16241;
	st.local.u32 	[%rd3+4064], %r16243;
	ld.local.u8 	%rs5856, [%rd7638+4220];
	not.b16 	%rs5857, %rs5855;
	and.b16  	%rs5858, %rs5856, %rs5857;
	st.local.u8 	[%rd7638+4220], %rs5858;
	ld.local.u32 	%r16244, [%rd3+4128];
	not.b32 	%r16245, %r16244;
	and.b32  	%r16246, %r16244, %r124;
	cvt.u64.u32 	%rd7642, %r16246;
	add.s64 	%rd7643, %rd3, %rd7642;
	ld.local.u8 	%rs5859, [%rd7643+4220];
	add.s64 	%rd7644, %rd1031, %rd7642;
	ld.global.u8 	%rs5860, [%rd7644];
	and.b16  	%rs5861, %rs5860, %rs5859;
	cvt.u32.u16 	%r16247, %rs5861;
	and.b32  	%r16248, %r16247, 255;
	mul.wide.u32 	%rd7645, %r16243, 4;
	add.s64 	%rd7646, %rd3, %rd7645;
	st.local.u32 	[%rd7646+4], %r16246;
	ld.local.u32 	%r16249, [%rd3+4064];
	add.s32 	%r16250, %r16249, %r16248;
	st.local.u32 	[%rd3+4064], %r16250;
	ld.local.u8 	%rs5862, [%rd7643+4220];
	not.b16 	%rs5863, %rs5861;
	and.b16  	%rs5864, %rs5862, %rs5863;
	st.local.u8 	[%rd7643+4220], %rs5864;
	and.b32  	%r16251, %r124, %r16245;
	cvt.u64.u32 	%rd7647, %r16251;
	add.s64 	%rd7648, %rd3, %rd7647;
	ld.local.u8 	%rs5865, [%rd7648+4220];
	add.s64 	%rd7649, %rd1031, %rd7647;
	ld.global.u8 	%rs5866, [%rd7649];
	and.b16  	%rs5867, %rs5866, %rs5865;
	cvt.u32.u16 	%r16252, %rs5867;
	and.b32  	%r16253, %r16252, 255;
	mul.wide.u32 	%rd7650, %r16250, 4;
	add.s64 	%rd7651, %rd3, %rd7650;
	st.local.u32 	[%rd7651+4], %r16251;
	ld.local.u32 	%r16254, [%rd3+4064];
	add.s32 	%r16255, %r16254, %r16253;
	st.local.u32 	[%rd3+4064], %r16255;
	ld.local.u8 	%rs5868, [%rd7648+4220];
	not.b16 	%rs5869, %rs5867;
	and.b16  	%rs5870, %rs5868, %rs5869;
	st.local.u8 	[%rd7648+4220], %rs5870;
	and.b32  	%r16256, %r16244, %r15892;
	cvt.u64.u32 	%rd7652, %r16256;
	add.s64 	%rd7653, %rd3, %rd7652;
	ld.local.u8 	%rs5871, [%rd7653+4220];
	add.s64 	%rd7654, %rd1031, %rd7652;
	ld.global.u8 	%rs5872, [%rd7654];
	and.b16  	%rs5873, %rs5872, %rs5871;
	cvt.u32.u16 	%r16257, %rs5873;
	and.b32  	%r16258, %r16257, 255;
	mul.wide.u32 	%rd7655, %r16255, 4;
	add.s64 	%rd7656, %rd3, %rd7655;
	st.local.u32 	[%rd7656+4], %r16256;
	ld.local.u32 	%r16259, [%rd3+4064];
	add.s32 	%r16260, %r16259, %r16258;
	st.local.u32 	[%rd3+4064], %r16260;
	ld.local.u8 	%rs5874, [%rd7653+4220];
	not.b16 	%rs5875, %rs5873;
	and.b16  	%rs5876, %rs5874, %rs5875;
	st.local.u8 	[%rd7653+4220], %rs5876;
	xor.b32  	%r16261, %r16244, %r124;
	cvt.u64.u32 	%rd7657, %r16261;
	add.s64 	%rd7658, %rd3, %rd7657;
	ld.local.u8 	%rs5877, [%rd7658+4220];
	add.s64 	%rd7659, %rd1031, %rd7657;
	ld.global.u8 	%rs5878, [%rd7659];
	and.b16  	%rs5879, %rs5878, %rs5877;
	cvt.u32.u16 	%r16262, %rs5879;
	and.b32  	%r16263, %r16262, 255;
	mul.wide.u32 	%rd7660, %r16260, 4;
	add.s64 	%rd7661, %rd3, %rd7660;
	st.local.u32 	[%rd7661+4], %r16261;
	ld.local.u32 	%r16264, [%rd3+4064];
	add.s32 	%r16265, %r16264, %r16263;
	st.local.u32 	[%rd3+4064], %r16265;
	ld.local.u8 	%rs5880, [%rd7658+4220];
	not.b16 	%rs5881, %rs5879;
	and.b16  	%rs5882, %rs5880, %rs5881;
	st.local.u8 	[%rd7658+4220], %rs5882;
	or.b32  	%r16266, %r16244, %r124;
	cvt.u64.u32 	%rd7662, %r16266;
	add.s64 	%rd7663, %rd3, %rd7662;
	ld.local.u8 	%rs5883, [%rd7663+4220];
	add.s64 	%rd7664, %rd1031, %rd7662;
	ld.global.u8 	%rs5884, [%rd7664];
	and.b16  	%rs5885, %rs5884, %rs5883;
	cvt.u32.u16 	%r16267, %rs5885;
	and.b32  	%r16268, %r16267, 255;
	mul.wide.u32 	%rd7665, %r16265, 4;
	add.s64 	%rd7666, %rd3, %rd7665;
	st.local.u32 	[%rd7666+4], %r16266;
	ld.local.u32 	%r16269, [%rd3+4064];
	add.s32 	%r125, %r16269, %r16268;
	st.local.u32 	[%rd3+4064], %r125;
	ld.local.u8 	%rs5886, [%rd7663+4220];
	not.b16 	%rs5887, %rs5885;
	and.b16  	%rs5888, %rs5886, %rs5887;
	st.local.u8 	[%rd7663+4220], %rs5888;
$L__BB0_110:
	add.s32 	%r26205, %r26205, 1;
	setp.ge.u32 	%p103, %r26205, %r125;
	mov.b16 	%rs9831, 15;
	@%p103 bra 	$L__BB0_123;
	mul.wide.u32 	%rd7667, %r26205, 4;
	add.s64 	%rd7668, %rd3, %rd7667;
	ld.local.u32 	%r128, [%rd7668+4];
	cvt.u64.u32 	%rd7669, %r128;
	add.s64 	%rd7671, %rd1031, %rd7669;
	ld.global.u8 	%rs5890, [%rd7671];
	setp.eq.s16 	%p104, %rs5890, 0;
	@%p104 bra 	$L__BB0_110;
	st.local.u32 	[%rd3+4136], %r128;
	setp.eq.s16 	%p105, %rs5074, 3;
	mov.b16 	%rs9831, 15;
	mov.b32 	%r26206, 16;
	@%p105 bra 	$L__BB0_121;
	st.local.u32 	[%rd3+4068], %r125;
	not.b32 	%r16271, %r128;
	ld.local.u32 	%r16272, [%rd3+4076];
	not.b32 	%r16273, %r16272;
	and.b32  	%r16274, %r16272, %r128;
	cvt.u64.u32 	%rd7672, %r16274;
	add.s64 	%rd7673, %rd3, %rd7672;
	ld.local.u8 	%rs5893, [%rd7673+4220];
	add.s64 	%rd7675, %rd1031, %rd7672;
	ld.global.u8 	%rs5894, [%rd7675];
	and.b16  	%rs5895, %rs5894, %rs5893;
	cvt.u32.u16 	%r16275, %rs5895;
	and.b32  	%r16276, %r16275, 255;
	mul.wide.u32 	%rd7676, %r125, 4;
	add.s64 	%rd7677, %rd3, %rd7676;
	st.local.u32 	[%rd7677+4], %r16274;
	ld.local.u32 	%r16277, [%rd3+4068];
	add.s32 	%r16278, %r16277, %r16276;
	st.local.u32 	[%rd3+4068], %r16278;
	ld.local.u8 	%rs5896, [%rd7673+4220];
	not.b16 	%rs5897, %rs5895;
	and.b16  	%rs5898, %rs5896, %rs5897;
	st.local.u8 	[%rd7673+4220], %rs5898;
	and.b32  	%r16279, %r128, %r16273;
	cvt.u64.u32 	%rd7678, %r16279;
	add.s64 	%rd7679, %rd3, %rd7678;
	ld.local.u8 	%rs5899, [%rd7679+4220];
	add.s64 	%rd7680, %rd1031, %rd7678;
	ld.global.u8 	%rs5900, [%rd7680];
	and.b16  	%rs5901, %rs5900, %rs5899;
	cvt.u32.u16 	%r16280, %rs5901;
	and.b32  	%r16281, %r16280, 255;
	mul.wide.u32 	%rd7681, %r16278, 4;
	add.s64 	%rd7682, %rd3, %rd7681;
	st.local.u32 	[%rd7682+4], %r16279;
	ld.local.u32 	%r16282, [%rd3+4068];
	add.s32 	%r16283, %r16282, %r16281;
	st.local.u32 	[%rd3+4068], %r16283;
	ld.local.u8 	%rs5902, [%rd7679+4220];
	not.b16 	%rs5903, %rs5901;
	and.b16  	%rs5904, %rs5902, %rs5903;
	st.local.u8 	[%rd7679+4220], %rs5904;
	and.b32  	%r16284, %r16272, %r16271;
	cvt.u64.u32 	%rd7683, %r16284;
	add.s64 	%rd7684, %rd3, %rd7683;
	ld.local.u8 	%rs5905, [%rd7684+4220];
	add.s64 	%rd7685, %rd1031, %rd7683;
	ld.global.u8 	%rs5906, [%rd7685];
	and.b16  	%rs5907, %rs5906, %rs5905;
	cvt.u32.u16 	%r16285, %rs5907;
	and.b32  	%r16286, %r16285, 255;
	mul.wide.u32 	%rd7686, %r16283, 4;
	add.s64 	%rd7687, %rd3, %rd7686;
	st.local.u32 	[%rd7687+4], %r16284;
	ld.local.u32 	%r16287, [%rd3+4068];
	add.s32 	%r16288, %r16287, %r16286;
	st.local.u32 	[%rd3+4068], %r16288;
	ld.local.u8 	%rs5908, [%rd7684+4220];
	not.b16 	%rs5909, %rs5907;
	and.b16  	%rs5910, %rs5908, %rs5909;
	st.local.u8 	[%rd7684+4220], %rs5910;
	xor.b32  	%r16289, %r16272, %r128;
	cvt.u64.u32 	%rd7688, %r16289;
	add.s64 	%rd7689, %rd3, %rd7688;
	ld.local.u8 	%rs5911, [%rd7689+4220];
	add.s64 	%rd7690, %rd1031, %rd7688;
	ld.global.u8 	%rs5912, [%rd7690];
	and.b16  	%rs5913, %rs5912, %rs5911;
	cvt.u32.u16 	%r16290, %rs5913;
	and.b32  	%r16291, %r16290, 255;
	mul.wide.u32 	%rd7691, %r16288, 4;
	add.s64 	%rd7692, %rd3, %rd7691;
	st.local.u32 	[%rd7692+4], %r16289;
	ld.local.u32 	%r16292, [%rd3+4068];
	add.s32 	%r16293, %r16292, %r16291;
	st.local.u32 	[%rd3+4068], %r16293;
	ld.local.u8 	%rs5914, [%rd7689+4220];
	not.b16 	%rs5915, %rs5913;
	and.b16  	%rs5916, %rs5914, %rs5915;
	st.local.u8 	[%rd7689+4220], %rs5916;
	or.b32  	%r16294, %r16272, %r128;
	cvt.u64.u32 	%rd7693, %r16294;
	add.s64 	%rd7694, %rd3, %rd7693;
	ld.local.u8 	%rs5917, [%rd7694+4220];
	add.s64 	%rd7695, %rd1031, %rd7693;
	ld.global.u8 	%rs5918, [%rd7695];
	and.b16  	%rs5919, %rs5918, %rs5917;
	cvt.u32.u16 	%r16295, %rs5919;
	and.b32  	%r16296, %r16295, 255;
	mul.wide.u32 	%rd7696, %r16293, 4;
	add.s64 	%rd7697, %rd3, %rd7696;
	st.local.u32 	[%rd7697+4], %r16294;
	ld.local.u32 	%r16297, [%rd3+4068];
	add.s32 	%r16298, %r16297, %r16296;
	st.local.u32 	[%rd3+4068], %r16298;
	ld.local.u8 	%rs5920, [%rd7694+4220];
	not.b16 	%rs5921, %rs5919;
	and.b16  	%rs5922, %rs5920, %rs5921;
	st.local.u8 	[%rd7694+4220], %rs5922;
	ld.local.u32 	%r16299, [%rd3+4080];
	not.b32 	%r16300, %r16299;
	and.b32  	%r16301, %r16299, %r128;
	cvt.u64.u32 	%rd7698, %r16301;
	add.s64 	%rd7699, %rd3, %rd7698;
	ld.local.u8 	%rs5923, [%rd7699+4220];
	add.s64 	%rd7700, %rd1031, %rd7698;
	ld.global.u8 	%rs5924, [%rd7700];
	and.b16  	%rs5925, %rs5924, %rs5923;
	cvt.u32.u16 	%r16302, %rs5925;
	and.b32  	%r16303, %r16302, 255;
	mul.wide.u32 	%rd7701, %r16298, 4;
	add.s64 	%rd7702, %rd3, %rd7701;
	st.local.u32 	[%rd7702+4], %r16301;
	ld.local.u32 	%r16304, [%rd3+4068];
	add.s32 	%r16305, %r16304, %r16303;
	st.local.u32 	[%rd3+4068], %r16305;
	ld.local.u8 	%rs5926, [%rd7699+4220];
	not.b16 	%rs5927, %rs5925;
	and.b16  	%rs5928, %rs5926, %rs5927;
	st.local.u8 	[%rd7699+4220], %rs5928;
	and.b32  	%r16306, %r128, %r16300;
	cvt.u64.u32 	%rd7703, %r16306;
	add.s64 	%rd7704, %rd3, %rd7703;
	ld.local.u8 	%rs5929, [%rd7704+4220];
	add.s64 	%rd7705, %rd1031, %rd7703;
	ld.global.u8 	%rs5930, [%rd7705];
	and.b16  	%rs5931, %rs5930, %rs5929;
	cvt.u32.u16 	%r16307, %rs5931;
	and.b32  	%r16308, %r16307, 255;
	mul.wide.u32 	%rd7706, %r16305, 4;
	add.s64 	%rd7707, %rd3, %rd7706;
	st.local.u32 	[%rd7707+4], %r16306;
	ld.local.u32 	%r16309, [%rd3+4068];
	add.s32 	%r16310, %r16309, %r16308;
	st.local.u32 	[%rd3+4068], %r16310;
	ld.local.u8 	%rs5932, [%rd7704+4220];
	not.b16 	%rs5933, %rs5931;
	and.b16  	%rs5934, %rs5932, %rs5933;
	st.local.u8 	[%rd7704+4220], %rs5934;
	and.b32  	%r16311, %r16299, %r16271;
	cvt.u64.u32 	%rd7708, %r16311;
	add.s64 	%rd7709, %rd3, %rd7708;
	ld.local.u8 	%rs5935, [%rd7709+4220];
	add.s64 	%rd7710, %rd1031, %rd7708;
	ld.global.u8 	%rs5936, [%rd7710];
	and.b16  	%rs5937, %rs5936, %rs5935;
	cvt.u32.u16 	%r16312, %rs5937;
	and.b32  	%r16313, %r16312, 255;
	mul.wide.u32 	%rd7711, %r16310, 4;
	add.s64 	%rd7712, %rd3, %rd7711;
	st.local.u32 	[%rd7712+4], %r16311;
	ld.local.u32 	%r16314, [%rd3+4068];
	add.s32 	%r16315, %r16314, %r16313;
	st.local.u32 	[%rd3+4068], %r16315;
	ld.local.u8 	%rs5938, [%rd7709+4220];
	not.b16 	%rs5939, %rs5937;
	and.b16  	%rs5940, %rs5938, %rs5939;
	st.local.u8 	[%rd7709+4220], %rs5940;
	xor.b32  	%r16316, %r16299, %r128;
	cvt.u64.u32 	%rd7713, %r16316;
	add.s64 	%rd7714, %rd3, %rd7713;
	ld.local.u8 	%rs5941, [%rd7714+4220];
	add.s64 	%rd7715, %rd1031, %rd7713;
	ld.global.u8 	%rs5942, [%rd7715];
	and.b16  	%rs5943, %rs5942, %rs5941;
	cvt.u32.u16 	%r16317, %rs5943;
	and.b32  	%r16318, %r16317, 255;
	mul.wide.u32 	%rd7716, %r16315, 4;
	add.s64 	%rd7717, %rd3, %rd7716;
	st.local.u32 	[%rd7717+4], %r16316;
	ld.local.u32 	%r16319, [%rd3+4068];
	add.s32 	%r16320, %r16319, %r16318;
	st.local.u32 	[%rd3+4068], %r16320;
	ld.local.u8 	%rs5944, [%rd7714+4220];
	not.b16 	%rs5945, %rs5943;
	and.b16  	%rs5946, %rs5944, %rs5945;
	st.local.u8 	[%rd7714+4220], %rs5946;
	or.b32  	%r16321, %r16299, %r128;
	cvt.u64.u32 	%rd7718, %r16321;
	add.s64 	%rd7719, %rd3, %rd7718;
	ld.local.u8 	%rs5947, [%rd7719+4220];
	add.s64 	%rd7720, %rd1031, %rd7718;
	ld.global.u8 	%rs5948, [%rd7720];
	and.b16  	%rs5949, %rs5948, %rs5947;
	cvt.u32.u16 	%r16322, %rs5949;
	and.b32  	%r16323, %r16322, 255;
	mul.wide.u32 	%rd7721, %r16320, 4;
	add.s64 	%rd7722, %rd3, %rd7721;
	st.local.u32 	[%rd7722+4], %r16321;
	ld.local.u32 	%r16324, [%rd3+4068];
	add.s32 	%r16325, %r16324, %r16323;
	st.local.u32 	[%rd3+4068], %r16325;
	ld.local.u8 	%rs5950, [%rd7719+4220];
	not.b16 	%rs5951, %rs5949;
	and.b16  	%rs5952, %rs5950, %rs5951;
	st.local.u8 	[%rd7719+4220], %rs5952;
	ld.local.u32 	%r16326, [%rd3+4084];
	not.b32 	%r16327, %r16326;
	and.b32  	%r16328, %r16326, %r128;
	cvt.u64.u32 	%rd7723, %r16328;
	add.s64 	%rd7724, %rd3, %rd7723;
	ld.local.u8 	%rs5953, [%rd7724+4220];
	add.s64 	%rd7725, %rd1031, %rd7723;
	ld.global.u8 	%rs5954, [%rd7725];
	and.b16  	%rs5955, %rs5954, %rs5953;
	cvt.u32.u16 	%r16329, %rs5955;
	and.b32  	%r16330, %r16329, 255;
	mul.wide.u32 	%rd7726, %r16325, 4;
	add.s64 	%rd7727, %rd3, %rd7726;
	st.local.u32 	[%rd7727+4], %r16328;
	ld.local.u32 	%r16331, [%rd3+4068];
	add.s32 	%r16332, %r16331, %r16330;
	st.local.u32 	[%rd3+4068], %r16332;
	ld.local.u8 	%rs5956, [%rd7724+4220];
	not.b16 	%rs5957, %rs5955;
	and.b16  	%rs5958, %rs5956, %rs5957;
	st.local.u8 	[%rd7724+4220], %rs5958;
	and.b32  	%r16333, %r128, %r16327;
	cvt.u64.u32 	%rd7728, %r16333;
	add.s64 	%rd7729, %rd3, %rd7728;
	ld.local.u8 	%rs5959, [%rd7729+4220];
	add.s64 	%rd7730, %rd1031, %rd7728;
	ld.global.u8 	%rs5960, [%rd7730];
	and.b16  	%rs5961, %rs5960, %rs5959;
	cvt.u32.u16 	%r16334, %rs5961;
	and.b32  	%r16335, %r16334, 255;
	mul.wide.u32 	%rd7731, %r16332, 4;
	add.s64 	%rd7732, %rd3, %rd7731;
	st.local.u32 	[%rd7732+4], %r16333;
	ld.local.u32 	%r16336, [%rd3+4068];
	add.s32 	%r16337, %r16336, %r16335;
	st.local.u32 	[%rd3+4068], %r16337;
	ld.local.u8 	%rs5962, [%rd7729+4220];
	not.b16 	%rs5963, %rs5961;
	and.b16  	%rs5964, %rs5962, %rs5963;
	st.local.u8 	[%rd7729+4220], %rs5964;
	and.b32  	%r16338, %r16326, %r16271;
	cvt.u64.u32 	%rd7733, %r16338;
	add.s64 	%rd7734, %rd3, %rd7733;
	ld.local.u8 	%rs5965, [%rd7734+4220];
	add.s64 	%rd7735, %rd1031, %rd7733;
	ld.global.u8 	%rs5966, [%rd7735];
	and.b16  	%rs5967, %rs5966, %rs5965;
	cvt.u32.u16 	%r16339, %rs5967;
	and.b32  	%r16340, %r16339, 255;
	mul.wide.u32 	%rd7736, %r16337, 4;
	add.s64 	%rd7737, %rd3, %rd7736;
	st.local.u32 	[%rd7737+4], %r16338;
	ld.local.u32 	%r16341, [%rd3+4068];
	add.s32 	%r16342, %r16341, %r16340;
	st.local.u32 	[%rd3+4068], %r16342;
	ld.local.u8 	%rs5968, [%rd7734+4220];
	not.b16 	%rs5969, %rs5967;
	and.b16  	%rs5970, %rs5968, %rs5969;
	st.local.u8 	[%rd7734+4220], %rs5970;
	xor.b32  	%r16343, %r16326, %r128;
	cvt.u64.u32 	%rd7738, %r16343;
	add.s64 	%rd7739, %rd3, %rd7738;
	ld.local.u8 	%rs5971, [%rd7739+4220];
	add.s64 	%rd7740, %rd1031, %rd7738;
	ld.global.u8 	%rs5972, [%rd7740];
	and.b16  	%rs5973, %rs5972, %rs5971;
	cvt.u32.u16 	%r16344, %rs5973;
	and.b32  	%r16345, %r16344, 255;
	mul.wide.u32 	%rd7741, %r16342, 4;
	add.s64 	%rd7742, %rd3, %rd7741;
	st.local.u32 	[%rd7742+4], %r16343;
	ld.local.u32 	%r16346, [%rd3+4068];
	add.s32 	%r16347, %r16346, %r16345;
	st.local.u32 	[%rd3+4068], %r16347;
	ld.local.u8 	%rs5974, [%rd7739+4220];
	not.b16 	%rs5975, %rs5973;
	and.b16  	%rs5976, %rs5974, %rs5975;
	st.local.u8 	[%rd7739+4220], %rs5976;
	or.b32  	%r16348, %r16326, %r128;
	cvt.u64.u32 	%rd7743, %r16348;
	add.s64 	%rd7744, %rd3, %rd7743;
	ld.local.u8 	%rs5977, [%rd7744+4220];
	add.s64 	%rd7745, %rd1031, %rd7743;
	ld.global.u8 	%rs5978, [%rd7745];
	and.b16  	%rs5979, %rs5978, %rs5977;
	cvt.u32.u16 	%r16349, %rs5979;
	and.b32  	%r16350, %r16349, 255;
	mul.wide.u32 	%rd7746, %r16347, 4;
	add.s64 	%rd7747, %rd3, %rd7746;
	st.local.u32 	[%rd7747+4], %r16348;
	ld.local.u32 	%r16351, [%rd3+4068];
	add.s32 	%r16352, %r16351, %r16350;
	st.local.u32 	[%rd3+4068], %r16352;
	ld.local.u8 	%rs5980, [%rd7744+4220];
	not.b16 	%rs5981, %rs5979;
	and.b16  	%rs5982, %rs5980, %rs5981;
	st.local.u8 	[%rd7744+4220], %rs5982;
	ld.local.u32 	%r16353, [%rd3+4088];
	not.b32 	%r16354, %r16353;
	and.b32  	%r16355, %r16353, %r128;
	cvt.u64.u32 	%rd7748, %r16355;
	add.s64 	%rd7749, %rd3, %rd7748;
	ld.local.u8 	%rs5983, [%rd7749+4220];
	add.s64 	%rd7750, %rd1031, %rd7748;
	ld.global.u8 	%rs5984, [%rd7750];
	and.b16  	%rs5985, %rs5984, %rs5983;
	cvt.u32.u16 	%r16356, %rs5985;
	and.b32  	%r16357, %r16356, 255;
	mul.wide.u32 	%rd7751, %r16352, 4;
	add.s64 	%rd7752, %rd3, %rd7751;
	st.local.u32 	[%rd7752+4], %r16355;
	ld.local.u32 	%r16358, [%rd3+4068];
	add.s32 	%r16359, %r16358, %r16357;
	st.local.u32 	[%rd3+4068], %r16359;
	ld.local.u8 	%rs5986, [%rd7749+4220];
	not.b16 	%rs5987, %rs5985;
	and.b16  	%rs5988, %rs5986, %rs5987;
	st.local.u8 	[%rd7749+4220], %rs5988;
	and.b32  	%r16360, %r128, %r16354;
	cvt.u64.u32 	%rd7753, %r16360;
	add.s64 	%rd7754, %rd3, %rd7753;
	ld.local.u8 	%rs5989, [%rd7754+4220];
	add.s64 	%rd7755, %rd1031, %rd7753;
	ld.global.u8 	%rs5990, [%rd7755];
	and.b16  	%rs5991, %rs5990, %rs5989;
	cvt.u32.u16 	%r16361, %rs5991;
	and.b32  	%r16362, %r16361, 255;
	mul.wide.u32 	%rd7756, %r16359, 4;
	add.s64 	%rd7757, %rd3, %rd7756;
	st.local.u32 	[%rd7757+4], %r16360;
	ld.local.u32 	%r16363, [%rd3+4068];
	add.s32 	%r16364, %r16363, %r16362;
	st.local.u32 	[%rd3+4068], %r16364;
	ld.local.u8 	%rs5992, [%rd7754+4220];
	not.b16 	%rs5993, %rs5991;
	and.b16  	%rs5994, %rs5992, %rs5993;
	st.local.u8 	[%rd7754+4220], %rs5994;
	and.b32  	%r16365, %r16353, %r16271;
	cvt.u64.u32 	%rd7758, %r16365;
	add.s64 	%rd7759, %rd3, %rd7758;
	ld.local.u8 	%rs5995, [%rd7759+4220];
	add.s64 	%rd7760, %rd1031, %rd7758;
	ld.global.u8 	%rs5996, [%rd7760];
	and.b16  	%rs5997, %rs5996, %rs5995;
	cvt.u32.u16 	%r16366, %rs5997;
	and.b32  	%r16367, %r16366, 255;
	mul.wide.u32 	%rd7761, %r16364, 4;
	add.s64 	%rd7762, %rd3, %rd7761;
	st.local.u32 	[%rd7762+4], %r16365;
	ld.local.u32 	%r16368, [%rd3+4068];
	add.s32 	%r16369, %r16368, %r16367;
	st.local.u32 	[%rd3+4068], %r16369;
	ld.local.u8 	%rs5998, [%rd7759+4220];
	not.b16 	%rs5999, %rs5997;
	and.b16  	%rs6000, %rs5998, %rs5999;
	st.local.u8 	[%rd7759+4220], %rs6000;
	xor.b32  	%r16370, %r16353, %r128;
	cvt.u64.u32 	%rd7763, %r16370;
	add.s64 	%rd7764, %rd3, %rd7763;
	ld.local.u8 	%rs6001, [%rd7764+4220];
	add.s64 	%rd7765, %rd1031, %rd7763;
	ld.global.u8 	%rs6002, [%rd7765];
	and.b16  	%rs6003, %rs6002, %rs6001;
	cvt.u32.u16 	%r16371, %rs6003;
	and.b32  	%r16372, %r16371, 255;
	mul.wide.u32 	%rd7766, %r16369, 4;
	add.s64 	%rd7767, %rd3, %rd7766;
	st.local.u32 	[%rd7767+4], %r16370;
	ld.local.u32 	%r16373, [%rd3+4068];
	add.s32 	%r16374, %r16373, %r16372;
	st.local.u32 	[%rd3+4068], %r16374;
	ld.local.u8 	%rs6004, [%rd7764+4220];
	not.b16 	%rs6005, %rs6003;
	and.b16  	%rs6006, %rs6004, %rs6005;
	st.local.u8 	[%rd7764+4220], %rs6006;
	or.b32  	%r16375, %r16353, %r128;
	cvt.u64.u32 	%rd7768, %r16375;
	add.s64 	%rd7769, %rd3, %rd7768;
	ld.local.u8 	%rs6007, [%rd7769+4220];
	add.s64 	%rd7770, %rd1031, %rd7768;
	ld.global.u8 	%rs6008, [%rd7770];
	and.b16  	%rs6009, %rs6008, %rs6007;
	cvt.u32.u16 	%r16376, %rs6009;
	and.b32  	%r16377, %r16376, 255;
	mul.wide.u32 	%rd7771, %r16374, 4;
	add.s64 	%rd7772, %rd3, %rd7771;
	st.local.u32 	[%rd7772+4], %r16375;
	ld.local.u32 	%r16378, [%rd3+4068];
	add.s32 	%r16379, %r16378, %r16377;
	st.local.u32 	[%rd3+4068], %r16379;
	ld.local.u8 	%rs6010, [%rd7769+4220];
	not.b16 	%rs6011, %rs6009;
	and.b16  	%rs6012, %rs6010, %rs6011;
	st.local.u8 	[%rd7769+4220], %rs6012;
	ld.local.u32 	%r16380, [%rd3+4092];
	not.b32 	%r16381, %r16380;
	and.b32  	%r16382, %r16380, %r128;
	cvt.u64.u32 	%rd7773, %r16382;
	add.s64 	%rd7774, %rd3, %rd7773;
	ld.local.u8 	%rs6013, [%rd7774+4220];
	add.s64 	%rd7775, %rd1031, %rd7773;
	ld.global.u8 	%rs6014, [%rd7775];
	and.b16  	%rs6015, %rs6014, %rs6013;
	cvt.u32.u16 	%r16383, %rs6015;
	and.b32  	%r16384, %r16383, 255;
	mul.wide.u32 	%rd7776, %r16379, 4;
	add.s64 	%rd7777, %rd3, %rd7776;
	st.local.u32 	[%rd7777+4], %r16382;
	ld.local.u32 	%r16385, [%rd3+4068];
	add.s32 	%r16386, %r16385, %r16384;
	st.local.u32 	[%rd3+4068], %r16386;
	ld.local.u8 	%rs6016, [%rd7774+4220];
	not.b16 	%rs6017, %rs6015;
	and.b16  	%rs6018, %rs6016, %rs6017;
	st.local.u8 	[%rd7774+4220], %rs6018;
	and.b32  	%r16387, %r128, %r16381;
	cvt.u64.u32 	%rd7778, %r16387;
	add.s64 	%rd7779, %rd3, %rd7778;
	ld.local.u8 	%rs6019, [%rd7779+4220];
	add.s64 	%rd7780, %rd1031, %rd7778;
	ld.global.u8 	%rs6020, [%rd7780];
	and.b16  	%rs6021, %rs6020, %rs6019;
	cvt.u32.u16 	%r16388, %rs6021;
	and.b32  	%r16389, %r16388, 255;
	mul.wide.u32 	%rd7781, %r16386, 4;
	add.s64 	%rd7782, %rd3, %rd7781;
	st.local.u32 	[%rd7782+4], %r16387;
	ld.local.u32 	%r16390, [%rd3+4068];
	add.s32 	%r16391, %r16390, %r16389;
	st.local.u32 	[%rd3+4068], %r16391;
	ld.local.u8 	%rs6022, [%rd7779+4220];
	not.b16 	%rs6023, %rs6021;
	and.b16  	%rs6024, %rs6022, %rs6023;
	st.local.u8 	[%rd7779+4220], %rs6024;
	and.b32  	%r16392, %r16380, %r16271;
	cvt.u64.u32 	%rd7783, %r16392;
	add.s64 	%rd7784, %rd3, %rd7783;
	ld.local.u8 	%rs6025, [%rd7784+4220];
	add.s64 	%rd7785, %rd1031, %rd7783;
	ld.global.u8 	%rs6026, [%rd7785];
	and.b16  	%rs6027, %rs6026, %rs6025;
	cvt.u32.u16 	%r16393, %rs6027;
	and.b32  	%r16394, %r16393, 255;
	mul.wide.u32 	%rd7786, %r16391, 4;
	add.s64 	%rd7787, %rd3, %rd7786;
	st.local.u32 	[%rd7787+4], %r16392;
	ld.local.u32 	%r16395, [%rd3+4068];
	add.s32 	%r16396, %r16395, %r16394;
	st.local.u32 	[%rd3+4068], %r16396;
	ld.local.u8 	%rs6028, [%rd7784+4220];
	not.b16 	%rs6029, %rs6027;
	and.b16  	%rs6030, %rs6028, %rs6029;
	st.local.u8 	[%rd7784+4220], %rs6030;
	xor.b32  	%r16397, %r16380, %r128;
	cvt.u64.u32 	%rd7788, %r16397;
	add.s64 	%rd7789, %rd3, %rd7788;
	ld.local.u8 	%rs6031, [%rd7789+4220];
	add.s64 	%rd7790, %rd1031, %rd7788;
	ld.global.u8 	%rs6032, [%rd7790];
	and.b16  	%rs6033, %rs6032, %rs6031;
	cvt.u32.u16 	%r16398, %rs6033;
	and.b32  	%r16399, %r16398, 255;
	mul.wide.u32 	%rd7791, %r16396, 4;
	add.s64 	%rd7792, %rd3, %rd7791;
	st.local.u32 	[%rd7792+4], %r16397;
	ld.local.u32 	%r16400, [%rd3+4068];
	add.s32 	%r16401, %r16400, %r16399;
	st.local.u32 	[%rd3+4068], %r16401;
	ld.local.u8 	%rs6034, [%rd7789+4220];
	not.b16 	%rs6035, %rs6033;
	and.b16  	%rs6036, %rs6034, %rs6035;
	st.local.u8 	[%rd7789+4220], %rs6036;
	or.b32  	%r16402, %r16380, %r128;
	cvt.u64.u32 	%rd7793, %r16402;
	add.s64 	%rd7794, %rd3, %rd7793;
	ld.local.u8 	%rs6037, [%rd7794+4220];
	add.s64 	%rd7795, %rd1031, %rd7793;
	ld.global.u8 	%rs6038, [%rd7795];
	and.b16  	%rs6039, %rs6038, %rs6037;
	cvt.u32.u16 	%r16403, %rs6039;
	and.b32  	%r16404, %r16403, 255;
	mul.wide.u32 	%rd7796, %r16401, 4;
	add.s64 	%rd7797, %rd3, %rd7796;
	st.local.u32 	[%rd7797+4], %r16402;
	ld.local.u32 	%r16405, [%rd3+4068];
	add.s32 	%r16406, %r16405, %r16404;
	st.local.u32 	[%rd3+4068], %r16406;
	ld.local.u8 	%rs6040, [%rd7794+4220];
	not.b16 	%rs6041, %rs6039;
	and.b16  	%rs6042, %rs6040, %rs6041;
	st.local.u8 	[%rd7794+4220], %rs6042;
	ld.local.u32 	%r16407, [%rd3+4096];
	not.b32 	%r16408, %r16407;
	and.b32  	%r16409, %r16407, %r128;
	cvt.u64.u32 	%rd7798, %r16409;
	add.s64 	%rd7799, %rd3, %rd7798;
	ld.local.u8 	%rs6043, [%rd7799+4220];
	add.s64 	%rd7800, %rd1031, %rd7798;
	ld.global.u8 	%rs6044, [%rd7800];
	and.b16  	%rs6045, %rs6044, %rs6043;
	cvt.u32.u16 	%r16410, %rs6045;
	and.b32  	%r16411, %r16410, 255;
	mul.wide.u32 	%rd7801, %r16406, 4;
	add.s64 	%rd7802, %rd3, %rd7801;
	st.local.u32 	[%rd7802+4], %r16409;
	ld.local.u32 	%r16412, [%rd3+4068];
	add.s32 	%r16413, %r16412, %r16411;
	st.local.u32 	[%rd3+4068], %r16413;
	ld.local.u8 	%rs6046, [%rd7799+4220];
	not.b16 	%rs6047, %rs6045;
	and.b16  	%rs6048, %rs6046, %rs6047;
	st.local.u8 	[%rd7799+4220], %rs6048;
	and.b32  	%r16414, %r128, %r16408;
	cvt.u64.u32 	%rd7803, %r16414;
	add.s64 	%rd7804, %rd3, %rd7803;
	ld.local.u8 	%rs6049, [%rd7804+4220];
	add.s64 	%rd7805, %rd1031, %rd7803;
	ld.global.u8 	%rs6050, [%rd7805];
	and.b16  	%rs6051, %rs6050, %rs6049;
	cvt.u32.u16 	%r16415, %rs6051;
	and.b32  	%r16416, %r16415, 255;
	mul.wide.u32 	%rd7806, %r16413, 4;
	add.s64 	%rd7807, %rd3, %rd7806;
	st.local.u32 	[%rd7807+4], %r16414;
	ld.local.u32 	%r16417, [%rd3+4068];
	add.s32 	%r16418, %r16417, %r16416;
	st.local.u32 	[%rd3+4068], %r16418;
	ld.local.u8 	%rs6052, [%rd7804+4220];
	not.b16 	%rs6053, %rs6051;
	and.b16  	%rs6054, %rs6052, %rs6053;
	st.local.u8 	[%rd7804+4220], %rs6054;
	and.b32  	%r16419, %r16407, %r16271;
	cvt.u64.u32 	%rd7808, %r16419;
	add.s64 	%rd7809, %rd3, %rd7808;
	ld.local.u8 	%rs6055, [%rd7809+4220];
	add.s64 	%rd7810, %rd1031, %rd7808;
	ld.global.u8 	%rs6056, [%rd7810];
	and.b16  	%rs6057, %rs6056, %rs6055;
	cvt.u32.u16 	%r16420, %rs6057;
	and.b32  	%r16421, %r16420, 255;
	mul.wide.u32 	%rd7811, %r16418, 4;
	add.s64 	%rd7812, %rd3, %rd7811;
	st.local.u32 	[%rd7812+4], %r16419;
	ld.local.u32 	%r16422, [%rd3+4068];
	add.s32 	%r16423, %r16422, %r16421;
	st.local.u32 	[%rd3+4068], %r16423;
	ld.local.u8 	%rs6058, [%rd7809+4220];
	not.b16 	%rs6059, %rs6057;
	and.b16  	%rs6060, %rs6058, %rs6059;
	st.local.u8 	[%rd7809+4220], %rs6060;
	xor.b32  	%r16424, %r16407, %r128;
	cvt.u64.u32 	%rd7813, %r16424;
	add.s64 	%rd7814, %rd3, %rd7813;
	ld.local.u8 	%rs6061, [%rd7814+4220];
	add.s64 	%rd7815, %rd1031, %rd7813;
	ld.global.u8 	%rs6062, [%rd7815];
	and.b16  	%rs6063, %rs6062, %rs6061;
	cvt.u32.u16 	%r16425, %rs6063;
	and.b32  	%r16426, %r16425, 255;
	mul.wide.u32 	%rd7816, %r16423, 4;
	add.s64 	%rd7817, %rd3, %rd7816;
	st.local.u32 	[%rd7817+4], %r16424;
	ld.local.u32 	%r16427, [%rd3+4068];
	add.s32 	%r16428, %r16427, %r16426;
	st.local.u32 	[%rd3+4068], %r16428;
	ld.local.u8 	%rs6064, [%rd7814+4220];
	not.b16 	%rs6065, %rs6063;
	and.b16  	%rs6066, %rs6064, %rs6065;
	st.local.u8 	[%rd7814+4220], %rs6066;
	or.b32  	%r16429, %r16407, %r128;
	cvt.u64.u32 	%rd7818, %r16429;
	add.s64 	%rd7819, %rd3, %rd7818;
	ld.local.u8 	%rs6067, [%rd7819+4220];
	add.s64 	%rd7820, %rd1031, %rd7818;
	ld.global.u8 	%rs6068, [%rd7820];
	and.b16  	%rs6069, %rs6068, %rs6067;
	cvt.u32.u16 	%r16430, %rs6069;
	and.b32  	%r16431, %r16430, 255;
	mul.wide.u32 	%rd7821, %r16428, 4;
	add.s64 	%rd7822, %rd3, %rd7821;
	st.local.u32 	[%rd7822+4], %r16429;
	ld.local.u32 	%r16432, [%rd3+4068];
	add.s32 	%r16433, %r16432, %r16431;
	st.local.u32 	[%rd3+4068], %r16433;
	ld.local.u8 	%rs6070, [%rd7819+4220];
	not.b16 	%rs6071, %rs6069;
	and.b16  	%rs6072, %rs6070, %rs6071;
	st.local.u8 	[%rd7819+4220], %rs6072;
	ld.local.u32 	%r16434, [%rd3+4100];
	not.b32 	%r16435, %r16434;
	and.b32  	%r16436, %r16434, %r128;
	cvt.u64.u32 	%rd7823, %r16436;
	add.s64 	%rd7824, %rd3, %rd7823;
	ld.local.u8 	%rs6073, [%rd7824+4220];
	add.s64 	%rd7825, %rd1031, %rd7823;
	ld.global.u8 	%rs6074, [%rd7825];
	and.b16  	%rs6075, %rs6074, %rs6073;
	cvt.u32.u16 	%r16437, %rs6075;
	and.b32  	%r16438, %r16437, 255;
	mul.wide.u32 	%rd7826, %r16433, 4;
	add.s64 	%rd7827, %rd3, %rd7826;
	st.local.u32 	[%rd7827+4], %r16436;
	ld.local.u32 	%r16439, [%rd3+4068];
	add.s32 	%r16440, %r16439, %r16438;
	st.local.u32 	[%rd3+4068], %r16440;
	ld.local.u8 	%rs6076, [%rd7824+4220];
	not.b16 	%rs6077, %rs6075;
	and.b16  	%rs6078, %rs6076, %rs6077;
	st.local.u8 	[%rd7824+4220], %rs6078;
	and.b32  	%r16441, %r128, %r16435;
	cvt.u64.u32 	%rd7828, %r16441;
	add.s64 	%rd7829, %rd3, %rd7828;
	ld.local.u8 	%rs6079, [%rd7829+4220];
	add.s64 	%rd7830, %rd1031, %rd7828;
	ld.global.u8 	%rs6080, [%rd7830];
	and.b16  	%rs6081, %rs6080, %rs6079;
	cvt.u32.u16 	%r16442, %rs6081;
	and.b32  	%r16443, %r16442, 255;
	mul.wide.u32 	%rd7831, %r16440, 4;
	add.s64 	%rd7832, %rd3, %rd7831;
	st.local.u32 	[%rd7832+4], %r16441;
	ld.local.u32 	%r16444, [%rd3+4068];
	add.s32 	%r16445, %r16444, %r16443;
	st.local.u32 	[%rd3+4068], %r16445;
	ld.local.u8 	%rs6082, [%rd7829+4220];
	not.b16 	%rs6083, %rs6081;
	and.b16  	%rs6084, %rs6082, %rs6083;
	st.local.u8 	[%rd7829+4220], %rs6084;
	and.b32  	%r16446, %r16434, %r16271;
	cvt.u64.u32 	%rd7833, %r16446;
	add.s64 	%rd7834, %rd3, %rd7833;
	ld.local.u8 	%rs6085, [%rd7834+4220];
	add.s64 	%rd7835, %rd1031, %rd7833;
	ld.global.u8 	%rs6086, [%rd7835];
	and.b16  	%rs6087, %rs6086, %rs6085;
	cvt.u32.u16 	%r16447, %rs6087;
	and.b32  	%r16448, %r16447, 255;
	mul.wide.u32 	%rd7836, %r16445, 4;
	add.s64 	%rd7837, %rd3, %rd7836;
	st.local.u32 	[%rd7837+4], %r16446;
	ld.local.u32 	%r16449, [%rd3+4068];
	add.s32 	%r16450, %r16449, %r16448;
	st.local.u32 	[%rd3+4068], %r16450;
	ld.local.u8 	%rs6088, [%rd7834+4220];
	not.b16 	%rs6089, %rs6087;
	and.b16  	%rs6090, %rs6088, %rs6089;
	st.local.u8 	[%rd7834+4220], %rs6090;
	xor.b32  	%r16451, %r16434, %r128;
	cvt.u64.u32 	%rd7838, %r16451;
	add.s64 	%rd7839, %rd3, %rd7838;
	ld.local.u8 	%rs6091, [%rd7839+4220];
	add.s64 	%rd7840, %rd1031, %rd7838;
	ld.global.u8 	%rs6092, [%rd7840];
	and.b16  	%rs6093, %rs6092, %rs6091;
	cvt.u32.u16 	%r16452, %rs6093;
	and.b32  	%r16453, %r16452, 255;
	mul.wide.u32 	%rd7841, %r16450, 4;
	add.s64 	%rd7842, %rd3, %rd7841;
	st.local.u32 	[%rd7842+4], %r16451;
	ld.local.u32 	%r16454, [%rd3+4068];
	add.s32 	%r16455, %r16454, %r16453;
	st.local.u32 	[%rd3+4068], %r16455;
	ld.local.u8 	%rs6094, [%rd7839+4220];
	not.b16 	%rs6095, %rs6093;
	and.b16  	%rs6096, %rs6094, %rs6095;
	st.local.u8 	[%rd7839+4220], %rs6096;
	or.b32  	%r16456, %r16434, %r128;
	cvt.u64.u32 	%rd7843, %r16456;
	add.s64 	%rd7844, %rd3, %rd7843;
	ld.local.u8 	%rs6097, [%rd7844+4220];
	add.s64 	%rd7845, %rd1031, %rd7843;
	ld.global.u8 	%rs6098, [%rd7845];
	and.b16  	%rs6099, %rs6098, %rs6097;
	cvt.u32.u16 	%r16457, %rs6099;
	and.b32  	%r16458, %r16457, 255;
	mul.wide.u32 	%rd7846, %r16455, 4;
	add.s64 	%rd7847, %rd3, %rd7846;
	st.local.u32 	[%rd7847+4], %r16456;
	ld.local.u32 	%r16459, [%rd3+4068];
	add.s32 	%r16460, %r16459, %r16458;
	st.local.u32 	[%rd3+4068], %r16460;
	ld.local.u8 	%rs6100, [%rd7844+4220];
	not.b16 	%rs6101, %rs6099;
	and.b16  	%rs6102, %rs6100, %rs6101;
	st.local.u8 	[%rd7844+4220], %rs6102;
	ld.local.u32 	%r16461, [%rd3+4104];
	not.b32 	%r16462, %r16461;
	and.b32  	%r16463, %r16461, %r128;
	cvt.u64.u32 	%rd7848, %r16463;
	add.s64 	%rd7849, %rd3, %rd7848;
	ld.local.u8 	%rs6103, [%rd7849+4220];
	add.s64 	%rd7850, %rd1031, %rd7848;
	ld.global.u8 	%rs6104, [%rd7850];
	and.b16  	%rs6105, %rs6104, %rs6103;
	cvt.u32.u16 	%r16464, %rs6105;
	and.b32  	%r16465, %r16464, 255;
	mul.wide.u32 	%rd7851, %r16460, 4;
	add.s64 	%rd7852, %rd3, %rd7851;
	st.local.u32 	[%rd7852+4], %r16463;
	ld.local.u32 	%r16466, [%rd3+4068];
	add.s32 	%r16467, %r16466, %r16465;
	st.local.u32 	[%rd3+4068], %r16467;
	ld.local.u8 	%rs6106, [%rd7849+4220];
	not.b16 	%rs6107, %rs6105;
	and.b16  	%rs6108, %rs6106, %rs6107;
	st.local.u8 	[%rd7849+4220], %rs6108;
	and.b32  	%r16468, %r128, %r16462;
	cvt.u64.u32 	%rd7853, %r16468;
	add.s64 	%rd7854, %rd3, %rd7853;
	ld.local.u8 	%rs6109, [%rd7854+4220];
	add.s64 	%rd7855, %rd1031, %rd7853;
	ld.global.u8 	%rs6110, [%rd7855];
	and.b16  	%rs6111, %rs6110, %rs6109;
	cvt.u32.u16 	%r16469, %rs6111;
	and.b32  	%r16470, %r16469, 255;
	mul.wide.u32 	%rd7856, %r16467, 4;
	add.s64 	%rd7857, %rd3, %rd7856;
	st.local.u32 	[%rd7857+4], %r16468;
	ld.local.u32 	%r16471, [%rd3+4068];
	add.s32 	%r16472, %r16471, %r16470;
	st.local.u32 	[%rd3+4068], %r16472;
	ld.local.u8 	%rs6112, [%rd7854+4220];
	not.b16 	%rs6113, %rs6111;
	and.b16  	%rs6114, %rs6112, %rs6113;
	st.local.u8 	[%rd7854+4220], %rs6114;
	and.b32  	%r16473, %r16461, %r16271;
	cvt.u64.u32 	%rd7858, %r16473;
	add.s64 	%rd7859, %rd3, %rd7858;
	ld.local.u8 	%rs6115, [%rd7859+4220];
	add.s64 	%rd7860, %rd1031, %rd7858;
	ld.global.u8 	%rs6116, [%rd7860];
	and.b16  	%rs6117, %rs6116, %rs6115;
	cvt.u32.u16 	%r16474, %rs6117;
	and.b32  	%r16475, %r16474, 255;
	mul.wide.u32 	%rd7861, %r16472, 4;
	add.s64 	%rd7862, %rd3, %rd7861;
	st.local.u32 	[%rd7862+4], %r16473;
	ld.local.u32 	%r16476, [%rd3+4068];
	add.s32 	%r16477, %r16476, %r16475;
	st.local.u32 	[%rd3+4068], %r16477;
	ld.local.u8 	%rs6118, [%rd7859+4220];
	not.b16 	%rs6119, %rs6117;
	and.b16  	%rs6120, %rs6118, %rs6119;
	st.local.u8 	[%rd7859+4220], %rs6120;
	xor.b32  	%r16478, %r16461, %r128;
	cvt.u64.u32 	%rd7863, %r16478;
	add.s64 	%rd7864, %rd3, %rd7863;
	ld.local.u8 	%rs6121, [%rd7864+4220];
	add.s64 	%rd7865, %rd1031, %rd7863;
	ld.global.u8 	%rs6122, [%rd7865];
	and.b16  	%rs6123, %rs6122, %rs6121;
	cvt.u32.u16 	%r16479, %rs6123;
	and.b32  	%r16480, %r16479, 255;
	mul.wide.u32 	%rd7866, %r16477, 4;
	add.s64 	%rd7867, %rd3, %rd7866;
	st.local.u32 	[%rd7867+4], %r16478;
	ld.local.u32 	%r16481, [%rd3+4068];
	add.s32 	%r16482, %r16481, %r16480;
	st.local.u32 	[%rd3+4068], %r16482;
	ld.local.u8 	%rs6124, [%rd7864+4220];
	not.b16 	%rs6125, %rs6123;
	and.b16  	%rs6126, %rs6124, %rs6125;
	st.local.u8 	[%rd7864+4220], %rs6126;
	or.b32  	%r16483, %r16461, %r128;
	cvt.u64.u32 	%rd7868, %r16483;
	add.s64 	%rd7869, %rd3, %rd7868;
	ld.local.u8 	%rs6127, [%rd7869+4220];
	add.s64 	%rd7870, %rd1031, %rd7868;
	ld.global.u8 	%rs6128, [%rd7870];
	and.b16  	%rs6129, %rs6128, %rs6127;
	cvt.u32.u16 	%r16484, %rs6129;
	and.b32  	%r16485, %r16484, 255;
	mul.wide.u32 	%rd7871, %r16482, 4;
	add.s64 	%rd7872, %rd3, %rd7871;
	st.local.u32 	[%rd7872+4], %r16483;
	ld.local.u32 	%r16486, [%rd3+4068];
	add.s32 	%r16487, %r16486, %r16485;
	st.local.u32 	[%rd3+4068], %r16487;
	ld.local.u8 	%rs6130, [%rd7869+4220];
	not.b16 	%rs6131, %rs6129;
	and.b16  	%rs6132, %rs6130, %rs6131;
	st.local.u8 	[%rd7869+4220], %rs6132;
	ld.local.u32 	%r16488, [%rd3+4108];
	not.b32 	%r16489, %r16488;
	and.b32  	%r16490, %r16488, %r128;
	cvt.u64.u32 	%rd7873, %r16490;
	add.s64 	%rd7874, %rd3, %rd7873;
	ld.local.u8 	%rs6133, [%rd7874+4220];
	add.s64 	%rd7875, %rd1031, %rd7873;
	ld.global.u8 	%rs6134, [%rd7875];
	and.b16  	%rs6135, %rs6134, %rs6133;
	cvt.u32.u16 	%r16491, %rs6135;
	and.b32  	%r16492, %r16491, 255;
	mul.wide.u32 	%rd7876, %r16487, 4;
	add.s64 	%rd7877, %rd3, %rd7876;
	st.local.u32 	[%rd7877+4], %r16490;
	ld.local.u32 	%r16493, [%rd3+4068];
	add.s32 	%r16494, %r16493, %r16492;
	st.local.u32 	[%rd3+4068], %r16494;
	ld.local.u8 	%rs6136, [%rd7874+4220];
	not.b16 	%rs6137, %rs6135;
	and.b16  	%rs6138, %rs6136, %rs6137;
	st.local.u8 	[%rd7874+4220], %rs6138;
	and.b32  	%r16495, %r128, %r16489;
	cvt.u64.u32 	%rd7878, %r16495;
	add.s64 	%rd7879, %rd3, %rd7878;
	ld.local.u8 	%rs6139, [%rd7879+4220];
	add.s64 	%rd7880, %rd1031, %rd7878;
	ld.global.u8 	%rs6140, [%rd7880];
	and.b16  	%rs6141, %rs6140, %rs6139;
	cvt.u32.u16 	%r16496, %rs6141;
	and.b32  	%r16497, %r16496, 255;
	mul.wide.u32 	%rd7881, %r16494, 4;
	add.s64 	%rd7882, %rd3, %rd7881;
	st.local.u32 	[%rd7882+4], %r16495;
	ld.local.u32 	%r16498, [%rd3+4068];
	add.s32 	%r16499, %r16498, %r16497;
	st.local.u32 	[%rd3+4068], %r16499;
	ld.local.u8 	%rs6142, [%rd7879+4220];
	not.b16 	%rs6143, %rs6141;
	and.b16  	%rs6144, %rs6142, %rs6143;
	st.local.u8 	[%rd7879+4220], %rs6144;
	and.b32  	%r16500, %r16488, %r16271;
	cvt.u64.u32 	%rd7883, %r16500;
	add.s64 	%rd7884, %rd3, %rd7883;
	ld.local.u8 	%rs6145, [%rd7884+4220];
	add.s64 	%rd7885, %rd1031, %rd7883;
	ld.global.u8 	%rs6146, [%rd7885];
	and.b16  	%rs6147, %rs6146, %rs6145;
	cvt.u32.u16 	%r16501, %rs6147;
	and.b32  	%r16502, %r16501, 255;
	mul.wide.u32 	%rd7886, %r16499, 4;
	add.s64 	%rd7887, %rd3, %rd7886;
	st.local.u32 	[%rd7887+4], %r16500;
	ld.local.u32 	%r16503, [%rd3+4068];
	add.s32 	%r16504, %r16503, %r16502;
	st.local.u32 	[%rd3+4068], %r16504;
	ld.local.u8 	%rs6148, [%rd7884+4220];
	not.b16 	%rs6149, %rs6147;
	and.b16  	%rs6150, %rs6148, %rs6149;
	st.local.u8 	[%rd7884+4220], %rs6150;
	xor.b32  	%r16505, %r16488, %r128;
	cvt.u64.u32 	%rd7888, %r16505;
	add.s64 	%rd7889, %rd3, %rd7888;
	ld.local.u8 	%rs6151, [%rd7889+4220];
	add.s64 	%rd7890, %rd1031, %rd7888;
	ld.global.u8 	%rs6152, [%rd7890];
	and.b16  	%rs6153, %rs6152, %rs6151;
	cvt.u32.u16 	%r16506, %rs6153;
	and.b32  	%r16507, %r16506, 255;
	mul.wide.u32 	%rd7891, %r16504, 4;
	add.s64 	%rd7892, %rd3, %rd7891;
	st.local.u32 	[%rd7892+4], %r16505;
	ld.local.u32 	%r16508, [%rd3+4068];
	add.s32 	%r16509, %r16508, %r16507;
	st.local.u32 	[%rd3+4068], %r16509;
	ld.local.u8 	%rs6154, [%rd7889+4220];
	not.b16 	%rs6155, %rs6153;
	and.b16  	%rs6156, %rs6154, %rs6155;
	st.local.u8 	[%rd7889+4220], %rs6156;
	or.b32  	%r16510, %r16488, %r128;
	cvt.u64.u32 	%rd7893, %r16510;
	add.s64 	%rd7894, %rd3, %rd7893;
	ld.local.u8 	%rs6157, [%rd7894+4220];
	add.s64 	%rd7895, %rd1031, %rd7893;
	ld.global.u8 	%rs6158, [%rd7895];
	and.b16  	%rs6159, %rs6158, %rs6157;
	cvt.u32.u16 	%r16511, %rs6159;
	and.b32  	%r16512, %r16511, 255;
	mul.wide.u32 	%rd7896, %r16509, 4;
	add.s64 	%rd7897, %rd3, %rd7896;
	st.local.u32 	[%rd7897+4], %r16510;
	ld.local.u32 	%r16513, [%rd3+4068];
	add.s32 	%r16514, %r16513, %r16512;
	st.local.u32 	[%rd3+4068], %r16514;
	ld.local.u8 	%rs6160, [%rd7894+4220];
	not.b16 	%rs6161, %rs6159;
	and.b16  	%rs6162, %rs6160, %rs6161;
	st.local.u8 	[%rd7894+4220], %rs6162;
	ld.local.u32 	%r16515, [%rd3+4112];
	not.b32 	%r16516, %r16515;
	and.b32  	%r16517, %r16515, %r128;
	cvt.u64.u32 	%rd7898, %r16517;
	add.s64 	%rd7899, %rd3, %rd7898;
	ld.local.u8 	%rs6163, [%rd7899+4220];
	add.s64 	%rd7900, %rd1031, %rd7898;
	ld.global.u8 	%rs6164, [%rd7900];
	and.b16  	%rs6165, %rs6164, %rs6163;
	cvt.u32.u16 	%r16518, %rs6165;
	and.b32  	%r16519, %r16518, 255;
	mul.wide.u32 	%rd7901, %r16514, 4;
	add.s64 	%rd7902, %rd3, %rd7901;
	st.local.u32 	[%rd7902+4], %r16517;
	ld.local.u32 	%r16520, [%rd3+4068];
	add.s32 	%r16521, %r16520, %r16519;
	st.local.u32 	[%rd3+4068], %r16521;
	ld.local.u8 	%rs6166, [%rd7899+4220];
	not.b16 	%rs6167, %rs6165;
	and.b16  	%rs6168, %rs6166, %rs6167;
	st.local.u8 	[%rd7899+4220], %rs6168;
	and.b32  	%r16522, %r128, %r16516;
	cvt.u64.u32 	%rd7903, %r16522;
	add.s64 	%rd7904, %rd3, %rd7903;
	ld.local.u8 	%rs6169, [%rd7904+4220];
	add.s64 	%rd7905, %rd1031, %rd7903;
	ld.global.u8 	%rs6170, [%rd7905];
	and.b16  	%rs6171, %rs6170, %rs6169;
	cvt.u32.u16 	%r16523, %rs6171;
	and.b32  	%r16524, %r16523, 255;
	mul.wide.u32 	%rd7906, %r16521, 4;
	add.s64 	%rd7907, %rd3, %rd7906;
	st.local.u32 	[%rd7907+4], %r16522;
	ld.local.u32 	%r16525, [%rd3+4068];
	add.s32 	%r16526, %r16525, %r16524;
	st.local.u32 	[%rd3+4068], %r16526;
	ld.local.u8 	%rs6172, [%rd7904+4220];
	not.b16 	%rs6173, %rs6171;
	and.b16  	%rs6174, %rs6172, %rs6173;
	st.local.u8 	[%rd7904+4220], %rs6174;
	and.b32  	%r16527, %r16515, %r16271;
	cvt.u64.u32 	%rd7908, %r16527;
	add.s64 	%rd7909, %rd3, %rd7908;
	ld.local.u8 	%rs6175, [%rd7909+4220];
	add.s64 	%rd7910, %rd1031, %rd7908;
	ld.global.u8 	%rs6176, [%rd7910];
	and.b16  	%rs6177, %rs6176, %rs6175;
	cvt.u32.u16 	%r16528, %rs6177;
	and.b32  	%r16529, %r16528, 255;
	mul.wide.u32 	%rd7911, %r16526, 4;
	add.s64 	%rd7912, %rd3, %rd7911;
	st.local.u32 	[%rd7912+4], %r16527;
	ld.local.u32 	%r16530, [%rd3+4068];
	add.s32 	%r16531, %r16530, %r16529;
	st.local.u32 	[%rd3+4068], %r16531;
	ld.local.u8 	%rs6178, [%rd7909+4220];
	not.b16 	%rs6179, %rs6177;
	and.b16  	%rs6180, %rs6178, %rs6179;
	st.local.u8 	[%rd7909+4220], %rs6180;
	xor.b32  	%r16532, %r16515, %r128;
	cvt.u64.u32 	%rd7913, %r16532;
	add.s64 	%rd7914, %rd3, %rd7913;
	ld.local.u8 	%rs6181, [%rd7914+4220];
	add.s64 	%rd7915, %rd1031, %rd7913;
	ld.global.u8 	%rs6182, [%rd7915];
	and.b16  	%rs6183, %rs6182, %rs6181;
	cvt.u32.u16 	%r16533, %rs6183;
	and.b32  	%r16534, %r16533, 255;
	mul.wide.u32 	%rd7916, %r16531, 4;
	add.s64 	%rd7917, %rd3, %rd7916;
	st.local.u32 	[%rd7917+4], %r16532;
	ld.local.u32 	%r16535, [%rd3+4068];
	add.s32 	%r16536, %r16535, %r16534;
	st.local.u32 	[%rd3+4068], %r16536;
	ld.local.u8 	%rs6184, [%rd7914+4220];
	not.b16 	%rs6185, %rs6183;
	and.b16  	%rs6186, %rs6184, %rs6185;
	st.local.u8 	[%rd7914+4220], %rs6186;
	or.b32  	%r16537, %r16515, %r128;
	cvt.u64.u32 	%rd7918, %r16537;
	add.s64 	%rd7919, %rd3, %rd7918;
	ld.local.u8 	%rs6187, [%rd7919+4220];
	add.s64 	%rd7920, %rd1031, %rd7918;
	ld.global.u8 	%rs6188, [%rd7920];
	and.b16  	%rs6189, %rs6188, %rs6187;
	cvt.u32.u16 	%r16538, %rs6189;
	and.b32  	%r16539, %r16538, 255;
	mul.wide.u32 	%rd7921, %r16536, 4;
	add.s64 	%rd7922, %rd3, %rd7921;
	st.local.u32 	[%rd7922+4], %r16537;
	ld.local.u32 	%r16540, [%rd3+4068];
	add.s32 	%r16541, %r16540, %r16539;
	st.local.u32 	[%rd3+4068], %r16541;
	ld.local.u8 	%rs6190, [%rd7919+4220];
	not.b16 	%rs6191, %rs6189;
	and.b16  	%rs6192, %rs6190, %rs6191;
	st.local.u8 	[%rd7919+4220], %rs6192;
	ld.local.u32 	%r16542, [%rd3+4116];
	not.b32 	%r16543, %r16542;
	and.b32  	%r16544, %r16542, %r128;
	cvt.u64.u32 	%rd7923, %r16544;
	add.s64 	%rd7924, %rd3, %rd7923;
	ld.local.u8 	%rs6193, [%rd7924+4220];
	add.s64 	%rd7925, %rd1031, %rd7923;
	ld.global.u8 	%rs6194, [%rd7925];
	and.b16  	%rs6195, %rs6194, %rs6193;
	cvt.u32.u16 	%r16545, %rs6195;
	and.b32  	%r16546, %r16545, 255;
	mul.wide.u32 	%rd7926, %r16541, 4;
	add.s64 	%rd7927, %rd3, %rd7926;
	st.local.u32 	[%rd7927+4], %r16544;
	ld.local.u32 	%r16547, [%rd3+4068];
	add.s32 	%r16548, %r16547, %r16546;
	st.local.u32 	[%rd3+4068], %r16548;
	ld.local.u8 	%rs6196, [%rd7924+4220];
	not.b16 	%rs6197, %rs6195;
	and.b16  	%rs6198, %rs6196, %rs6197;
	st.local.u8 	[%rd7924+4220], %rs6198;
	and.b32  	%r16549, %r128, %r16543;
	cvt.u64.u32 	%rd7928, %r16549;
	add.s64 	%rd7929, %rd3, %rd7928;
	ld.local.u8 	%rs6199, [%rd7929+4220];
	add.s64 	%rd7930, %rd1031, %rd7928;
	ld.global.u8 	%rs6200, [%rd7930];
	and.b16  	%rs6201, %rs6200, %rs6199;
	cvt.u32.u16 	%r16550, %rs6201;
	and.b32  	%r16551, %r16550, 255;
	mul.wide.u32 	%rd7931, %r16548, 4;
	add.s64 	%rd7932, %rd3, %rd7931;
	st.local.u32 	[%rd7932+4], %r16549;
	ld.local.u32 	%r16552, [%rd3+4068];
	add.s32 	%r16553, %r16552, %r16551;
	st.local.u32 	[%rd3+4068], %r16553;
	ld.local.u8 	%rs6202, [%rd7929+4220];
	not.b16 	%rs6203, %rs6201;
	and.b16  	%rs6204, %rs6202, %rs6203;
	st.local.u8 	[%rd7929+4220], %rs6204;
	and.b32  	%r16554, %r16542, %r16271;
	cvt.u64.u32 	%rd7933, %r16554;
	add.s64 	%rd7934, %rd3, %rd7933;
	ld.local.u8 	%rs6205, [%rd7934+4220];
	add.s64 	%rd7935, %rd1031, %rd7933;
	ld.global.u8 	%rs6206, [%rd7935];
	and.b16  	%rs6207, %rs6206, %rs6205;
	cvt.u32.u16 	%r16555, %rs6207;
	and.b32  	%r16556, %r16555, 255;
	mul.wide.u32 	%rd7936, %r16553, 4;
	add.s64 	%rd7937, %rd3, %rd7936;
	st.local.u32 	[%rd7937+4], %r16554;
	ld.local.u32 	%r16557, [%rd3+4068];
	add.s32 	%r16558, %r16557, %r16556;
	st.local.u32 	[%rd3+4068], %r16558;
	ld.local.u8 	%rs6208, [%rd7934+4220];
	not.b16 	%rs6209, %rs6207;
	and.b16  	%rs6210, %rs6208, %rs6209;
	st.local.u8 	[%rd7934+4220], %rs6210;
	xor.b32  	%r16559, %r16542, %r128;
	cvt.u64.u32 	%rd7938, %r16559;
	add.s64 	%rd7939, %rd3, %rd7938;
	ld.local.u8 	%rs6211, [%rd7939+4220];
	add.s64 	%rd7940, %rd1031, %rd7938;
	ld.global.u8 	%rs6212, [%rd7940];
	and.b16  	%rs6213, %rs6212, %rs6211;
	cvt.u32.u16 	%r16560, %rs6213;
	and.b32  	%r16561, %r16560, 255;
	mul.wide.u32 	%rd7941, %r16558, 4;
	add.s64 	%rd7942, %rd3, %rd7941;
	st.local.u32 	[%rd7942+4], %r16559;
	ld.local.u32 	%r16562, [%rd3+4068];
	add.s32 	%r16563, %r16562, %r16561;
	st.local.u32 	[%rd3+4068], %r16563;
	ld.local.u8 	%rs6214, [%rd7939+4220];
	not.b16 	%rs6215, %rs6213;
	and.b16  	%rs6216, %rs6214, %rs6215;
	st.local.u8 	[%rd7939+4220], %rs6216;
	or.b32  	%r16564, %r16542, %r128;
	cvt.u64.u32 	%rd7943, %r16564;
	add.s64 	%rd7944, %rd3, %rd7943;
	ld.local.u8 	%rs6217, [%rd7944+4220];
	add.s64 	%rd7945, %rd1031, %rd7943;
	ld.global.u8 	%rs6218, [%rd7945];
	and.b16  	%rs6219, %rs6218, %rs6217;
	cvt.u32.u16 	%r16565, %rs6219;
	and.b32  	%r16566, %r16565, 255;
	mul.wide.u32 	%rd7946, %r16563, 4;
	add.s64 	%rd7947, %rd3, %rd7946;
	st.local.u32 	[%rd7947+4], %r16564;
	ld.local.u32 	%r16567, [%rd3+4068];
	add.s32 	%r16568, %r16567, %r16566;
	st.local.u32 	[%rd3+4068], %r16568;
	ld.local.u8 	%rs6220, [%rd7944+4220];
	not.b16 	%rs6221, %rs6219;
	and.b16  	%rs6222, %rs6220, %rs6221;
	st.local.u8 	[%rd7944+4220], %rs6222;
	ld.local.u32 	%r16569, [%rd3+4120];
	not.b32 	%r16570, %r16569;
	and.b32  	%r16571, %r16569, %r128;
	cvt.u64.u32 	%rd7948, %r16571;
	add.s64 	%rd7949, %rd3, %rd7948;
	ld.local.u8 	%rs6223, [%rd7949+4220];
	add.s64 	%rd7950, %rd1031, %rd7948;
	ld.global.u8 	%rs6224, [%rd7950];
	and.b16  	%rs6225, %rs6224, %rs6223;
	cvt.u32.u16 	%r16572, %rs6225;
	and.b32  	%r16573, %r16572, 255;
	mul.wide.u32 	%rd7951, %r16568, 4;
	add.s64 	%rd7952, %rd3, %rd7951;
	st.local.u32 	[%rd7952+4], %r16571;
	ld.local.u32 	%r16574, [%rd3+4068];
	add.s32 	%r16575, %r16574, %r16573;
	st.local.u32 	[%rd3+4068], %r16575;
	ld.local.u8 	%rs6226, [%rd7949+4220];
	not.b16 	%rs6227, %rs6225;
	and.b16  	%rs6228, %rs6226, %rs6227;
	st.local.u8 	[%rd7949+4220], %rs6228;
	and.b32  	%r16576, %r128, %r16570;
	cvt.u64.u32 	%rd7953, %r16576;
	add.s64 	%rd7954, %rd3, %rd7953;
	ld.local.u8 	%rs6229, [%rd7954+4220];
	add.s64 	%rd7955, %rd1031, %rd7953;
	ld.global.u8 	%rs6230, [%rd7955];
	and.b16  	%rs6231, %rs6230, %rs6229;
	cvt.u32.u16 	%r16577, %rs6231;
	and.b32  	%r16578, %r16577, 255;
	mul.wide.u32 	%rd7956, %r16575, 4;
	add.s64 	%rd7957, %rd3, %rd7956;
	st.local.u32 	[%rd7957+4], %r16576;
	ld.local.u32 	%r16579, [%rd3+4068];
	add.s32 	%r16580, %r16579, %r16578;
	st.local.u32 	[%rd3+4068], %r16580;
	ld.local.u8 	%rs6232, [%rd7954+4220];
	not.b16 	%rs6233, %rs6231;
	and.b16  	%rs6234, %rs6232, %rs6233;
	st.local.u8 	[%rd7954+4220], %rs6234;
	and.b32  	%r16581, %r16569, %r16271;
	cvt.u64.u32 	%rd7958, %r16581;
	add.s64 	%rd7959, %rd3, %rd7958;
	ld.local.u8 	%rs6235, [%rd7959+4220];
	add.s64 	%rd7960, %rd1031, %rd7958;
	ld.global.u8 	%rs6236, [%rd7960];
	and.b16  	%rs6237, %rs6236, %rs6235;
	cvt.u32.u16 	%r16582, %rs6237;
	and.b32  	%r16583, %r16582, 255;
	mul.wide.u32 	%rd7961, %r16580, 4;
	add.s64 	%rd7962, %rd3, %rd7961;
	st.local.u32 	[%rd7962+4], %r16581;
	ld.local.u32 	%r16584, [%rd3+4068];
	add.s32 	%r16585, %r16584, %r16583;
	st.local.u32 	[%rd3+4068], %r16585;
	ld.local.u8 	%rs6238, [%rd7959+4220];
	not.b16 	%rs6239, %rs6237;
	and.b16  	%rs6240, %rs6238, %rs6239;
	st.local.u8 	[%rd7959+4220], %rs6240;
	xor.b32  	%r16586, %r16569, %r128;
	cvt.u64.u32 	%rd7963, %r16586;
	add.s64 	%rd7964, %rd3, %rd7963;
	ld.local.u8 	%rs6241, [%rd7964+4220];
	add.s64 	%rd7965, %rd1031, %rd7963;
	ld.global.u8 	%rs6242, [%rd7965];
	and.b16  	%rs6243, %rs6242, %rs6241;
	cvt.u32.u16 	%r16587, %rs6243;
	and.b32  	%r16588, %r16587, 255;
	mul.wide.u32 	%rd7966, %r16585, 4;
	add.s64 	%rd7967, %rd3, %rd7966;
	st.local.u32 	[%rd7967+4], %r16586;
	ld.local.u32 	%r16589, [%rd3+4068];
	add.s32 	%r16590, %r16589, %r16588;
	st.local.u32 	[%rd3+4068], %r16590;
	ld.local.u8 	%rs6244, [%rd7964+4220];
	not.b16 	%rs6245, %rs6243;
	and.b16  	%rs6246, %rs6244, %rs6245;
	st.local.u8 	[%rd7964+4220], %rs6246;
	or.b32  	%r16591, %r16569, %r128;
	cvt.u64.u32 	%rd7968, %r16591;
	add.s64 	%rd7969, %rd3, %rd7968;
	ld.local.u8 	%rs6247, [%rd7969+4220];
	add.s64 	%rd7970, %rd1031, %rd7968;
	ld.global.u8 	%rs6248, [%rd7970];
	and.b16  	%rs6249, %rs6248, %rs6247;
	cvt.u32.u16 	%r16592, %rs6249;
	and.b32  	%r16593, %r16592, 255;
	mul.wide.u32 	%rd7971, %r16590, 4;
	add.s64 	%rd7972, %rd3, %rd7971;
	st.local.u32 	[%rd7972+4], %r16591;
	ld.local.u32 	%r16594, [%rd3+4068];
	add.s32 	%r16595, %r16594, %r16593;
	st.local.u32 	[%rd3+4068], %r16595;
	ld.local.u8 	%rs6250, [%rd7969+4220];
	not.b16 	%rs6251, %rs6249;
	and.b16  	%rs6252, %rs6250, %rs6251;
	st.local.u8 	[%rd7969+4220], %rs6252;
	ld.local.u32 	%r16596, [%rd3+4124];
	not.b32 	%r16597, %r16596;
	and.b32  	%r16598, %r16596, %r128;
	cvt.u64.u32 	%rd7973, %r16598;
	add.s64 	%rd7974, %rd3, %rd7973;
	ld.local.u8 	%rs6253, [%rd7974+4220];
	add.s64 	%rd7975, %rd1031, %rd7973;
	ld.global.u8 	%rs6254, [%rd7975];
	and.b16  	%rs6255, %rs6254, %rs6253;
	cvt.u32.u16 	%r16599, %rs6255;
	and.b32  	%r16600, %r16599, 255;
	mul.wide.u32 	%rd7976, %r16595, 4;
	add.s64 	%rd7977, %rd3, %rd7976;
	st.local.u32 	[%rd7977+4], %r16598;
	ld.local.u32 	%r16601, [%rd3+4068];
	add.s32 	%r16602, %r16601, %r16600;
	st.local.u32 	[%rd3+4068], %r16602;
	ld.local.u8 	%rs6256, [%rd7974+4220];
	not.b16 	%rs6257, %rs6255;
	and.b16  	%rs6258, %rs6256, %rs6257;
	st.local.u8 	[%rd7974+4220], %rs6258;
	and.b32  	%r16603, %r128, %r16597;
	cvt.u64.u32 	%rd7978, %r16603;
	add.s64 	%rd7979, %rd3, %rd7978;
	ld.local.u8 	%rs6259, [%rd7979+4220];
	add.s64 	%rd7980, %rd1031, %rd7978;
	ld.global.u8 	%rs6260, [%rd7980];
	and.b16  	%rs6261, %rs6260, %rs6259;
	cvt.u32.u16 	%r16604, %rs6261;
	and.b32  	%r16605, %r16604, 255;
	mul.wide.u32 	%rd7981, %r16602, 4;
	add.s64 	%rd7982, %rd3, %rd7981;
	st.local.u32 	[%rd7982+4], %r16603;
	ld.local.u32 	%r16606, [%rd3+4068];
	add.s32 	%r16607, %r16606, %r16605;
	st.local.u32 	[%rd3+4068], %r16607;
	ld.local.u8 	%rs6262, [%rd7979+4220];
	not.b16 	%rs6263, %rs6261;
	and.b16  	%rs6264, %rs6262, %rs6263;
	st.local.u8 	[%rd7979+4220], %rs6264;
	and.b32  	%r16608, %r16596, %r16271;
	cvt.u64.u32 	%rd7983, %r16608;
	add.s64 	%rd7984, %rd3, %rd7983;
	ld.local.u8 	%rs6265, [%rd7984+4220];
	add.s64 	%rd7985, %rd1031, %rd7983;
	ld.global.u8 	%rs6266, [%rd7985];
	and.b16  	%rs6267, %rs6266, %rs6265;
	cvt.u32.u16 	%r16609, %rs6267;
	and.b32  	%r16610, %r16609, 255;
	mul.wide.u32 	%rd7986, %r16607, 4;
	add.s64 	%rd7987, %rd3, %rd7986;
	st.local.u32 	[%rd7987+4], %r16608;
	ld.local.u32 	%r16611, [%rd3+4068];
	add.s32 	%r16612, %r16611, %r16610;
	st.local.u32 	[%rd3+4068], %r16612;
	ld.local.u8 	%rs6268, [%rd7984+4220];
	not.b16 	%rs6269, %rs6267;
	and.b16  	%rs6270, %rs6268, %rs6269;
	st.local.u8 	[%rd7984+4220], %rs6270;
	xor.b32  	%r16613, %r16596, %r128;
	cvt.u64.u32 	%rd7988, %r16613;
	add.s64 	%rd7989, %rd3, %rd7988;
	ld.local.u8 	%rs6271, [%rd7989+4220];
	add.s64 	%rd7990, %rd1031, %rd7988;
	ld.global.u8 	%rs6272, [%rd7990];
	and.b16  	%rs6273, %rs6272, %rs6271;
	cvt.u32.u16 	%r16614, %rs6273;
	and.b32  	%r16615, %r16614, 255;
	mul.wide.u32 	%rd7991, %r16612, 4;
	add.s64 	%rd7992, %rd3, %rd7991;
	st.local.u32 	[%rd7992+4], %r16613;
	ld.local.u32 	%r16616, [%rd3+4068];
	add.s32 	%r16617, %r16616, %r16615;
	st.local.u32 	[%rd3+4068], %r16617;
	ld.local.u8 	%rs6274, [%rd7989+4220];
	not.b16 	%rs6275, %rs6273;
	and.b16  	%rs6276, %rs6274, %rs6275;
	st.local.u8 	[%rd7989+4220], %rs6276;
	or.b32  	%r16618, %r16596, %r128;
	cvt.u64.u32 	%rd7993, %r16618;
	add.s64 	%rd7994, %rd3, %rd7993;
	ld.local.u8 	%rs6277, [%rd7994+4220];
	add.s64 	%rd7995, %rd1031, %rd7993;
	ld.global.u8 	%rs6278, [%rd7995];
	and.b16  	%rs6279, %rs6278, %rs6277;
	cvt.u32.u16 	%r16619, %rs6279;
	and.b32  	%r16620, %r16619, 255;
	mul.wide.u32 	%rd7996, %r16617, 4;
	add.s64 	%rd7997, %rd3, %rd7996;
	st.local.u32 	[%rd7997+4], %r16618;
	ld.local.u32 	%r16621, [%rd3+4068];
	add.s32 	%r16622, %r16621, %r16620;
	st.local.u32 	[%rd3+4068], %r16622;
	ld.local.u8 	%rs6280, [%rd7994+4220];
	not.b16 	%rs6281, %rs6279;
	and.b16  	%rs6282, %rs6280, %rs6281;
	st.local.u8 	[%rd7994+4220], %rs6282;
	ld.local.u32 	%r16623, [%rd3+4128];
	not.b32 	%r16624, %r16623;
	and.b32  	%r16625, %r16623, %r128;
	cvt.u64.u32 	%rd7998, %r16625;
	add.s64 	%rd7999, %rd3, %rd7998;
	ld.local.u8 	%rs6283, [%rd7999+4220];
	add.s64 	%rd8000, %rd1031, %rd7998;
	ld.global.u8 	%rs6284, [%rd8000];
	and.b16  	%rs6285, %rs6284, %rs6283;
	cvt.u32.u16 	%r16626, %rs6285;
	and.b32  	%r16627, %r16626, 255;
	mul.wide.u32 	%rd8001, %r16622, 4;
	add.s64 	%rd8002, %rd3, %rd8001;
	st.local.u32 	[%rd8002+4], %r16625;
	ld.local.u32 	%r16628, [%rd3+4068];
	add.s32 	%r16629, %r16628, %r16627;
	st.local.u32 	[%rd3+4068], %r16629;
	ld.local.u8 	%rs6286, [%rd7999+4220];
	not.b16 	%rs6287, %rs6285;
	and.b16  	%rs6288, %rs6286, %rs6287;
	st.local.u8 	[%rd7999+4220], %rs6288;
	and.b32  	%r16630, %r128, %r16624;
	cvt.u64.u32 	%rd8003, %r16630;
	add.s64 	%rd8004, %rd3, %rd8003;
	ld.local.u8 	%rs6289, [%rd8004+4220];
	add.s64 	%rd8005, %rd1031, %rd8003;
	ld.global.u8 	%rs6290, [%rd8005];
	and.b16  	%rs6291, %rs6290, %rs6289;
	cvt.u32.u16 	%r16631, %rs6291;
	and.b32  	%r16632, %r16631, 255;
	mul.wide.u32 	%rd8006, %r16629, 4;
	add.s64 	%rd8007, %rd3, %rd8006;
	st.local.u32 	[%rd8007+4], %r16630;
	ld.local.u32 	%r16633, [%rd3+4068];
	add.s32 	%r16634, %r16633, %r16632;
	st.local.u32 	[%rd3+4068], %r16634;
	ld.local.u8 	%rs6292, [%rd8004+4220];
	not.b16 	%rs6293, %rs6291;
	and.b16  	%rs6294, %rs6292, %rs6293;
	st.local.u8 	[%rd8004+4220], %rs6294;
	and.b32  	%r16635, %r16623, %r16271;
	cvt.u64.u32 	%rd8008, %r16635;
	add.s64 	%rd8009, %rd3, %rd8008;
	ld.local.u8 	%rs6295, [%rd8009+4220];
	add.s64 	%rd8010, %rd1031, %rd8008;
	ld.global.u8 	%rs6296, [%rd8010];
	and.b16  	%rs6297, %rs6296, %rs6295;
	cvt.u32.u16 	%r16636, %rs6297;
	and.b32  	%r16637, %r16636, 255;
	mul.wide.u32 	%rd8011, %r16634, 4;
	add.s64 	%rd8012, %rd3, %rd8011;
	st.local.u32 	[%rd8012+4], %r16635;
	ld.local.u32 	%r16638, [%rd3+4068];
	add.s32 	%r16639, %r16638, %r16637;
	st.local.u32 	[%rd3+4068], %r16639;
	ld.local.u8 	%rs6298, [%rd8009+4220];
	not.b16 	%rs6299, %rs6297;
	and.b16  	%rs6300, %rs6298, %rs6299;
	st.local.u8 	[%rd8009+4220], %rs6300;
	xor.b32  	%r16640, %r16623, %r128;
	cvt.u64.u32 	%rd8013, %r16640;
	add.s64 	%rd8014, %rd3, %rd8013;
	ld.local.u8 	%rs6301, [%rd8014+4220];
	add.s64 	%rd8015, %rd1031, %rd8013;
	ld.global.u8 	%rs6302, [%rd8015];
	and.b16  	%rs6303, %rs6302, %rs6301;
	cvt.u32.u16 	%r16641, %rs6303;
	and.b32  	%r16642, %r16641, 255;
	mul.wide.u32 	%rd8016, %r16639, 4;
	add.s64 	%rd8017, %rd3, %rd8016;
	st.local.u32 	[%rd8017+4], %r16640;
	ld.local.u32 	%r16643, [%rd3+4068];
	add.s32 	%r16644, %r16643, %r16642;
	st.local.u32 	[%rd3+4068], %r16644;
	ld.local.u8 	%rs6304, [%rd8014+4220];
	not.b16 	%rs6305, %rs6303;
	and.b16  	%rs6306, %rs6304, %rs6305;
	st.local.u8 	[%rd8014+4220], %rs6306;
	or.b32  	%r16645, %r16623, %r128;
	cvt.u64.u32 	%rd8018, %r16645;
	add.s64 	%rd8019, %rd3, %rd8018;
	ld.local.u8 	%rs6307, [%rd8019+4220];
	add.s64 	%rd8020, %rd1031, %rd8018;
	ld.global.u8 	%rs6308, [%rd8020];
	and.b16  	%rs6309, %rs6308, %rs6307;
	cvt.u32.u16 	%r16646, %rs6309;
	and.b32  	%r16647, %r16646, 255;
	mul.wide.u32 	%rd8021, %r16644, 4;
	add.s64 	%rd8022, %rd3, %rd8021;
	st.local.u32 	[%rd8022+4], %r16645;
	ld.local.u32 	%r16648, [%rd3+4068];
	add.s32 	%r16649, %r16648, %r16647;
	st.local.u32 	[%rd3+4068], %r16649;
	ld.local.u8 	%rs6310, [%rd8019+4220];
	not.b16 	%rs6311, %rs6309;
	and.b16  	%rs6312, %rs6310, %rs6311;
	st.local.u8 	[%rd8019+4220], %rs6312;
	ld.local.u32 	%r16650, [%rd3+4132];
	not.b32 	%r16651, %r16650;
	and.b32  	%r16652, %r16650, %r128;
	cvt.u64.u32 	%rd8023, %r16652;
	add.s64 	%rd8024, %rd3, %rd8023;
	ld.local.u8 	%rs6313, [%rd8024+4220];
	add.s64 	%rd8025, %rd1031, %rd8023;
	ld.global.u8 	%rs6314, [%rd8025];
	and.b16  	%rs6315, %rs6314, %rs6313;
	cvt.u32.u16 	%r16653, %rs6315;
	and.b32  	%r16654, %r16653, 255;
	mul.wide.u32 	%rd8026, %r16649, 4;
	add.s64 	%rd8027, %rd3, %rd8026;
	st.local.u32 	[%rd8027+4], %r16652;
	ld.local.u32 	%r16655, [%rd3+4068];
	add.s32 	%r16656, %r16655, %r16654;
	st.local.u32 	[%rd3+4068], %r16656;
	ld.local.u8 	%rs6316, [%rd8024+4220];
	not.b16 	%rs6317, %rs6315;
	and.b16  	%rs6318, %rs6316, %rs6317;
	st.local.u8 	[%rd8024+4220], %rs6318;
	and.b32  	%r16657, %r128, %r16651;
	cvt.u64.u32 	%rd8028, %r16657;
	add.s64 	%rd8029, %rd3, %rd8028;
	ld.local.u8 	%rs6319, [%rd8029+4220];
	add.s64 	%rd8030, %rd1031, %rd8028;
	ld.global.u8 	%rs6320, [%rd8030];
	and.b16  	%rs6321, %rs6320, %rs6319;
	cvt.u32.u16 	%r16658, %rs6321;
	and.b32  	%r16659, %r16658, 255;
	mul.wide.u32 	%rd8031, %r16656, 4;
	add.s64 	%rd8032, %rd3, %rd8031;
	st.local.u32 	[%rd8032+4], %r16657;
	ld.local.u32 	%r16660, [%rd3+4068];
	add.s32 	%r16661, %r16660, %r16659;
	st.local.u32 	[%rd3+4068], %r16661;
	ld.local.u8 	%rs6322, [%rd8029+4220];
	not.b16 	%rs6323, %rs6321;
	and.b16  	%rs6324, %rs6322, %rs6323;
	st.local.u8 	[%rd8029+4220], %rs6324;
	and.b32  	%r16662, %r16650, %r16271;
	cvt.u64.u32 	%rd8033, %r16662;
	add.s64 	%rd8034, %rd3, %rd8033;
	ld.local.u8 	%rs6325, [%rd8034+4220];
	add.s64 	%rd8035, %rd1031, %rd8033;
	ld.global.u8 	%rs6326, [%rd8035];
	and.b16  	%rs6327, %rs6326, %rs6325;
	cvt.u32.u16 	%r16663, %rs6327;
	and.b32  	%r16664, %r16663, 255;
	mul.wide.u32 	%rd8036, %r16661, 4;
	add.s64 	%rd8037, %rd3, %rd8036;
	st.local.u32 	[%rd8037+4], %r16662;
	ld.local.u32 	%r16665, [%rd3+4068];
	add.s32 	%r16666, %r16665, %r16664;
	st.local.u32 	[%rd3+4068], %r16666;
	ld.local.u8 	%rs6328, [%rd8034+4220];
	not.b16 	%rs6329, %rs6327;
	and.b16  	%rs6330, %rs6328, %rs6329;
	st.local.u8 	[%rd8034+4220], %rs6330;
	xor.b32  	%r16667, %r16650, %r128;
	cvt.u64.u32 	%rd8038, %r16667;
	add.s64 	%rd8039, %rd3, %rd8038;
	ld.local.u8 	%rs6331, [%rd8039+4220];
	add.s64 	%rd8040, %rd1031, %rd8038;
	ld.global.u8 	%rs6332, [%rd8040];
	and.b16  	%rs6333, %rs6332, %rs6331;
	cvt.u32.u16 	%r16668, %rs6333;
	and.b32  	%r16669, %r16668, 255;
	mul.wide.u32 	%rd8041, %r16666, 4;
	add.s64 	%rd8042, %rd3, %rd8041;
	st.local.u32 	[%rd8042+4], %r16667;
	ld.local.u32 	%r16670, [%rd3+4068];
	add.s32 	%r16671, %r16670, %r16669;
	st.local.u32 	[%rd3+4068], %r16671;
	ld.local.u8 	%rs6334, [%rd8039+4220];
	not.b16 	%rs6335, %rs6333;
	and.b16  	%rs6336, %rs6334, %rs6335;
	st.local.u8 	[%rd8039+4220], %rs6336;
	or.b32  	%r16672, %r16650, %r128;
	cvt.u64.u32 	%rd8043, %r16672;
	add.s64 	%rd8044, %rd3, %rd8043;
	ld.local.u8 	%rs6337, [%rd8044+4220];
	add.s64 	%rd8045, %rd1031, %rd8043;
	ld.global.u8 	%rs6338, [%rd8045];
	and.b16  	%rs6339, %rs6338, %rs6337;
	cvt.u32.u16 	%r16673, %rs6339;
	and.b32  	%r16674, %r16673, 255;
	mul.wide.u32 	%rd8046, %r16671, 4;
	add.s64 	%rd8047, %rd3, %rd8046;
	st.local.u32 	[%rd8047+4], %r16672;
	ld.local.u32 	%r16675, [%rd3+4068];
	add.s32 	%r129, %r16675, %r16674;
	st.local.u32 	[%rd3+4068], %r129;
	ld.local.u8 	%rs6340, [%rd8044+4220];
	not.b16 	%rs6341, %rs6339;
	and.b16  	%rs6342, %rs6340, %rs6341;
	st.local.u8 	[%rd8044+4220], %rs6342;
$L__BB0_114:
	add.s32 	%r26205, %r26205, 1;
	setp.ge.u32 	%p106, %r26205, %r129;
	mov.b16 	%rs9831, 16;
	@%p106 bra 	$L__BB0_123;
	mul.wide.u32 	%rd8048, %r26205, 4;
	add.s64 	%rd8049, %rd3, %rd8048;
	ld.local.u32 	%r132, [%rd8049+4];
	cvt.u64.u32 	%rd8050, %r132;
	add.s64 	%rd8052, %rd1031, %rd8050;
	ld.global.u8 	%rs6344, [%rd8052];
	setp.eq.s16 	%p107, %rs6344, 0;
	@%p107 bra 	$L__BB0_114;
	st.local.u32 	[%rd3+4140], %r132;
	setp.eq.s16 	%p108, %rs5074, 4;
	mov.b16 	%rs9831, 16;
	mov.b32 	%r26206, 17;
	@%p108 bra 	$L__BB0_121;
	st.local.u32 	[%rd3+4072], %r129;
	not.b32 	%r16677, %r132;
	ld.local.u32 	%r16678, [%rd3+4076];
	not.b32 	%r16679, %r16678;
	and.b32  	%r16680, %r16678, %r132;
	cvt.u64.u32 	%rd8053, %r16680;
	add.s64 	%rd8054, %rd3, %rd8053;
	ld.local.u8 	%rs6347, [%rd8054+4220];
	add.s64 	%rd8056, %rd1031, %rd8053;
	ld.global.u8 	%rs6348, [%rd8056];
	and.b16  	%rs6349, %rs6348, %rs6347;
	cvt.u32.u16 	%r16681, %rs6349;
	and.b32  	%r16682, %r16681, 255;
	mul.wide.u32 	%rd8057, %r129, 4;
	add.s64 	%rd8058, %rd3, %rd8057;
	st.local.u32 	[%rd8058+4], %r16680;
	ld.local.u32 	%r16683, [%rd3+4072];
	add.s32 	%r16684, %r16683, %r16682;
	st.local.u32 	[%rd3+4072], %r16684;
	ld.local.u8 	%rs6350, [%rd8054+4220];
	not.b16 	%rs6351, %rs6349;
	and.b16  	%rs6352, %rs6350, %rs6351;
	st.local.u8 	[%rd8054+4220], %rs6352;
	and.b32  	%r16685, %r132, %r16679;
	cvt.u64.u32 	%rd8059, %r16685;
	add.s64 	%rd8060, %rd3, %rd8059;
	ld.local.u8 	%rs6353, [%rd8060+4220];
	add.s64 	%rd8061, %rd1031, %rd8059;
	ld.global.u8 	%rs6354, [%rd8061];
	and.b16  	%rs6355, %rs6354, %rs6353;
	cvt.u32.u16 	%r16686, %rs6355;
	and.b32  	%r16687, %r16686, 255;
	mul.wide.u32 	%rd8062, %r16684, 4;
	add.s64 	%rd8063, %rd3, %rd8062;
	st.local.u32 	[%rd8063+4], %r16685;
	ld.local.u32 	%r16688, [%rd3+4072];
	add.s32 	%r16689, %r16688, %r16687;
	st.local.u32 	[%rd3+4072], %r16689;
	ld.local.u8 	%rs6356, [%rd8060+4220];
	not.b16 	%rs6357, %rs6355;
	and.b16  	%rs6358, %rs6356, %rs6357;
	st.local.u8 	[%rd8060+4220], %rs6358;
	and.b32  	%r16690, %r16678, %r16677;
	cvt.u64.u32 	%rd8064, %r16690;
	add.s64 	%rd8065, %rd3, %rd8064;
	ld.local.u8 	%rs6359, [%rd8065+4220];
	add.s64 	%rd8066, %rd1031, %rd8064;
	ld.global.u8 	%rs6360, [%rd8066];
	and.b16  	%rs6361, %rs6360, %rs6359;
	cvt.u32.u16 	%r16691, %rs6361;
	and.b32  	%r16692, %r16691, 255;
	mul.wide.u32 	%rd8067, %r16689, 4;
	add.s64 	%rd8068, %rd3, %rd8067;
	st.local.u32 	[%rd8068+4], %r16690;
	ld.local.u32 	%r16693, [%rd3+4072];
	add.s32 	%r16694, %r16693, %r16692;
	st.local.u32 	[%rd3+4072], %r16694;
	ld.local.u8 	%rs6362, [%rd8065+4220];
	not.b16 	%rs6363, %rs6361;
	and.b16  	%rs6364, %rs6362, %rs6363;
	st.local.u8 	[%rd8065+4220], %rs6364;
	xor.b32  	%r16695, %r16678, %r132;
	cvt.u64.u32 	%rd8069, %r16695;
	add.s64 	%rd8070, %rd3, %rd8069;
	ld.local.u8 	%rs6365, [%rd8070+4220];
	add.s64 	%rd8071, %rd1031, %rd8069;
	ld.global.u8 	%rs6366, [%rd8071];
	and.b16  	%rs6367, %rs6366, %rs6365;
	cvt.u32.u16 	%r16696, %rs6367;
	and.b32  	%r16697, %r16696, 255;
	mul.wide.u32 	%rd8072, %r16694, 4;
	add.s64 	%rd8073, %rd3, %rd8072;
	st.local.u32 	[%rd8073+4], %r16695;
	ld.local.u32 	%r16698, [%rd3+4072];
	add.s32 	%r16699, %r16698, %r16697;
	st.local.u32 	[%rd3+4072], %r16699;
	ld.local.u8 	%rs6368, [%rd8070+4220];
	not.b16 	%rs6369, %rs6367;
	and.b16  	%rs6370, %rs6368, %rs6369;
	st.local.u8 	[%rd8070+4220], %rs6370;
	or.b32  	%r16700, %r16678, %r132;
	cvt.u64.u32 	%rd8074, %r16700;
	add.s64 	%rd8075, %rd3, %rd8074;
	ld.local.u8 	%rs6371, [%rd8075+4220];
	add.s64 	%rd8076, %rd1031, %rd8074;
	ld.global.u8 	%rs6372, [%rd8076];
	and.b16  	%rs6373, %rs6372, %rs6371;
	cvt.u32.u16 	%r16701, %rs6373;
	and.b32  	%r16702, %r16701, 255;
	mul.wide.u32 	%rd8077, %r16699, 4;
	add.s64 	%rd8078, %rd3, %rd8077;
	st.local.u32 	[%rd8078+4], %r16700;
	ld.local.u32 	%r16703, [%rd3+4072];
	add.s32 	%r16704, %r16703, %r16702;
	st.local.u32 	[%rd3+4072], %r16704;
	ld.local.u8 	%rs6374, [%rd8075+4220];
	not.b16 	%rs6375, %rs6373;
	and.b16  	%rs6376, %rs6374, %rs6375;
	st.local.u8 	[%rd8075+4220], %rs6376;
	ld.local.u32 	%r16705, [%rd3+4080];
	not.b32 	%r16706, %r16705;
	and.b32  	%r16707, %r16705, %r132;
	cvt.u64.u32 	%rd8079, %r16707;
	add.s64 	%rd8080, %rd3, %rd8079;
	ld.local.u8 	%rs6377, [%rd8080+4220];
	add.s64 	%rd8081, %rd1031, %rd8079;
	ld.global.u8 	%rs6378, [%rd8081];
	and.b16  	%rs6379, %rs6378, %rs6377;
	cvt.u32.u16 	%r16708, %rs6379;
	and.b32  	%r16709, %r16708, 255;
	mul.wide.u32 	%rd8082, %r16704, 4;
	add.s64 	%rd8083, %rd3, %rd8082;
	st.local.u32 	[%rd8083+4], %r16707;
	ld.local.u32 	%r16710, [%rd3+4072];
	add.s32 	%r16711, %r16710, %r16709;
	st.local.u32 	[%rd3+4072], %r16711;
	ld.local.u8 	%rs6380, [%rd8080+4220];
	not.b16 	%rs6381, %rs6379;
	and.b16  	%rs6382, %rs6380, %rs6381;
	st.local.u8 	[%rd8080+4220], %rs6382;
	and.b32  	%r16712, %r132, %r16706;
	cvt.u64.u32 	%rd8084, %r16712;
	add.s64 	%rd8085, %rd3, %rd8084;
	ld.local.u8 	%rs6383, [%rd8085+4220];
	add.s64 	%rd8086, %rd1031, %rd8084;
	ld.global.u8 	%rs6384, [%rd8086];
	and.b16  	%rs6385, %rs6384, %rs6383;
	cvt.u32.u16 	%r16713, %rs6385;
	and.b32  	%r16714, %r16713, 255;
	mul.wide.u32 	%rd8087, %r16711, 4;
	add.s64 	%rd8088, %rd3, %rd8087;
	st.local.u32 	[%rd8088+4], %r16712;
	ld.local.u32 	%r16715, [%rd3+4072];
	add.s32 	%r16716, %r16715, %r16714;
	st.local.u32 	[%rd3+4072], %r16716;
	ld.local.u8 	%rs6386, [%rd8085+4220];
	not.b16 	%rs6387, %rs6385;
	and.b16  	%rs6388, %rs6386, %rs6387;
	st.local.u8 	[%rd8085+4220], %rs6388;
	and.b32  	%r16717, %r16705, %r16677;
	cvt.u64.u32 	%rd8089, %r16717;
	add.s64 	%rd8090, %rd3, %rd8089;
	ld.local.u8 	%rs6389, [%rd8090+4220];
	add.s64 	%rd8091, %rd1031, %rd8089;
	ld.global.u8 	%rs6390, [%rd8091];
	and.b16  	%rs6391, %rs6390, %rs6389;
	cvt.u32.u16 	%r16718, %rs6391;
	and.b32  	%r16719, %r16718, 255;
	mul.wide.u32 	%rd8092, %r16716, 4;
	add.s64 	%rd8093, %rd3, %rd8092;
	st.local.u32 	[%rd8093+4], %r16717;
	ld.local.u32 	%r16720, [%rd3+4072];
	add.s32 	%r16721, %r16720, %r16719;
	st.local.u32 	[%rd3+4072], %r16721;
	ld.local.u8 	%rs6392, [%rd8090+4220];
	not.b16 	%rs6393, %rs6391;
	and.b16  	%rs6394, %rs6392, %rs6393;
	st.local.u8 	[%rd8090+4220], %rs6394;
	xor.b32  	%r16722, %r16705, %r132;
	cvt.u64.u32 	%rd8094, %r16722;
	add.s64 	%rd8095, %rd3, %rd8094;
	ld.local.u8 	%rs6395, [%rd8095+4220];
	add.s64 	%rd8096, %rd1031, %rd8094;
	ld.global.u8 	%rs6396, [%rd8096];
	and.b16  	%rs6397, %rs6396, %rs6395;
	cvt.u32.u16 	%r16723, %rs6397;
	and.b32  	%r16724, %r16723, 255;
	mul.wide.u32 	%rd8097, %r16721, 4;
	add.s64 	%rd8098, %rd3, %rd8097;
	st.local.u32 	[%rd8098+4], %r16722;
	ld.local.u32 	%r16725, [%rd3+4072];
	add.s32 	%r16726, %r16725, %r16724;
	st.local.u32 	[%rd3+4072], %r16726;
	ld.local.u8 	%rs6398, [%rd8095+4220];
	not.b16 	%rs6399, %rs6397;
	and.b16  	%rs6400, %rs6398, %rs6399;
	st.local.u8 	[%rd8095+4220], %rs6400;
	or.b32  	%r16727, %r16705, %r132;
	cvt.u64.u32 	%rd8099, %r16727;
	add.s64 	%rd8100, %rd3, %rd8099;
	ld.local.u8 	%rs6401, [%rd8100+4220];
	add.s64 	%rd8101, %rd1031, %rd8099;
	ld.global.u8 	%rs6402, [%rd8101];
	and.b16  	%rs6403, %rs6402, %rs6401;
	cvt.u32.u16 	%r16728, %rs6403;
	and.b32  	%r16729, %r16728, 255;
	mul.wide.u32 	%rd8102, %r16726, 4;
	add.s64 	%rd8103, %rd3, %rd8102;
	st.local.u32 	[%rd8103+4], %r16727;
	ld.local.u32 	%r16730, [%rd3+4072];
	add.s32 	%r16731, %r16730, %r16729;
	st.local.u32 	[%rd3+4072], %r16731;
	ld.local.u8 	%rs6404, [%rd8100+4220];
	not.b16 	%rs6405, %rs6403;
	and.b16  	%rs6406, %rs6404, %rs6405;
	st.local.u8 	[%rd8100+4220], %rs6406;
	ld.local.u32 	%r16732, [%rd3+4084];
	not.b32 	%r16733, %r16732;
	and.b32  	%r16734, %r16732, %r132;
	cvt.u64.u32 	%rd8104, %r16734;
	add.s64 	%rd8105, %rd3, %rd8104;
	ld.local.u8 	%rs6407, [%rd8105+4220];
	add.s64 	%rd8106, %rd1031, %rd8104;
	ld.global.u8 	%rs6408, [%rd8106];
	and.b16  	%rs6409, %rs6408, %rs6407;
	cvt.u32.u16 	%r16735, %rs6409;
	and.b32  	%r16736, %r16735, 255;
	mul.wide.u32 	%rd8107, %r16731, 4;
	add.s64 	%rd8108, %rd3, %rd8107;
	st.local.u32 	[%rd8108+4], %r16734;
	ld.local.u32 	%r16737, [%rd3+4072];
	add.s32 	%r16738, %r16737, %r16736;
	st.local.u32 	[%rd3+4072], %r16738;
	ld.local.u8 	%rs6410, [%rd8105+4220];
	not.b16 	%rs6411, %rs6409;
	and.b16  	%rs6412, %rs6410, %rs6411;
	st.local.u8 	[%rd8105+4220], %rs6412;
	and.b32  	%r16739, %r132, %r16733;
	cvt.u64.u32 	%rd8109, %r16739;
	add.s64 	%rd8110, %rd3, %rd8109;
	ld.local.u8 	%rs6413, [%rd8110+4220];
	add.s64 	%rd8111, %rd1031, %rd8109;
	ld.global.u8 	%rs6414, [%rd8111];
	and.b16  	%rs6415, %rs6414, %rs6413;
	cvt.u32.u16 	%r16740, %rs6415;
	and.b32  	%r16741, %r16740, 255;
	mul.wide.u32 	%rd8112, %r16738, 4;
	add.s64 	%rd8113, %rd3, %rd8112;
	st.local.u32 	[%rd8113+4], %r16739;
	ld.local.u32 	%r16742, [%rd3+4072];
	add.s32 	%r16743, %r16742, %r16741;
	st.local.u32 	[%rd3+4072], %r16743;
	ld.local.u8 	%rs6416, [%rd8110+4220];
	not.b16 	%rs6417, %rs6415;
	and.b16  	%rs6418, %rs6416, %rs6417;
	st.local.u8 	[%rd8110+4220], %rs6418;
	and.b32  	%r16744, %r16732, %r16677;
	cvt.u64.u32 	%rd8114, %r16744;
	add.s64 	%rd8115, %rd3, %rd8114;
	ld.local.u8 	%rs6419, [%rd8115+4220];
	add.s64 	%rd8116, %rd1031, %rd8114;
	ld.global.u8 	%rs6420, [%rd8116];
	and.b16  	%rs6421, %rs6420, %rs6419;
	cvt.u32.u16 	%r16745, %rs6421;
	and.b32  	%r16746, %r16745, 255;
	mul.wide.u32 	%rd8117, %r16743, 4;
	add.s64 	%rd8118, %rd3, %rd8117;
	st.local.u32 	[%rd8118+4], %r16744;
	ld.local.u32 	%r16747, [%rd3+4072];
	add.s32 	%r16748, %r16747, %r16746;
	st.local.u32 	[%rd3+4072], %r16748;
	ld.local.u8 	%rs6422, [%rd8115+4220];
	not.b16 	%rs6423, %rs6421;
	and.b16  	%rs6424, %rs6422, %rs6423;
	st.local.u8 	[%rd8115+4220], %rs6424;
	xor.b32  	%r16749, %r16732, %r132;
	cvt.u64.u32 	%rd8119, %r16749;
	add.s64 	%rd8120, %rd3, %rd8119;
	ld.local.u8 	%rs6425, [%rd8120+4220];
	add.s64 	%rd8121, %rd1031, %rd8119;
	ld.global.u8 	%rs6426, [%rd8121];
	and.b16  	%rs6427, %rs6426, %rs6425;
	cvt.u32.u16 	%r16750, %rs6427;
	and.b32  	%r16751, %r16750, 255;
	mul.wide.u32 	%rd8122, %r16748, 4;
	add.s64 	%rd8123, %rd3, %rd8122;
	st.local.u32 	[%rd8123+4], %r16749;
	ld.local.u32 	%r16752, [%rd3+4072];
	add.s32 	%r16753, %r16752, %r16751;
	st.local.u32 	[%rd3+4072], %r16753;
	ld.local.u8 	%rs6428, [%rd8120+4220];
	not.b16 	%rs6429, %rs6427;
	and.b16  	%rs6430, %rs6428, %rs6429;
	st.local.u8 	[%rd8120+4220], %rs6430;
	or.b32  	%r16754, %r16732, %r132;
	cvt.u64.u32 	%rd8124, %r16754;
	add.s64 	%rd8125, %rd3, %rd8124;
	ld.local.u8 	%rs6431, [%rd8125+4220];
	add.s64 	%rd8126, %rd1031, %rd8124;
	ld.global.u8 	%rs6432, [%rd8126];
	and.b16  	%rs6433, %rs6432, %rs6431;
	cvt.u32.u16 	%r16755, %rs6433;
	and.b32  	%r16756, %r16755, 255;
	mul.wide.u32 	%rd8127, %r16753, 4;
	add.s64 	%rd8128, %rd3, %rd8127;
	st.local.u32 	[%rd8128+4], %r16754;
	ld.local.u32 	%r16757, [%rd3+4072];
	add.s32 	%r16758, %r16757, %r16756;
	st.local.u32 	[%rd3+4072], %r16758;
	ld.local.u8 	%rs6434, [%rd8125+4220];
	not.b16 	%rs6435, %rs6433;
	and.b16  	%rs6436, %rs6434, %rs6435;
	st.local.u8 	[%rd8125+4220], %rs6436;
	ld.local.u32 	%r16759, [%rd3+4088];
	not.b32 	%r16760, %r16759;
	and.b32  	%r16761, %r16759, %r132;
	cvt.u64.u32 	%rd8129, %r16761;
	add.s64 	%rd8130, %rd3, %rd8129;
	ld.local.u8 	%rs6437, [%rd8130+4220];
	add.s64 	%rd8131, %rd1031, %rd8129;
	ld.global.u8 	%rs6438, [%rd8131];
	and.b16  	%rs6439, %rs6438, %rs6437;
	cvt.u32.u16 	%r16762, %rs6439;
	and.b32  	%r16763, %r16762, 255;
	mul.wide.u32 	%rd8132, %r16758, 4;
	add.s64 	%rd8133, %rd3, %rd8132;
	st.local.u32 	[%rd8133+4], %r16761;
	ld.local.u32 	%r16764, [%rd3+4072];
	add.s32 	%r16765, %r16764, %r16763;
	st.local.u32 	[%rd3+4072], %r16765;
	ld.local.u8 	%rs6440, [%rd8130+4220];
	not.b16 	%rs6441, %rs6439;
	and.b16  	%rs6442, %rs6440, %rs6441;
	st.local.u8 	[%rd8130+4220], %rs6442;
	and.b32  	%r16766, %r132, %r16760;
	cvt.u64.u32 	%rd8134, %r16766;
	add.s64 	%rd8135, %rd3, %rd8134;
	ld.local.u8 	%rs6443, [%rd8135+4220];
	add.s64 	%rd8136, %rd1031, %rd8134;
	ld.global.u8 	%rs6444, [%rd8136];
	and.b16  	%rs6445, %rs6444, %rs6443;
	cvt.u32.u16 	%r16767, %rs6445;
	and.b32  	%r16768, %r16767, 255;
	mul.wide.u32 	%rd8137, %r16765, 4;
	add.s64 	%rd8138, %rd3, %rd8137;
	st.local.u32 	[%rd8138+4], %r16766;
	ld.local.u32 	%r16769, [%rd3+4072];
	add.s32 	%r16770, %r16769, %r16768;
	st.local.u32 	[%rd3+4072], %r16770;
	ld.local.u8 	%rs6446, [%rd8135+4220];
	not.b16 	%rs6447, %rs6445;
	and.b16  	%rs6448, %rs6446, %rs6447;
	st.local.u8 	[%rd8135+4220], %rs6448;
	and.b32  	%r16771, %r16759, %r16677;
	cvt.u64.u32 	%rd8139, %r16771;
	add.s64 	%rd8140, %rd3, %rd8139;
	ld.local.u8 	%rs6449, [%rd8140+4220];
	add.s64 	%rd8141, %rd1031, %rd8139;
	ld.global.u8 	%rs6450, [%rd8141];
	and.b16  	%rs6451, %rs6450, %rs6449;
	cvt.u32.u16 	%r16772, %rs6451;
	and.b32  	%r16773, %r16772, 255;
	mul.wide.u32 	%rd8142, %r16770, 4;
	add.s64 	%rd8143, %rd3, %rd8142;
	st.local.u32 	[%rd8143+4], %r16771;
	ld.local.u32 	%r16774, [%rd3+4072];
	add.s32 	%r16775, %r16774, %r16773;
	st.local.u32 	[%rd3+4072], %r16775;
	ld.local.u8 	%rs6452, [%rd8140+4220];
	not.b16 	%rs6453, %rs6451;
	and.b16  	%rs6454, %rs6452, %rs6453;
	st.local.u8 	[%rd8140+4220], %rs6454;
	xor.b32  	%r16776, %r16759, %r132;
	cvt.u64.u32 	%rd8144, %r16776;
	add.s64 	%rd8145, %rd3, %rd8144;
	ld.local.u8 	%rs6455, [%rd8145+4220];
	add.s64 	%rd8146, %rd1031, %rd8144;
	ld.global.u8 	%rs6456, [%rd8146];
	and.b16  	%rs6457, %rs6456, %rs6455;
	cvt.u32.u16 	%r16777, %rs6457;
	and.b32  	%r16778, %r16777, 255;
	mul.wide.u32 	%rd8147, %r16775, 4;
	add.s64 	%rd8148, %rd3, %rd8147;
	st.local.u32 	[%rd8148+4], %r16776;
	ld.local.u32 	%r16779, [%rd3+4072];
	add.s32 	%r16780, %r16779, %r16778;
	st.local.u32 	[%rd3+4072], %r16780;
	ld.local.u8 	%rs6458, [%rd8145+4220];
	not.b16 	%rs6459, %rs6457;
	and.b16  	%rs6460, %rs6458, %rs6459;
	st.local.u8 	[%rd8145+4220], %rs6460;
	or.b32  	%r16781, %r16759, %r132;
	cvt.u64.u32 	%rd8149, %r16781;
	add.s64 	%rd8150, %rd3, %rd8149;
	ld.local.u8 	%rs6461, [%rd8150+4220];
	add.s64 	%rd8151, %rd1031, %rd8149;
	ld.global.u8 	%rs6462, [%rd8151];
	and.b16  	%rs6463, %rs6462, %rs6461;
	cvt.u32.u16 	%r16782, %rs6463;
	and.b32  	%r16783, %r16782, 255;
	mul.wide.u32 	%rd8152, %r16780, 4;
	add.s64 	%rd8153, %rd3, %rd8152;
	st.local.u32 	[%rd8153+4], %r16781;
	ld.local.u32 	%r16784, [%rd3+4072];
	add.s32 	%r16785, %r16784, %r16783;
	st.local.u32 	[%rd3+4072], %r16785;
	ld.local.u8 	%rs6464, [%rd8150+4220];
	not.b16 	%rs6465, %rs6463;
	and.b16  	%rs6466, %rs6464, %rs6465;
	st.local.u8 	[%rd8150+4220], %rs6466;
	ld.local.u32 	%r16786, [%rd3+4092];
	not.b32 	%r16787, %r16786;
	and.b32  	%r16788, %r16786, %r132;
	cvt.u64.u32 	%rd8154, %r16788;
	add.s64 	%rd8155, %rd3, %rd8154;
	ld.local.u8 	%rs6467, [%rd8155+4220];
	add.s64 	%rd8156, %rd1031, %rd8154;
	ld.global.u8 	%rs6468, [%rd8156];
	and.b16  	%rs6469, %rs6468, %rs6467;
	cvt.u32.u16 	%r16789, %rs6469;
	and.b32  	%r16790, %r16789, 255;
	mul.wide.u32 	%rd8157, %r16785, 4;
	add.s64 	%rd8158, %rd3, %rd8157;
	st.local.u32 	[%rd8158+4], %r16788;
	ld.local.u32 	%r16791, [%rd3+4072];
	add.s32 	%r16792, %r16791, %r16790;
	st.local.u32 	[%rd3+4072], %r16792;
	ld.local.u8 	%rs6470, [%rd8155+4220];
	not.b16 	%rs6471, %rs6469;
	and.b16  	%rs6472, %rs6470, %rs6471;
	st.local.u8 	[%rd8155+4220], %rs6472;
	and.b32  	%r16793, %r132, %r16787;
	cvt.u64.u32 	%rd8159, %r16793;
	add.s64 	%rd8160, %rd3, %rd8159;
	ld.local.u8 	%rs6473, [%rd8160+4220];
	add.s64 	%rd8161, %rd1031, %rd8159;
	ld.global.u8 	%rs6474, [%rd8161];
	and.b16  	%rs6475, %rs6474, %rs6473;
	cvt.u32.u16 	%r16794, %rs6475;
	and.b32  	%r16795, %r16794, 255;
	mul.wide.u32 	%rd8162, %r16792, 4;
	add.s64 	%rd8163, %rd3, %rd8162;
	st.local.u32 	[%rd8163+4], %r16793;
	ld.local.u32 	%r16796, [%rd3+4072];
	add.s32 	%r16797, %r16796, %r16795;
	st.local.u32 	[%rd3+4072], %r16797;
	ld.local.u8 	%rs6476, [%rd8160+4220];
	not.b16 	%rs6477, %rs6475;
	and.b16  	%rs6478, %rs6476, %rs6477;
	st.local.u8 	[%rd8160+4220], %rs6478;
	and.b32  	%r16798, %r16786, %r16677;
	cvt.u64.u32 	%rd8164, %r16798;
	add.s64 	%rd8165, %rd3, %rd8164;
	ld.local.u8 	%rs6479, [%rd8165+4220];
	add.s64 	%rd8166, %rd1031, %rd8164;
	ld.global.u8 	%rs6480, [%rd8166];
	and.b16  	%rs6481, %rs6480, %rs6479;
	cvt.u32.u16 	%r16799, %rs6481;
	and.b32  	%r16800, %r16799, 255;
	mul.wide.u32 	%rd8167, %r16797, 4;
	add.s64 	%rd8168, %rd3, %rd8167;
	st.local.u32 	[%rd8168+4], %r16798;
	ld.local.u32 	%r16801, [%rd3+4072];
	add.s32 	%r16802, %r16801, %r16800;
	st.local.u32 	[%rd3+4072], %r16802;
	ld.local.u8 	%rs6482, [%rd8165+4220];
	not.b16 	%rs6483, %rs6481;
	and.b16  	%rs6484, %rs6482, %rs6483;
	st.local.u8 	[%rd8165+4220], %rs6484;
	xor.b32  	%r16803, %r16786, %r132;
	cvt.u64.u32 	%rd8169, %r16803;
	add.s64 	%rd8170, %rd3, %rd8169;
	ld.local.u8 	%rs6485, [%rd8170+4220];
	add.s64 	%rd8171, %rd1031, %rd8169;
	ld.global.u8 	%rs6486, [%rd8171];
	and.b16  	%rs6487, %rs6486, %rs6485;
	cvt.u32.u16 	%r16804, %rs6487;
	and.b32  	%r16805, %r16804, 255;
	mul.wide.u32 	%rd8172, %r16802, 4;
	add.s64 	%rd8173, %rd3, %rd8172;
	st.local.u32 	[%rd8173+4], %r16803;
	ld.local.u32 	%r16806, [%rd3+4072];
	add.s32 	%r16807, %r16806, %r16805;
	st.local.u32 	[%rd3+4072], %r16807;
	ld.local.u8 	%rs6488, [%rd8170+4220];
	not.b16 	%rs6489, %rs6487;
	and.b16  	%rs6490, %rs6488, %rs6489;
	st.local.u8 	[%rd8170+4220], %rs6490;
	or.b32  	%r16808, %r16786, %r132;
	cvt.u64.u32 	%rd8174, %r16808;
	add.s64 	%rd8175, %rd3, %rd8174;
	ld.local.u8 	%rs6491, [%rd8175+4220];
	add.s64 	%rd8176, %rd1031, %rd8174;
	ld.global.u8 	%rs6492, [%rd8176];
	and.b16  	%rs6493, %rs6492, %rs6491;
	cvt.u32.u16 	%r16809, %rs6493;
	and.b32  	%r16810, %r16809, 255;
	mul.wide.u32 	%rd8177, %r16807, 4;
	add.s64 	%rd8178, %rd3, %rd8177;
	st.local.u32 	[%rd8178+4], %r16808;
	ld.local.u32 	%r16811, [%rd3+4072];
	add.s32 	%r16812, %r16811, %r16810;
	st.local.u32 	[%rd3+4072], %r16812;
	ld.local.u8 	%rs6494, [%rd8175+4220];
	not.b16 	%rs6495, %rs6493;
	and.b16  	%rs6496, %rs6494, %rs6495;
	st.local.u8 	[%rd8175+4220], %rs6496;
	ld.local.u32 	%r16813, [%rd3+4096];
	not.b32 	%r16814, %r16813;
	and.b32  	%r16815, %r16813, %r132;
	cvt.u64.u32 	%rd8179, %r16815;
	add.s64 	%rd8180, %rd3, %rd8179;
	ld.local.u8 	%rs6497, [%rd8180+4220];
	add.s64 	%rd8181, %rd1031, %rd8179;
	ld.global.u8 	%rs6498, [%rd8181];
	and.b16  	%rs6499, %rs6498, %rs6497;
	cvt.u32.u16 	%r16816, %rs6499;
	and.b32  	%r16817, %r16816, 255;
	mul.wide.u32 	%rd8182, %r16812, 4;
	add.s64 	%rd8183, %rd3, %rd8182;
	st.local.u32 	[%rd8183+4], %r16815;
	ld.local.u32 	%r16818, [%rd3+4072];
	add.s32 	%r16819, %r16818, %r16817;
	st.local.u32 	[%rd3+4072], %r16819;
	ld.local.u8 	%rs6500, [%rd8180+4220];
	not.b16 	%rs6501, %rs6499;
	and.b16  	%rs6502, %rs6500, %rs6501;
	st.local.u8 	[%rd8180+4220], %rs6502;
	and.b32  	%r16820, %r132, %r16814;
	cvt.u64.u32 	%rd8184, %r16820;
	add.s64 	%rd8185, %rd3, %rd8184;
	ld.local.u8 	%rs6503, [%rd8185+4220];
	add.s64 	%rd8186, %rd1031, %rd8184;
	ld.global.u8 	%rs6504, [%rd8186];
	and.b16  	%rs6505, %rs6504, %rs6503;
	cvt.u32.u16 	%r16821, %rs6505;
	and.b32  	%r16822, %r16821, 255;
	mul.wide.u32 	%rd8187, %r16819, 4;
	add.s64 	%rd8188, %rd3, %rd8187;
	st.local.u32 	[%rd8188+4], %r16820;
	ld.local.u32 	%r16823, [%rd3+4072];
	add.s32 	%r16824, %r16823, %r16822;
	st.local.u32 	[%rd3+4072], %r16824;
	ld.local.u8 	%rs6506, [%rd8185+4220];
	not.b16 	%rs6507, %rs6505;
	and.b16  	%rs6508, %rs6506, %rs6507;
	st.local.u8 	[%rd8185+4220], %rs6508;
	and.b32  	%r16825, %r16813, %r16677;
	cvt.u64.u32 	%rd8189, %r16825;
	add.s64 	%rd8190, %rd3, %rd8189;
	ld.local.u8 	%rs6509, [%rd8190+4220];
	add.s64 	%rd8191, %rd1031, %rd8189;
	ld.global.u8 	%rs6510, [%rd8191];
	and.b16  	%rs6511, %rs6510, %rs6509;
	cvt.u32.u16 	%r16826, %rs6511;
	and.b32  	%r16827, %r16826, 255;
	mul.wide.u32 	%rd8192, %r16824, 4;
	add.s64 	%rd8193, %rd3, %rd8192;
	st.local.u32 	[%rd8193+4], %r16825;
	ld.local.u32 	%r16828, [%rd3+4072];
	add.s32 	%r16829, %r16828, %r16827;
	st.local.u32 	[%rd3+4072], %r16829;
	ld.local.u8 	%rs6512, [%rd8190+4220];
	not.b16 	%rs6513, %rs6511;
	and.b16  	%rs6514, %rs6512, %rs6513;
	st.local.u8 	[%rd8190+4220], %rs6514;
	xor.b32  	%r16830, %r16813, %r132;
	cvt.u64.u32 	%rd8194, %r16830;
	add.s64 	%rd8195, %rd3, %rd8194;
	ld.local.u8 	%rs6515, [%rd8195+4220];
	add.s64 	%rd8196, %rd1031, %rd8194;
	ld.global.u8 	%rs6516, [%rd8196];
	and.b16  	%rs6517, %rs6516, %rs6515;
	cvt.u32.u16 	%r16831, %rs6517;
	and.b32  	%r16832, %r16831, 255;
	mul.wide.u32 	%rd8197, %r16829, 4;
	add.s64 	%rd8198, %rd3, %rd8197;
	st.local.u32 	[%rd8198+4], %r16830;
	ld.local.u32 	%r16833, [%rd3+4072];
	add.s32 	%r16834, %r16833, %r16832;
	st.local.u32 	[%rd3+4072], %r16834;
	ld.local.u8 	%rs6518, [%rd8195+4220];
	not.b16 	%rs6519, %rs6517;
	and.b16  	%rs6520, %rs6518, %rs6519;
	st.local.u8 	[%rd8195+4220], %rs6520;
	or.b32  	%r16835, %r16813, %r132;
	cvt.u64.u32 	%rd8199, %r16835;
	add.s64 	%rd8200, %rd3, %rd8199;
	ld.local.u8 	%rs6521, [%rd8200+4220];
	add.s64 	%rd8201, %rd1031, %rd8199;
	ld.global.u8 	%rs6522, [%rd8201];
	and.b16  	%rs6523, %rs6522, %rs6521;
	cvt.u32.u16 	%r16836, %rs6523;
	and.b32  	%r16837, %r16836, 255;
	mul.wide.u32 	%rd8202, %r16834, 4;
	add.s64 	%rd8203, %rd3, %rd8202;
	st.local.u32 	[%rd8203+4], %r16835;
	ld.local.u32 	%r16838, [%rd3+4072];
	add.s32 	%r16839, %r16838, %r16837;
	st.local.u32 	[%rd3+4072], %r16839;
	ld.local.u8 	%rs6524, [%rd8200+4220];
	not.b16 	%rs6525, %rs6523;
	and.b16  	%rs6526, %rs6524, %rs6525;
	st.local.u8 	[%rd8200+4220], %rs6526;
	ld.local.u32 	%r16840, [%rd3+4100];
	not.b32 	%r16841, %r16840;
	and.b32  	%r16842, %r16840, %r132;
	cvt.u64.u32 	%rd8204, %r16842;
	add.s64 	%rd8205, %rd3, %rd8204;
	ld.local.u8 	%rs6527, [%rd8205+4220];
	add.s64 	%rd8206, %rd1031, %rd8204;
	ld.global.u8 	%rs6528, [%rd8206];
	and.b16  	%rs6529, %rs6528, %rs6527;
	cvt.u32.u16 	%r16843, %rs6529;
	and.b32  	%r16844, %r16843, 255;
	mul.wide.u32 	%rd8207, %r16839, 4;
	add.s64 	%rd8208, %rd3, %rd8207;
	st.local.u32 	[%rd8208+4], %r16842;
	ld.local.u32 	%r16845, [%rd3+4072];
	add.s32 	%r16846, %r16845, %r16844;
	st.local.u32 	[%rd3+4072], %r16846;
	ld.local.u8 	%rs6530, [%rd8205+4220];
	not.b16 	%rs6531, %rs6529;
	and.b16  	%rs6532, %rs6530, %rs6531;
	st.local.u8 	[%rd8205+4220], %rs6532;
	and.b32  	%r16847, %r132, %r16841;
	cvt.u64.u32 	%rd8209, %r16847;
	add.s64 	%rd8210, %rd3, %rd8209;
	ld.local.u8 	%rs6533, [%rd8210+4220];
	add.s64 	%rd8211, %rd1031, %rd8209;
	ld.global.u8 	%rs6534, [%rd8211];
	and.b16  	%rs6535, %rs6534, %rs6533;
	cvt.u32.u16 	%r16848, %rs6535;
	and.b32  	%r16849, %r16848, 255;
	mul.wide.u32 	%rd8212, %r16846, 4;
	add.s64 	%rd8213, %rd3, %rd8212;
	st.local.u32 	[%rd8213+4], %r16847;
	ld.local.u32 	%r16850, [%rd3+4072];
	add.s32 	%r16851, %r16850, %r16849;
	st.local.u32 	[%rd3+4072], %r16851;
	ld.local.u8 	%rs6536, [%rd8210+4220];
	not.b16 	%rs6537, %rs6535;
	and.b16  	%rs6538, %rs6536, %rs6537;
	st.local.u8 	[%rd8210+4220], %rs6538;
	and.b32  	%r16852, %r16840, %r16677;
	cvt.u64.u32 	%rd8214, %r16852;
	add.s64 	%rd8215, %rd3, %rd8214;
	ld.local.u8 	%rs6539, [%rd8215+4220];
	add.s64 	%rd8216, %rd1031, %rd8214;
	ld.global.u8 	%rs6540, [%rd8216];
	and.b16  	%rs6541, %rs6540, %rs6539;
	cvt.u32.u16 	%r16853, %rs6541;
	and.b32  	%r16854, %r16853, 255;
	mul.wide.u32 	%rd8217, %r16851, 4;
	add.s64 	%rd8218, %rd3, %rd8217;
	st.local.u32 	[%rd8218+4], %r16852;
	ld.local.u32 	%r16855, [%rd3+4072];
	add.s32 	%r16856, %r16855, %r16854;
	st.local.u32 	[%rd3+4072], %r16856;
	ld.local.u8 	%rs6542, [%rd8215+4220];
	not.b16 	%rs6543, %rs6541;
	and.b16  	%rs6544, %rs6542, %rs6543;
	st.local.u8 	[%rd8215+4220], %rs6544;
	xor.b32  	%r16857, %r16840, %r132;
	cvt.u64.u32 	%rd8219, %r16857;
	add.s64 	%rd8220, %rd3, %rd8219;
	ld.local.u8 	%rs6545, [%rd8220+4220];
	add.s64 	%rd8221, %rd1031, %rd8219;
	ld.global.u8 	%rs6546, [%rd8221];
	and.b16  	%rs6547, %rs6546, %rs6545;
	cvt.u32.u16 	%r16858, %rs6547;
	and.b32  	%r16859, %r16858, 255;
	mul.wide.u32 	%rd8222, %r16856, 4;
	add.s64 	%rd8223, %rd3, %rd8222;
	st.local.u32 	[%rd8223+4], %r16857;
	ld.local.u32 	%r16860, [%rd3+4072];
	add.s32 	%r16861, %r16860, %r16859;
	st.local.u32 	[%rd3+4072], %r16861;
	ld.local.u8 	%rs6548, [%rd8220+4220];
	not.b16 	%rs6549, %rs6547;
	and.b16  	%rs6550, %rs6548, %rs6549;
	st.local.u8 	[%rd8220+4220], %rs6550;
	or.b32  	%r16862, %r16840, %r132;
	cvt.u64.u32 	%rd8224, %r16862;
	add.s64 	%rd8225, %rd3, %rd8224;
	ld.local.u8 	%rs6551, [%rd8225+4220];
	add.s64 	%rd8226, %rd1031, %rd8224;
	ld.global.u8 	%rs6552, [%rd8226];
	and.b16  	%rs6553, %rs6552, %rs6551;
	cvt.u32.u16 	%r16863, %rs6553;
	and.b32  	%r16864, %r16863, 255;
	mul.wide.u32 	%rd8227, %r16861, 4;
	add.s64 	%rd8228, %rd3, %rd8227;
	st.local.u32 	[%rd8228+4], %r16862;
	ld.local.u32 	%r16865, [%rd3+4072];
	add.s32 	%r16866, %r16865, %r16864;
	st.local.u32 	[%rd3+4072], %r16866;
	ld.local.u8 	%rs6554, [%rd8225+4220];
	not.b16 	%rs6555, %rs6553;
	and.b16  	%rs6556, %rs6554, %rs6555;
	st.local.u8 	[%rd8225+4220], %rs6556;
	ld.local.u32 	%r16867, [%rd3+4104];
	not.b32 	%r16868, %r16867;
	and.b32  	%r16869, %r16867, %r132;
	cvt.u64.u32 	%rd8229, %r16869;
	add.s64 	%rd8230, %rd3, %rd8229;
	ld.local.u8 	%rs6557, [%rd8230+4220];
	add.s64 	%rd8231, %rd1031, %rd8229;
	ld.global.u8 	%rs6558, [%rd8231];
	and.b16  	%rs6559, %rs6558, %rs6557;
	cvt.u32.u16 	%r16870, %rs6559;
	and.b32  	%r16871, %r16870, 255;
	mul.wide.u32 	%rd8232, %r16866, 4;
	add.s64 	%rd8233, %rd3, %rd8232;
	st.local.u32 	[%rd8233+4], %r16869;
	ld.local.u32 	%r16872, [%rd3+4072];
	add.s32 	%r16873, %r16872, %r16871;
	st.local.u32 	[%rd3+4072], %r16873;
	ld.local.u8 	%rs6560, [%rd8230+4220];
	not.b16 	%rs6561, %rs6559;
	and.b16  	%rs6562, %rs6560, %rs6561;
	st.local.u8 	[%rd8230+4220], %rs6562;
	and.b32  	%r16874, %r132, %r16868;
	cvt.u64.u32 	%rd8234, %r16874;
	add.s64 	%rd8235, %rd3, %rd8234;
	ld.local.u8 	%rs6563, [%rd8235+4220];
	add.s64 	%rd8236, %rd1031, %rd8234;
	ld.global.u8 	%rs6564, [%rd8236];
	and.b16  	%rs6565, %rs6564, %rs6563;
	cvt.u32.u16 	%r16875, %rs6565;
	and.b32  	%r16876, %r16875, 255;
	mul.wide.u32 	%rd8237, %r16873, 4;
	add.s64 	%rd8238, %rd3, %rd8237;
	st.local.u32 	[%rd8238+4], %r16874;
	ld.local.u32 	%r16877, [%rd3+4072];
	add.s32 	%r16878, %r16877, %r16876;
	st.local.u32 	[%rd3+4072], %r16878;
	ld.local.u8 	%rs6566, [%rd8235+4220];
	not.b16 	%rs6567, %rs6565;
	and.b16  	%rs6568, %rs6566, %rs6567;
	st.local.u8 	[%rd8235+4220], %rs6568;
	and.b32  	%r16879, %r16867, %r16677;
	cvt.u64.u32 	%rd8239, %r16879;
	add.s64 	%rd8240, %rd3, %rd8239;
	ld.local.u8 	%rs6569, [%rd8240+4220];
	add.s64 	%rd8241, %rd1031, %rd8239;
	ld.global.u8 	%rs6570, [%rd8241];
	and.b16  	%rs6571, %rs6570, %rs6569;
	cvt.u32.u16 	%r16880, %rs6571;
	and.b32  	%r16881, %r16880, 255;
	mul.wide.u32 	%rd8242, %r16878, 4;
	add.s64 	%rd8243, %rd3, %rd8242;
	st.local.u32 	[%rd8243+4], %r16879;
	ld.local.u32 	%r16882, [%rd3+4072];
	add.s32 	%r16883, %r16882, %r16881;
	st.local.u32 	[%rd3+4072], %r16883;
	ld.local.u8 	%rs6572, [%rd8240+4220];
	not.b16 	%rs6573, %rs6571;
	and.b16  	%rs6574, %rs6572, %rs6573;
	st.local.u8 	[%rd8240+4220], %rs6574;
	xor.b32  	%r16884, %r16867, %r132;
	cvt.u64.u32 	%rd8244, %r16884;
	add.s64 	%rd8245, %rd3, %rd8244;
	ld.local.u8 	%rs6575, [%rd8245+4220];
	add.s64 	%rd8246, %rd1031, %rd8244;
	ld.global.u8 	%rs6576, [%rd8246];
	and.b16  	%rs6577, %rs6576, %rs6575;
	cvt.u32.u16 	%r16885, %rs6577;
	and.b32  	%r16886, %r16885, 255;
	mul.wide.u32 	%rd8247, %r16883, 4;
	add.s64 	%rd8248, %rd3, %rd8247;
	st.local.u32 	[%rd8248+4], %r16884;
	ld.local.u32 	%r16887, [%rd3+4072];
	add.s32 	%r16888, %r16887, %r16886;
	st.local.u32 	[%rd3+4072], %r16888;
	ld.local.u8 	%rs6578, [%rd8245+4220];
	not.b16 	%rs6579, %rs6577;
	and.b16  	%rs6580, %rs6578, %rs6579;
	st.local.u8 	[%rd8245+4220], %rs6580;
	or.b32  	%r16889, %r16867, %r132;
	cvt.u64.u32 	%rd8249, %r16889;
	add.s64 	%rd8250, %rd3, %rd8249;
	ld.local.u8 	%rs6581, [%rd8250+4220];
	add.s64 	%rd8251, %rd1031, %rd8249;
	ld.global.u8 	%rs6582, [%rd8251];
	and.b16  	%rs6583, %rs6582, %rs6581;
	cvt.u32.u16 	%r16890, %rs6583;
	and.b32  	%r16891, %r16890, 255;
	mul.wide.u32 	%rd8252, %r16888, 4;
	add.s64 	%rd8253, %rd3, %rd8252;
	st.local.u32 	[%rd8253+4], %r16889;
	ld.local.u32 	%r16892, [%rd3+4072];
	add.s32 	%r16893, %r16892, %r16891;
	st.local.u32 	[%rd3+4072], %r16893;
	ld.local.u8 	%rs6584, [%rd8250+4220];
	not.b16 	%rs6585, %rs6583;
	and.b16  	%rs6586, %rs6584, %rs6585;
	st.local.u8 	[%rd8250+4220], %rs6586;
	ld.local.u32 	%r16894, [%rd3+4108];
	not.b32 	%r16895, %r16894;
	and.b32  	%r16896, %r16894, %r132;
	cvt.u64.u32 	%rd8254, %r16896;
	add.s64 	%rd8255, %rd3, %rd8254;
	ld.local.u8 	%rs6587, [%rd8255+4220];
	add.s64 	%rd8256, %rd1031, %rd8254;
	ld.global.u8 	%rs6588, [%rd8256];
	and.b16  	%rs6589, %rs6588, %rs6587;
	cvt.u32.u16 	%r16897, %rs6589;
	and.b32  	%r16898, %r16897, 255;
	mul.wide.u32 	%rd8257, %r16893, 4;
	add.s64 	%rd8258, %rd3, %rd8257;
	st.local.u32 	[%rd8258+4], %r16896;
	ld.local.u32 	%r16899, [%rd3+4072];
	add.s32 	%r16900, %r16899, %r16898;
	st.local.u32 	[%rd3+4072], %r16900;
	ld.local.u8 	%rs6590, [%rd8255+4220];
	not.b16 	%rs6591, %rs6589;
	and.b16  	%rs6592, %rs6590, %rs6591;
	st.local.u8 	[%rd8255+4220], %rs6592;
	and.b32  	%r16901, %r132, %r16895;
	cvt.u64.u32 	%rd8259, %r16901;
	add.s64 	%rd8260, %rd3, %rd8259;
	ld.local.u8 	%rs6593, [%rd8260+4220];
	add.s64 	%rd8261, %rd1031, %rd8259;
	ld.global.u8 	%rs6594, [%rd8261];
	and.b16  	%rs6595, %rs6594, %rs6593;
	cvt.u32.u16 	%r16902, %rs6595;
	and.b32  	%r16903, %r16902, 255;
	mul.wide.u32 	%rd8262, %r16900, 4;
	add.s64 	%rd8263, %rd3, %rd8262;
	st.local.u32 	[%rd8263+4], %r16901;
	ld.local.u32 	%r16904, [%rd3+4072];
	add.s32 	%r16905, %r16904, %r16903;
	st.local.u32 	[%rd3+4072], %r16905;
	ld.local.u8 	%rs6596, [%rd8260+4220];
	not.b16 	%rs6597, %rs6595;
	and.b16  	%rs6598, %rs6596, %rs6597;
	st.local.u8 	[%rd8260+4220], %rs6598;
	and.b32  	%r16906, %r16894, %r16677;
	cvt.u64.u32 	%rd8264, %r16906;
	add.s64 	%rd8265, %rd3, %rd8264;
	ld.local.u8 	%rs6599, [%rd8265+4220];
	add.s64 	%rd8266, %rd1031, %rd8264;
	ld.global.u8 	%rs6600, [%rd8266];
	and.b16  	%rs6601, %rs6600, %rs6599;
	cvt.u32.u16 	%r16907, %rs6601;
	and.b32  	%r16908, %r16907, 255;
	mul.wide.u32 	%rd8267, %r16905, 4;
	add.s64 	%rd8268, %rd3, %rd8267;
	st.local.u32 	[%rd8268+4], %r16906;
	ld.local.u32 	%r16909, [%rd3+4072];
	add.s32 	%r16910, %r16909, %r16908;
	st.local.u32 	[%rd3+4072], %r16910;
	ld.local.u8 	%rs6602, [%rd8265+4220];
	not.b16 	%rs6603, %rs6601;
	and.b16  	%rs6604, %rs6602, %rs6603;
	st.local.u8 	[%rd8265+4220], %rs6604;
	xor.b32  	%r16911, %r16894, %r132;
	cvt.u64.u32 	%rd8269, %r16911;
	add.s64 	%rd8270, %rd3, %rd8269;
	ld.local.u8 	%rs6605, [%rd8270+4220];
	add.s64 	%rd8271, %rd1031, %rd8269;
	ld.global.u8 	%rs6606, [%rd8271];
	and.b16  	%rs6607, %rs6606, %rs6605;
	cvt.u32.u16 	%r16912, %rs6607;
	and.b32  	%r16913, %r16912, 255;
	mul.wide.u32 	%rd8272, %r16910, 4;
	add.s64 	%rd8273, %rd3, %rd8272;
	st.local.u32 	[%rd8273+4], %r16911;
	ld.local.u32 	%r16914, [%rd3+4072];
	add.s32 	%r16915, %r16914, %r16913;
	st.local.u32 	[%rd3+4072], %r16915;
	ld.local.u8 	%rs6608, [%rd8270+4220];
	not.b16 	%rs6609, %rs6607;
	and.b16  	%rs6610, %rs6608, %rs6609;
	st.local.u8 	[%rd8270+4220], %rs6610;
	or.b32  	%r16916, %r16894, %r132;
	cvt.u64.u32 	%rd8274, %r16916;
	add.s64 	%rd8275, %rd3, %rd8274;
	ld.local.u8 	%rs6611, [%rd8275+4220];
	add.s64 	%rd8276, %rd1031, %rd8274;
	ld.global.u8 	%rs6612, [%rd8276];
	and.b16  	%rs6613, %rs6612, %rs6611;
	cvt.u32.u16 	%r16917, %rs6613;
	and.b32  	%r16918, %r16917, 255;
	mul.wide.u32 	%rd8277, %r16915, 4;
	add.s64 	%rd8278, %rd3, %rd8277;
	st.local.u32 	[%rd8278+4], %r16916;
	ld.local.u32 	%r16919, [%rd3+4072];
	add.s32 	%r16920, %r16919, %r16918;
	st.local.u32 	[%rd3+4072], %r16920;
	ld.local.u8 	%rs6614, [%rd8275+4220];
	not.b16 	%rs6615, %rs6613;
	and.b16  	%rs6616, %rs6614, %rs6615;
	st.local.u8 	[%rd8275+4220], %rs6616;
	ld.local.u32 	%r16921, [%rd3+4112];
	not.b32 	%r16922, %r16921;
	and.b32  	%r16923, %r16921, %r132;
	cvt.u64.u32 	%rd8279, %r16923;
	add.s64 	%rd8280, %rd3, %rd8279;
	ld.local.u8 	%rs6617, [%rd8280+4220];
	add.s64 	%rd8281, %rd1031, %rd8279;
	ld.global.u8 	%rs6618, [%rd8281];
	and.b16  	%rs6619, %rs6618, %rs6617;
	cvt.u32.u16 	%r16924, %rs6619;
	and.b32  	%r16925, %r16924, 255;
	mul.wide.u32 	%rd8282, %r16920, 4;
	add.s64 	%rd8283, %rd3, %rd8282;
	st.local.u32 	[%rd8283+4], %r16923;
	ld.local.u32 	%r16926, [%rd3+4072];
	add.s32 	%r16927, %r16926, %r16925;
	st.local.u32 	[%rd3+4072], %r16927;
	ld.local.u8 	%rs6620, [%rd8280+4220];
	not.b16 	%rs6621, %rs6619;
	and.b16  	%rs6622, %rs6620, %rs6621;
	st.local.u8 	[%rd8280+4220], %rs6622;
	and.b32  	%r16928, %r132, %r16922;
	cvt.u64.u32 	%rd8284, %r16928;
	add.s64 	%rd8285, %rd3, %rd8284;
	ld.local.u8 	%rs6623, [%rd8285+4220];
	add.s64 	%rd8286, %rd1031, %rd8284;
	ld.global.u8 	%rs6624, [%rd8286];
	and.b16  	%rs6625, %rs6624, %rs6623;
	cvt.u32.u16 	%r16929, %rs6625;
	and.b32  	%r16930, %r16929, 255;
	mul.wide.u32 	%rd8287, %r16927, 4;
	add.s64 	%rd8288, %rd3, %rd8287;
	st.local.u32 	[%rd8288+4], %r16928;
	ld.local.u32 	%r16931, [%rd3+4072];
	add.s32 	%r16932, %r16931, %r16930;
	st.local.u32 	[%rd3+4072], %r16932;
	ld.local.u8 	%rs6626, [%rd8285+4220];
	not.b16 	%rs6627, %rs6625;
	and.b16  	%rs6628, %rs6626, %rs6627;
	st.local.u8 	[%rd8285+4220], %rs6628;
	and.b32  	%r16933, %r16921, %r16677;
	cvt.u64.u32 	%rd8289, %r16933;
	add.s64 	%rd8290, %rd3, %rd8289;
	ld.local.u8 	%rs6629, [%rd8290+4220];
	add.s64 	%rd8291, %rd1031, %rd8289;
	ld.global.u8 	%rs6630, [%rd8291];
	and.b16  	%rs6631, %rs6630, %rs6629;
	cvt.u32.u16 	%r16934, %rs6631;
	and.b32  	%r16935, %r16934, 255;
	mul.wide.u32 	%rd8292, %r16932, 4;
	add.s64 	%rd8293, %rd3, %rd8292;
	st.local.u32 	[%rd8293+4], %r16933;
	ld.local.u32 	%r16936, [%rd3+4072];
	add.s32 	%r16937, %r16936, %r16935;
	st.local.u32 	[%rd3+4072], %r16937;
	ld.local.u8 	%rs6632, [%rd8290+4220];
	not.b16 	%rs6633, %rs6631;
	and.b16  	%rs6634, %rs6632, %rs6633;
	st.local.u8 	[%rd8290+4220], %rs6634;
	xor.b32  	%r16938, %r16921, %r132;
	cvt.u64.u32 	%rd8294, %r16938;
	add.s64 	%rd8295, %rd3, %rd8294;
	ld.local.u8 	%rs6635, [%rd8295+4220];
	add.s64 	%rd8296, %rd1031, %rd8294;
	ld.global.u8 	%rs6636, [%rd8296];
	and.b16  	%rs6637, %rs6636, %rs6635;
	cvt.u32.u16 	%r16939, %rs6637;
	and.b32  	%r16940, %r16939, 255;
	mul.wide.u32 	%rd8297, %r16937, 4;
	add.s64 	%rd8298, %rd3, %rd8297;
	st.local.u32 	[%rd8298+4], %r16938;
	ld.local.u32 	%r16941, [%rd3+4072];
	add.s32 	%r16942, %r16941, %r16940;
	st.local.u32 	[%rd3+4072], %r16942;
	ld.local.u8 	%rs6638, [%rd8295+4220];
	not.b16 	%rs6639, %rs6637;
	and.b16  	%rs6640, %rs6638, %rs6639;
	st.local.u8 	[%rd8295+4220], %rs6640;
	or.b32  	%r16943, %r16921, %r132;
	cvt.u64.u32 	%rd8299, %r16943;
	add.s64 	%rd8300, %rd3, %rd8299;
	ld.local.u8 	%rs6641, [%rd8300+4220];
	add.s64 	%rd8301, %rd1031, %rd8299;
	ld.global.u8 	%rs6642, [%rd8301];
	and.b16  	%rs6643, %rs6642, %rs6641;
	cvt.u32.u16 	%r16944, %rs6643;
	and.b32  	%r16945, %r16944, 255;
	mul.wide.u32 	%rd8302, %r16942, 4;
	add.s64 	%rd8303, %rd3, %rd8302;
	st.local.u32 	[%rd8303+4], %r16943;
	ld.local.u32 	%r16946, [%rd3+4072];
	add.s32 	%r16947, %r16946, %r16945;
	st.local.u32 	[%rd3+4072], %r16947;
	ld.local.u8 	%rs6644, [%rd8300+4220];
	not.b16 	%rs6645, %rs6643;
	and.b16  	%rs6646, %rs6644, %rs6645;
	st.local.u8 	[%rd8300+4220], %rs6646;
	ld.local.u32 	%r16948, [%rd3+4116];
	not.b32 	%r16949, %r16948;
	and.b32  	%r16950, %r16948, %r132;
	cvt.u64.u32 	%rd8304, %r16950;
	add.s64 	%rd8305, %rd3, %rd8304;
	ld.local.u8 	%rs6647, [%rd8305+4220];
	add.s64 	%rd8306, %rd1031, %rd8304;
	ld.global.u8 	%rs6648, [%rd8306];
	and.b16  	%rs6649, %rs6648, %rs6647;
	cvt.u32.u16 	%r16951, %rs6649;
	and.b32  	%r16952, %r16951, 255;
	mul.wide.u32 	%rd8307, %r16947, 4;
	add.s64 	%rd8308, %rd3, %rd8307;
	st.local.u32 	[%rd8308+4], %r16950;
	ld.local.u32 	%r16953, [%rd3+4072];
	add.s32 	%r16954, %r16953, %r16952;
	st.local.u32 	[%rd3+4072], %r16954;
	ld.local.u8 	%rs6650, [%rd8305+4220];
	not.b16 	%rs6651, %rs6649;
	and.b16  	%rs6652, %rs6650, %rs6651;
	st.local.u8 	[%rd8305+4220], %rs6652;
	and.b32  	%r16955, %r132, %r16949;
	cvt.u64.u32 	%rd8309, %r16955;
	add.s64 	%rd8310, %rd3, %rd8309;
	ld.local.u8 	%rs6653, [%rd8310+4220];
	add.s64 	%rd8311, %rd1031, %rd8309;
	ld.global.u8 	%rs6654, [%rd8311];
	and.b16  	%rs6655, %rs6654, %rs6653;
	cvt.u32.u16 	%r16956, %rs6655;
	and.b32  	%r16957, %r16956, 255;
	mul.wide.u32 	%rd8312, %r16954, 4;
	add.s64 	%rd8313, %rd3, %rd8312;
	st.local.u32 	[%rd8313+4], %r16955;
	ld.local.u32 	%r16958, [%rd3+4072];
	add.s32 	%r16959, %r16958, %r16957;
	st.local.u32 	[%rd3+4072], %r16959;
	ld.local.u8 	%rs6656, [%rd8310+4220];
	not.b16 	%rs6657, %rs6655;
	and.b16  	%rs6658, %rs6656, %rs6657;
	st.local.u8 	[%rd8310+4220], %rs6658;
	and.b32  	%r16960, %r16948, %r16677;
	cvt.u64.u32 	%rd8314, %r16960;
	add.s64 	%rd8315, %rd3, %rd8314;
	ld.local.u8 	%rs6659, [%rd8315+4220];
	add.s64 	%rd8316, %rd1031, %rd8314;
	ld.global.u8 	%rs6660, [%rd8316];
	and.b16  	%rs6661, %rs6660, %rs6659;
	cvt.u32.u16 	%r16961, %rs6661;
	and.b32  	%r16962, %r16961, 255;
	mul.wide.u32 	%rd8317, %r16959, 4;
	add.s64 	%rd8318, %rd3, %rd8317;
	st.local.u32 	[%rd8318+4], %r16960;
	ld.local.u32 	%r16963, [%rd3+4072];
	add.s32 	%r16964, %r16963, %r16962;
	st.local.u32 	[%rd3+4072], %r16964;
	ld.local.u8 	%rs6662, [%rd8315+4220];
	not.b16 	%rs6663, %rs6661;
	and.b16  	%rs6664, %rs6662, %rs6663;
	st.local.u8 	[%rd8315+4220], %rs6664;
	xor.b32  	%r16965, %r16948, %r132;
	cvt.u64.u32 	%rd8319, %r16965;
	add.s64 	%rd8320, %rd3, %rd8319;
	ld.local.u8 	%rs6665, [%rd8320+4220];
	add.s64 	%rd8321, %rd1031, %rd8319;
	ld.global.u8 	%rs6666, [%rd8321];
	and.b16  	%rs6667, %rs6666, %rs6665;
	cvt.u32.u16 	%r16966, %rs6667;
	and.b32  	%r16967, %r16966, 255;
	mul.wide.u32 	%rd8322, %r16964, 4;
	add.s64 	%rd8323, %rd3, %rd8322;
	st.local.u32 	[%rd8323+4], %r16965;
	ld.local.u32 	%r16968, [%rd3+4072];
	add.s32 	%r16969, %r16968, %r16967;
	st.local.u32 	[%rd3+4072], %r16969;
	ld.local.u8 	%rs6668, [%rd8320+4220];
	not.b16 	%rs6669, %rs6667;
	and.b16  	%rs6670, %rs6668, %rs6669;
	st.local.u8 	[%rd8320+4220], %rs6670;
	or.b32  	%r16970, %r16948, %r132;
	cvt.u64.u32 	%rd8324, %r16970;
	add.s64 	%rd8325, %rd3, %rd8324;
	ld.local.u8 	%rs6671, [%rd8325+4220];
	add.s64 	%rd8326, %rd1031, %rd8324;
	ld.global.u8 	%rs6672, [%rd8326];
	and.b16  	%rs6673, %rs6672, %rs6671;
	cvt.u32.u16 	%r16971, %rs6673;
	and.b32  	%r16972, %r16971, 255;
	mul.wide.u32 	%rd8327, %r16969, 4;
	add.s64 	%rd8328, %rd3, %rd8327;
	st.local.u32 	[%rd8328+4], %r16970;
	ld.local.u32 	%r16973, [%rd3+4072];
	add.s32 	%r16974, %r16973, %r16972;
	st.local.u32 	[%rd3+4072], %r16974;
	ld.local.u8 	%rs6674, [%rd8325+4220];
	not.b16 	%rs6675, %rs6673;
	and.b16  	%rs6676, %rs6674, %rs6675;
	st.local.u8 	[%rd8325+4220], %rs6676;
	ld.local.u32 	%r16975, [%rd3+4120];
	not.b32 	%r16976, %r16975;
	and.b32  	%r16977, %r16975, %r132;
	cvt.u64.u32 	%rd8329, %r16977;
	add.s64 	%rd8330, %rd3, %rd8329;
	ld.local.u8 	%rs6677, [%rd8330+4220];
	add.s64 	%rd8331, %rd1031, %rd8329;
	ld.global.u8 	%rs6678, [%rd8331];
	and.b16  	%rs6679, %rs6678, %rs6677;
	cvt.u32.u16 	%r16978, %rs6679;
	and.b32  	%r16979, %r16978, 255;
	mul.wide.u32 	%rd8332, %r16974, 4;
	add.s64 	%rd8333, %rd3, %rd8332;
	st.local.u32 	[%rd8333+4], %r16977;
	ld.local.u32 	%r16980, [%rd3+4072];
	add.s32 	%r16981, %r16980, %r16979;
	st.local.u32 	[%rd3+4072], %r16981;
	ld.local.u8 	%rs6680, [%rd8330+4220];
	not.b16 	%rs6681, %rs6679;
	and.b16  	%rs6682, %rs6680, %rs6681;
	st.local.u8 	[%rd8330+4220], %rs6682;
	and.b32  	%r16982, %r132, %r16976;
	cvt.u64.u32 	%rd8334, %r16982;
	add.s64 	%rd8335, %rd3, %rd8334;
	ld.local.u8 	%rs6683, [%rd8335+4220];
	add.s64 	%rd8336, %rd1031, %rd8334;
	ld.global.u8 	%rs6684, [%rd8336];
	and.b16  	%rs6685, %rs6684, %rs6683;
	cvt.u32.u16 	%r16983, %rs6685;
	and.b32  	%r16984, %r16983, 255;
	mul.wide.u32 	%rd8337, %r16981, 4;
	add.s64 	%rd8338, %rd3, %rd8337;
	st.local.u32 	[%rd8338+4], %r16982;
	ld.local.u32 	%r16985, [%rd3+4072];
	add.s32 	%r16986, %r16985, %r16984;
	st.local.u32 	[%rd3+4072], %r16986;
	ld.local.u8 	%rs6686, [%rd8335+4220];
	not.b16 	%rs6687, %rs6685;
	and.b16  	%rs6688, %rs6686, %rs6687;
	st.local.u8 	[%rd8335+4220], %rs6688;
	and.b32  	%r16987, %r16975, %r16677;
	cvt.u64.u32 	%rd8339, %r16987;
	add.s64 	%rd8340, %rd3, %rd8339;
	ld.local.u8 	%rs6689, [%rd8340+4220];
	add.s64 	%rd8341, %rd1031, %rd8339;
	ld.global.u8 	%rs6690, [%rd8341];
	and.b16  	%rs6691, %rs6690, %rs6689;
	cvt.u32.u16 	%r16988, %rs6691;
	and.b32  	%r16989, %r16988, 255;
	mul.wide.u32 	%rd8342, %r16986, 4;
	add.s64 	%rd8343, %rd3, %rd8342;
	st.local.u32 	[%rd8343+4], %r16987;
	ld.local.u32 	%r16990, [%rd3+4072];
	add.s32 	%r16991, %r16990, %r16989;
	st.local.u32 	[%rd3+4072], %r16991;
	ld.local.u8 	%rs6692, [%rd8340+4220];
	not.b16 	%rs6693, %rs6691;
	and.b16  	%rs6694, %rs6692, %rs6693;
	st.local.u8 	[%rd8340+4220], %rs6694;
	xor.b32  	%r16992, %r16975, %r132;
	cvt.u64.u32 	%rd8344, %r16992;
	add.s64 	%rd8345, %rd3, %rd8344;
	ld.local.u8 	%rs6695, [%rd8345+4220];
	add.s64 	%rd8346, %rd1031, %rd8344;
	ld.global.u8 	%rs6696, [%rd8346];
	and.b16  	%rs6697, %rs6696, %rs6695;
	cvt.u32.u16 	%r16993, %rs6697;
	and.b32  	%r16994, %r16993, 255;
	mul.wide.u32 	%rd8347, %r16991, 4;
	add.s64 	%rd8348, %rd3, %rd8347;
	st.local.u32 	[%rd8348+4], %r16992;
	ld.local.u32 	%r16995, [%rd3+4072];
	add.s32 	%r16996, %r16995, %r16994;
	st.local.u32 	[%rd3+4072], %r16996;
	ld.local.u8 	%rs6698, [%rd8345+4220];
	not.b16 	%rs6699, %rs6697;
	and.b16  	%rs6700, %rs6698, %rs6699;
	st.local.u8 	[%rd8345+4220], %rs6700;
	or.b32  	%r16997, %r16975, %r132;
	cvt.u64.u32 	%rd8349, %r16997;
	add.s64 	%rd8350, %rd3, %rd8349;
	ld.local.u8 	%rs6701, [%rd8350+4220];
	add.s64 	%rd8351, %rd1031, %rd8349;
	ld.global.u8 	%rs6702, [%rd8351];
	and.b16  	%rs6703, %rs6702, %rs6701;
	cvt.u32.u16 	%r16998, %rs6703;
	and.b32  	%r16999, %r16998, 255;
	mul.wide.u32 	%rd8352, %r16996, 4;
	add.s64 	%rd8353, %rd3, %rd8352;
	st.local.u32 	[%rd8353+4], %r16997;
	ld.local.u32 	%r17000, [%rd3+4072];
	add.s32 	%r17001, %r17000, %r16999;
	st.local.u32 	[%rd3+4072], %r17001;
	ld.local.u8 	%rs6704, [%rd8350+4220];
	not.b16 	%rs6705, %rs6703;
	and.b16  	%rs6706, %rs6704, %rs6705;
	st.local.u8 	[%rd8350+4220], %rs6706;
	ld.local.u32 	%r17002, [%rd3+4124];
	not.b32 	%r17003, %r17002;
	and.b32  	%r17004, %r17002, %r132;
	cvt.u64.u32 	%rd8354, %r17004;
	add.s64 	%rd8355, %rd3, %rd8354;
	ld.local.u8 	%rs6707, [%rd8355+4220];
	add.s64 	%rd8356, %rd1031, %rd8354;
	ld.global.u8 	%rs6708, [%rd8356];
	and.b16  	%rs6709, %rs6708, %rs6707;
	cvt.u32.u16 	%r17005, %rs6709;
	and.b32  	%r17006, %r17005, 255;
	mul.wide.u32 	%rd8357, %r17001, 4;
	add.s64 	%rd8358, %rd3, %rd8357;
	st.local.u32 	[%rd8358+4], %r17004;
	ld.local.u32 	%r17007, [%rd3+4072];
	add.s32 	%r17008, %r17007, %r17006;
	st.local.u32 	[%rd3+4072], %r17008;
	ld.local.u8 	%rs6710, [%rd8355+4220];
	not.b16 	%rs6711, %rs6709;
	and.b16  	%rs6712, %rs6710, %rs6711;
	st.local.u8 	[%rd8355+4220], %rs6712;
	and.b32  	%r17009, %r132, %r17003;
	cvt.u64.u32 	%rd8359, %r17009;
	add.s64 	%rd8360, %rd3, %rd8359;
	ld.local.u8 	%rs6713, [%rd8360+4220];
	add.s64 	%rd8361, %rd1031, %rd8359;
	ld.global.u8 	%rs6714, [%rd8361];
	and.b16  	%rs6715, %rs6714, %rs6713;
	cvt.u32.u16 	%r17010, %rs6715;
	and.b32  	%r17011, %r17010, 255;
	mul.wide.u32 	%rd8362, %r17008, 4;
	add.s64 	%rd8363, %rd3, %rd8362;
	st.local.u32 	[%rd8363+4], %r17009;
	ld.local.u32 	%r17012, [%rd3+4072];
	add.s32 	%r17013, %r17012, %r17011;
	st.local.u32 	[%rd3+4072], %r17013;
	ld.local.u8 	%rs6716, [%rd8360+4220];
	not.b16 	%rs6717, %rs6715;
	and.b16  	%rs6718, %rs6716, %rs6717;
	st.local.u8 	[%rd8360+4220], %rs6718;
	and.b32  	%r17014, %r17002, %r16677;
	cvt.u64.u32 	%rd8364, %r17014;
	add.s64 	%rd8365, %rd3, %rd8364;
	ld.local.u8 	%rs6719, [%rd8365+4220];
	add.s64 	%rd8366, %rd1031, %rd8364;
	ld.global.u8 	%rs6720, [%rd8366];
	and.b16  	%rs6721, %rs6720, %rs6719;
	cvt.u32.u16 	%r17015, %rs6721;
	and.b32  	%r17016, %r17015, 255;
	mul.wide.u32 	%rd8367, %r17013, 4;
	add.s64 	%rd8368, %rd3, %rd8367;
	st.local.u32 	[%rd8368+4], %r17014;
	ld.local.u32 	%r17017, [%rd3+4072];
	add.s32 	%r17018, %r17017, %r17016;
	st.local.u32 	[%rd3+4072], %r17018;
	ld.local.u8 	%rs6722, [%rd8365+4220];
	not.b16 	%rs6723, %rs6721;
	and.b16  	%rs6724, %rs6722, %rs6723;
	st.local.u8 	[%rd8365+4220], %rs6724;
	xor.b32  	%r17019, %r17002, %r132;
	cvt.u64.u32 	%rd8369, %r17019;
	add.s64 	%rd8370, %rd3, %rd8369;
	ld.local.u8 	%rs6725, [%rd8370+4220];
	add.s64 	%rd8371, %rd1031, %rd8369;
	ld.global.u8 	%rs6726, [%rd8371];
	and.b16  	%rs6727, %rs6726, %rs6725;
	cvt.u32.u16 	%r17020, %rs6727;
	and.b32  	%r17021, %r17020, 255;
	mul.wide.u32 	%rd8372, %r17018, 4;
	add.s64 	%rd8373, %rd3, %rd8372;
	st.local.u32 	[%rd8373+4], %r17019;
	ld.local.u32 	%r17022, [%rd3+4072];
	add.s32 	%r17023, %r17022, %r17021;
	st.local.u32 	[%rd3+4072], %r17023;
	ld.local.u8 	%rs6728, [%rd8370+4220];
	not.b16 	%rs6729, %rs6727;
	and.b16  	%rs6730, %rs6728, %rs6729;
	st.local.u8 	[%rd8370+4220], %rs6730;
	or.b32  	%r17024, %r17002, %r132;
	cvt.u64.u32 	%rd8374, %r17024;
	add.s64 	%rd8375, %rd3, %rd8374;
	ld.local.u8 	%rs6731, [%rd8375+4220];
	add.s64 	%rd8376, %rd1031, %rd8374;
	ld.global.u8 	%rs6732, [%rd8376];
	and.b16  	%rs6733, %rs6732, %rs6731;
	cvt.u32.u16 	%r17025, %rs6733;
	and.b32  	%r17026, %r17025, 255;
	mul.wide.u32 	%rd8377, %r17023, 4;
	add.s64 	%rd8378, %rd3, %rd8377;
	st.local.u32 	[%rd8378+4], %r17024;
	ld.local.u32 	%r17027, [%rd3+4072];
	add.s32 	%r17028, %r17027, %r17026;
	st.local.u32 	[%rd3+4072], %r17028;
	ld.local.u8 	%rs6734, [%rd8375+4220];
	not.b16 	%rs6735, %rs6733;
	and.b16  	%rs6736, %rs6734, %rs6735;
	st.local.u8 	[%rd8375+4220], %rs6736;
	ld.local.u32 	%r17029, [%rd3+4128];
	not.b32 	%r17030, %r17029;
	and.b32  	%r17031, %r17029, %r132;
	cvt.u64.u32 	%rd8379, %r17031;
	add.s64 	%rd8380, %rd3, %rd8379;
	ld.local.u8 	%rs6737, [%rd8380+4220];
	add.s64 	%rd8381, %rd1031, %rd8379;
	ld.global.u8 	%rs6738, [%rd8381];
	and.b16  	%rs6739, %rs6738, %rs6737;
	cvt.u32.u16 	%r17032, %rs6739;
	and.b32  	%r17033, %r17032, 255;
	mul.wide.u32 	%rd8382, %r17028, 4;
	add.s64 	%rd8383, %rd3, %rd8382;
	st.local.u32 	[%rd8383+4], %r17031;
	ld.local.u32 	%r17034, [%rd3+4072];
	add.s32 	%r17035, %r17034, %r17033;
	st.local.u32 	[%rd3+4072], %r17035;
	ld.local.u8 	%rs6740, [%rd8380+4220];
	not.b16 	%rs6741, %rs6739;
	and.b16  	%rs6742, %rs6740, %rs6741;
	st.local.u8 	[%rd8380+4220], %rs6742;
	and.b32  	%r17036, %r132, %r17030;
	cvt.u64.u32 	%rd8384, %r17036;
	add.s64 	%rd8385, %rd3, %rd8384;
	ld.local.u8 	%rs6743, [%rd8385+4220];
	add.s64 	%rd8386, %rd1031, %rd8384;
	ld.global.u8 	%rs6744, [%rd8386];
	and.b16  	%rs6745, %rs6744, %rs6743;
	cvt.u32.u16 	%r17037, %rs6745;
	and.b32  	%r17038, %r17037, 255;
	mul.wide.u32 	%rd8387, %r17035, 4;
	add.s64 	%rd8388, %rd3, %rd8387;
	st.local.u32 	[%rd8388+4], %r17036;
	ld.local.u32 	%r17039, [%rd3+4072];
	add.s32 	%r17040, %r17039, %r17038;
	st.local.u32 	[%rd3+4072], %r17040;
	ld.local.u8 	%rs6746, [%rd8385+4220];
	not.b16 	%rs6747, %rs6745;
	and.b16  	%rs6748, %rs6746, %rs6747;
	st.local.u8 	[%rd8385+4220], %rs6748;
	and.b32  	%r17041, %r17029, %r16677;
	cvt.u64.u32 	%rd8389, %r17041;
	add.s64 	%rd8390, %rd3, %rd8389;
	ld.local.u8 	%rs6749, [%rd8390+4220];
	add.s64 	%rd8391, %rd1031, %rd8389;
	ld.global.u8 	%rs6750, [%rd8391];
	and.b16  	%rs6751, %rs6750, %rs6749;
	cvt.u32.u16 	%r17042, %rs6751;
	and.b32  	%r17043, %r17042, 255;
	mul.wide.u32 	%rd8392, %r17040, 4;
	add.s64 	%rd8393, %rd3, %rd8392;
	st.local.u32 	[%rd8393+4], %r17041;
	ld.local.u32 	%r17044, [%rd3+4072];
	add.s32 	%r17045, %r17044, %r17043;
	st.local.u32 	[%rd3+4072], %r17045;
	ld.local.u8 	%rs6752, [%rd8390+4220];
	not.b16 	%rs6753, %rs6751;
	and.b16  	%rs6754, %rs6752, %rs6753;
	st.local.u8 	[%rd8390+4220], %rs6754;
	xor.b32  	%r17046, %r17029, %r132;
	cvt.u64.u32 	%rd8394, %r17046;
	add.s64 	%rd8395, %rd3, %rd8394;
	ld.local.u8 	%rs6755, [%rd8395+4220];
	add.s64 	%rd8396, %rd1031, %rd8394;
	ld.global.u8 	%rs6756, [%rd8396];
	and.b16  	%rs6757, %rs6756, %rs6755;
	cvt.u32.u16 	%r17047, %rs6757;
	and.b32  	%r17048, %r17047, 255;
	mul.wide.u32 	%rd8397, %r17045, 4;
	add.s64 	%rd8398, %rd3, %rd8397;
	st.local.u32 	[%rd8398+4], %r17046;
	ld.local.u32 	%r17049, [%rd3+4072];
	add.s32 	%r17050, %r17049, %r17048;
	st.local.u32 	[%rd3+4072], %r17050;
	ld.local.u8 	%rs6758, [%rd8395+4220];
	not.b16 	%rs6759, %rs6757;
	and.b16  	%rs6760, %rs6758, %rs6759;
	st.local.u8 	[%rd8395+4220], %rs6760;
	or.b32  	%r17051, %r17029, %r132;
	cvt.u64.u32 	%rd8399, %r17051;
	add.s64 	%rd8400, %rd3, %rd8399;
	ld.local.u8 	%rs6761, [%rd8400+4220];
	add.s64 	%rd8401, %rd1031, %rd8399;
	ld.global.u8 	%rs6762, [%rd8401];
	and.b16  	%rs6763, %rs6762, %rs6761;
	cvt.u32.u16 	%r17052, %rs6763;
	and.b32  	%r17053, %r17052, 255;
	mul.wide.u32 	%rd8402, %r17050, 4;
	add.s64 	%rd8403, %rd3, %rd8402;
	st.local.u32 	[%rd8403+4], %r17051;
	ld.local.u32 	%r17054, [%rd3+4072];
	add.s32 	%r17055, %r17054, %r17053;
	st.local.u32 	[%rd3+4072], %r17055;
	ld.local.u8 	%rs6764, [%rd8400+4220];
	not.b16 	%rs6765, %rs6763;
	and.b16  	%rs6766, %rs6764, %rs6765;
	st.local.u8 	[%rd8400+4220], %rs6766;
	ld.local.u32 	%r17056, [%rd3+4132];
	not.b32 	%r17057, %r17056;
	and.b32  	%r17058, %r17056, %r132;
	cvt.u64.u32 	%rd8404, %r17058;
	add.s64 	%rd8405, %rd3, %rd8404;
	ld.local.u8 	%rs6767, [%rd8405+4220];
	add.s64 	%rd8406, %rd1031, %rd8404;
	ld.global.u8 	%rs6768, [%rd8406];
	and.b16  	%rs6769, %rs6768, %rs6767;
	cvt.u32.u16 	%r17059, %rs6769;
	and.b32  	%r17060, %r17059, 255;
	mul.wide.u32 	%rd8407, %r17055, 4;
	add.s64 	%rd8408, %rd3, %rd8407;
	st.local.u32 	[%rd8408+4], %r17058;
	ld.local.u32 	%r17061, [%rd3+4072];
	add.s32 	%r17062, %r17061, %r17060;
	st.local.u32 	[%rd3+4072], %r17062;
	ld.local.u8 	%rs6770, [%rd8405+4220];
	not.b16 	%rs6771, %rs6769;
	and.b16  	%rs6772, %rs6770, %rs6771;
	st.local.u8 	[%rd8405+4220], %rs6772;
	and.b32  	%r17063, %r132, %r17057;
	cvt.u64.u32 	%rd8409, %r17063;
	add.s64 	%rd8410, %rd3, %rd8409;
	ld.local.u8 	%rs6773, [%rd8410+4220];
	add.s64 	%rd8411, %rd1031, %rd8409;
	ld.global.u8 	%rs6774, [%rd8411];
	and.b16  	%rs6775, %rs6774, %rs6773;
	cvt.u32.u16 	%r17064, %rs6775;
	and.b32  	%r17065, %r17064, 255;
	mul.wide.u32 	%rd8412, %r17062, 4;
	add.s64 	%rd8413, %rd3, %rd8412;
	st.local.u32 	[%rd8413+4], %r17063;
	ld.local.u32 	%r17066, [%rd3+4072];
	add.s32 	%r17067, %r17066, %r17065;
	st.local.u32 	[%rd3+4072], %r17067;
	ld.local.u8 	%rs6776, [%rd8410+4220];
	not.b16 	%rs6777, %rs6775;
	and.b16  	%rs6778, %rs6776, %rs6777;
	st.local.u8 	[%rd8410+4220], %rs6778;
	and.b32  	%r17068, %r17056, %r16677;
	cvt.u64.u32 	%rd8414, %r17068;
	add.s64 	%rd8415, %rd3, %rd8414;
	ld.local.u8 	%rs6779, [%rd8415+4220];
	add.s64 	%rd8416, %rd1031, %rd8414;
	ld.global.u8 	%rs6780, [%rd8416];
	and.b16  	%rs6781, %rs6780, %rs6779;
	cvt.u32.u16 	%r17069, %rs6781;
	and.b32  	%r17070, %r17069, 255;
	mul.wide.u32 	%rd8417, %r17067, 4;
	add.s64 	%rd8418, %rd3, %rd8417;
	st.local.u32 	[%rd8418+4], %r17068;
	ld.local.u32 	%r17071, [%rd3+4072];
	add.s32 	%r17072, %r17071, %r17070;
	st.local.u32 	[%rd3+4072], %r17072;
	ld.local.u8 	%rs6782, [%rd8415+4220];
	not.b16 	%rs6783, %rs6781;
	and.b16  	%rs6784, %rs6782, %rs6783;
	st.local.u8 	[%rd8415+4220], %rs6784;
	xor.b32  	%r17073, %r17056, %r132;
	cvt.u64.u32 	%rd8419, %r17073;
	add.s64 	%rd8420, %rd3, %rd8419;
	ld.local.u8 	%rs6785, [%rd8420+4220];
	add.s64 	%rd8421, %rd1031, %rd8419;
	ld.global.u8 	%rs6786, [%rd8421];
	and.b16  	%rs6787, %rs6786, %rs6785;
	cvt.u32.u16 	%r17074, %rs6787;
	and.b32  	%r17075, %r17074, 255;
	mul.wide.u32 	%rd8422, %r17072, 4;
	add.s64 	%rd8423, %rd3, %rd8422;
	st.local.u32 	[%rd8423+4], %r17073;
	ld.local.u32 	%r17076, [%rd3+4072];
	add.s32 	%r17077, %r17076, %r17075;
	st.local.u32 	[%rd3+4072], %r17077;
	ld.local.u8 	%rs6788, [%rd8420+4220];
	not.b16 	%rs6789, %rs6787;
	and.b16  	%rs6790, %rs6788, %rs6789;
	st.local.u8 	[%rd8420+4220], %rs6790;
	or.b32  	%r17078, %r17056, %r132;
	cvt.u64.u32 	%rd8424, %r17078;
	add.s64 	%rd8425, %rd3, %rd8424;
	ld.local.u8 	%rs6791, [%rd8425+4220];
	add.s64 	%rd8426, %rd1031, %rd8424;
	ld.global.u8 	%rs6792, [%rd8426];
	and.b16  	%rs6793, %rs6792, %rs6791;
	cvt.u32.u16 	%r17079, %rs6793;
	and.b32  	%r17080, %r17079, 255;
	mul.wide.u32 	%rd8427, %r17077, 4;
	add.s64 	%rd8428, %rd3, %rd8427;
	st.local.u32 	[%rd8428+4], %r17078;
	ld.local.u32 	%r17081, [%rd3+4072];
	add.s32 	%r17082, %r17081, %r17080;
	st.local.u32 	[%rd3+4072], %r17082;
	ld.local.u8 	%rs6794, [%rd8425+4220];
	not.b16 	%rs6795, %rs6793;
	and.b16  	%rs6796, %rs6794, %rs6795;
	st.local.u8 	[%rd8425+4220], %rs6796;
	ld.local.u32 	%r17083, [%rd3+4136];
	not.b32 	%r17084, %r17083;
	and.b32  	%r17085, %r17083, %r132;
	cvt.u64.u32 	%rd8429, %r17085;
	add.s64 	%rd8430, %rd3, %rd8429;
	ld.local.u8 	%rs6797, [%rd8430+4220];
	add.s64 	%rd8431, %rd1031, %rd8429;
	ld.global.u8 	%rs6798, [%rd8431];
	and.b16  	%rs6799, %rs6798, %rs6797;
	cvt.u32.u16 	%r17086, %rs6799;
	and.b32  	%r17087, %r17086, 255;
	mul.wide.u32 	%rd8432, %r17082, 4;
	add.s64 	%rd8433, %rd3, %rd8432;
	st.local.u32 	[%rd8433+4], %r17085;
	ld.local.u32 	%r17088, [%rd3+4072];
	add.s32 	%r17089, %r17088, %r17087;
	st.local.u32 	[%rd3+4072], %r17089;
	ld.local.u8 	%rs6800, [%rd8430+4220];
	not.b16 	%rs6801, %rs6799;
	and.b16  	%rs6802, %rs6800, %rs6801;
	st.local.u8 	[%rd8430+4220], %rs6802;
	and.b32  	%r17090, %r132, %r17084;
	cvt.u64.u32 	%rd8434, %r17090;
	add.s64 	%rd8435, %rd3, %rd8434;
	ld.local.u8 	%rs6803, [%rd8435+4220];
	add.s64 	%rd8436, %rd1031, %rd8434;
	ld.global.u8 	%rs6804, [%rd8436];
	and.b16  	%rs6805, %rs6804, %rs6803;
	cvt.u32.u16 	%r17091, %rs6805;
	and.b32  	%r17092, %r17091, 255;
	mul.wide.u32 	%rd8437, %r17089, 4;
	add.s64 	%rd8438, %rd3, %rd8437;
	st.local.u32 	[%rd8438+4], %r17090;
	ld.local.u32 	%r17093, [%rd3+4072];
	add.s32 	%r17094, %r17093, %r17092;
	st.local.u32 	[%rd3+4072], %r17094;
	ld.local.u8 	%rs6806, [%rd8435+4220];
	not.b16 	%rs6807, %rs6805;
	and.b16  	%rs6808, %rs6806, %rs6807;
	st.local.u8 	[%rd8435+4220], %rs6808;
	and.b32  	%r17095, %r17083, %r16677;
	cvt.u64.u32 	%rd8439, %r17095;
	add.s64 	%rd8440, %rd3, %rd8439;
	ld.local.u8 	%rs6809, [%rd8440+4220];
	add.s64 	%rd8441, %rd1031, %rd8439;
	ld.global.u8 	%rs6810, [%rd8441];
	and.b16  	%rs6811, %rs6810, %rs6809;
	cvt.u32.u16 	%r17096, %rs6811;
	and.b32  	%r17097, %r17096, 255;
	mul.wide.u32 	%rd8442, %r17094, 4;
	add.s64 	%rd8443, %rd3, %rd8442;
	st.local.u32 	[%rd8443+4], %r17095;
	ld.local.u32 	%r17098, [%rd3+4072];
	add.s32 	%r17099, %r17098, %r17097;
	st.local.u32 	[%rd3+4072], %r17099;
	ld.local.u8 	%rs6812, [%rd8440+4220];
	not.b16 	%rs6813, %rs6811;
	and.b16  	%rs6814, %rs6812, %rs6813;
	st.local.u8 	[%rd8440+4220], %rs6814;
	xor.b32  	%r17100, %r17083, %r132;
	cvt.u64.u32 	%rd8444, %r17100;
	add.s64 	%rd8445, %rd3, %rd8444;
	ld.local.u8 	%rs6815, [%rd8445+4220];
	add.s64 	%rd8446, %rd1031, %rd8444;
	ld.global.u8 	%rs6816, [%rd8446];
	and.b16  	%rs6817, %rs6816, %rs6815;
	cvt.u32.u16 	%r17101, %rs6817;
	and.b32  	%r17102, %r17101, 255;
	mul.wide.u32 	%rd8447, %r17099, 4;
	add.s64 	%rd8448, %rd3, %rd8447;
	st.local.u32 	[%rd8448+4], %r17100;
	ld.local.u32 	%r17103, [%rd3+4072];
	add.s32 	%r17104, %r17103, %r17102;
	st.local.u32 	[%rd3+4072], %r17104;
	ld.local.u8 	%rs6818, [%rd8445+4220];
	not.b16 	%rs6819, %rs6817;
	and.b16  	%rs6820, %rs6818, %rs6819;
	st.local.u8 	[%rd8445+4220], %rs6820;
	or.b32  	%r17105, %r17083, %r132;
	cvt.u64.u32 	%rd8449, %r17105;
	add.s64 	%rd8450, %rd3, %rd8449;
	ld.local.u8 	%rs6821, [%rd8450+4220];
	add.s64 	%rd8451, %rd1031, %rd8449;
	ld.global.u8 	%rs6822, [%rd8451];
	and.b16  	%rs6823, %rs6822, %rs6821;
	cvt.u32.u16 	%r17106, %rs6823;
	and.b32  	%r17107, %r17106, 255;
	mul.wide.u32 	%rd8452, %r17104, 4;
	add.s64 	%rd8453, %rd3, %rd8452;
	st.local.u32 	[%rd8453+4], %r17105;
	ld.local.u32 	%r17108, [%rd3+4072];
	add.s32 	%r133, %r17108, %r17107;
	st.local.u32 	[%rd3+4072], %r133;
	ld.local.u8 	%rs6824, [%rd8450+4220];
	not.b16 	%rs6825, %rs6823;
	and.b16  	%rs6826, %rs6824, %rs6825;
	st.local.u8 	[%rd8450+4220], %rs6826;
$L__BB0_118:
	add.s32 	%r26205, %r26205, 1;
	setp.ge.u32 	%p109, %r26205, %r133;
	mov.b16 	%rs9831, 17;
	@%p109 bra 	$L__BB0_123;
	mul.wide.u32 	%rd8454, %r26205, 4;
	add.s64 	%rd8455, %rd3, %rd8454;
	ld.local.u32 	%r136, [%rd8455+4];
	cvt.u64.u32 	%rd8456, %r136;
	add.s64 	%rd8458, %rd1031, %rd8456;
	ld.global.u8 	%rs6828, [%rd8458];
	setp.eq.s16 	%p110, %rs6828, 0;
	@%p110 bra 	$L__BB0_118;
	st.local.u32 	[%rd3+4144], %r136;
	setp.eq.s16 	%p111, %rs5074, 5;
	mov.b16 	%rs9831, 17;
	mov.b32 	%r26206, 18;
	@%p111 bra 	$L__BB0_121;
	bra.uni 	$L__BB0_123;
$L__BB0_121:
	st.local.u32 	[%rd3], %r26206;
	atom.global.add.u32 	%r141, [%rd2], 1;
	setp.gt.u32 	%p112, %r141, 999;
	@%p112 bra 	$L__BB0_123;
	mul.wide.u32 	%rd8459, %r141, 6268;
	add.s64 	%rd8460, %rd1, %rd8459;
	ld.local.u32 	%r17110, [%rd3+4];
	ld.local.u32 	%r17111, [%rd3+8];
	ld.local.u32 	%r17112, [%rd3+12];
	ld.local.u32 	%r17113, [%rd3+16];
	ld.local.u32 	%r17114, [%rd3+20];
	ld.local.u32 	%r17115, [%rd3+24];
	ld.local.u32 	%r17116, [%rd3+28];
	ld.local.u32 	%r17117, [%rd3+32];
	ld.local.u32 	%r17118, [%rd3+36];
	ld.local.u32 	%r17119, [%rd3+40];
	ld.local.u32 	%r17120, [%rd3+44];
	ld.local.u32 	%r17121, [%rd3+48];
	ld.local.u32 	%r17122, [%rd3+52];
	ld.local.u32 	%r17123, [%rd3+56];
	ld.local.u32 	%r17124, [%rd3+60];
	ld.local.u32 	%r17125, [%rd3+64];
	ld.local.u32 	%r17126, [%rd3+68];
	ld.local.u32 	%r17127, [%rd3+72];
	ld.local.u32 	%r17128, [%rd3+76];
	ld.local.u32 	%r17129, [%rd3+80];
	ld.local.u32 	%r17130, [%rd3+84];
	ld.local.u32 	%r17131, [%rd3+88];
	ld.local.u32 	%r17132, [%rd3+92];
	ld.local.u32 	%r17133, [%rd3+96];
	ld.local.u32 	%r17134, [%rd3+100];
	ld.local.u32 	%r17135, [%rd3+104];
	ld.local.u32 	%r17136, [%rd3+108];
	ld.local.u32 	%r17137, [%rd3+112];
	ld.local.u32 	%r17138, [%rd3+116];
	ld.local.u32 	%r17139, [%rd3+120];
	ld.local.u32 	%r17140, [%rd3+124];
	ld.local.u32 	%r17141, [%rd3+128];
	ld.local.u32 	%r17142, [%rd3+132];
	ld.local.u32 	%r17143, [%rd3+136];
	ld.local.u32 	%r17144, [%rd3+140];
	ld.local.u32 	%r17145, [%rd3+144];
	ld.local.u32 	%r17146, [%rd3+148];
	ld.local.u32 	%r17147, [%rd3+152];
	ld.local.u32 	%r17148, [%rd3+156];
	ld.local.u32 	%r17149, [%rd3+160];
	ld.local.u32 	%r17150, [%rd3+164];
	ld.local.u32 	%r17151, [%rd3+168];
	ld.local.u32 	%r17152, [%rd3+172];
	ld.local.u32 	%r17153, [%rd3+176];
	ld.local.u32 	%r17154, [%rd3+180];
	ld.local.u32 	%r17155, [%rd3+184];
	ld.local.u32 	%r17156, [%rd3+188];
	ld.local.u32 	%r17157, [%rd3+192];
	ld.local.u32 	%r17158, [%rd3+196];
	ld.local.u32 	%r17159, [%rd3+200];
	ld.local.u32 	%r17160, [%rd3+204];
	ld.local.u32 	%r17161, [%rd3+208];
	ld.local.u32 	%r17162, [%rd3+212];
	ld.local.u32 	%r17163, [%rd3+216];
	ld.local.u32 	%r17164, [%rd3+220];
	ld.local.u32 	%r17165, [%rd3+224];
	ld.local.u32 	%r17166, [%rd3+228];
	ld.local.u32 	%r17167, [%rd3+232];
	ld.local.u32 	%r17168, [%rd3+236];
	ld.local.u32 	%r17169, [%rd3+240];
	ld.local.u32 	%r17170, [%rd3+244];
	ld.local.u32 	%r17171, [%rd3+248];
	ld.local.u32 	%r17172, [%rd3+252];
	ld.local.u32 	%r17173, [%rd3+256];
	ld.local.u32 	%r17174, [%rd3+260];
	ld.local.u32 	%r17175, [%rd3+264];
	ld.local.u32 	%r17176, [%rd3+268];
	ld.local.u32 	%r17177, [%rd3+272];
	ld.local.u32 	%r17178, [%rd3+276];
	ld.local.u32 	%r17179, [%rd3+280];
	ld.local.u32 	%r17180, [%rd3+284];
	ld.local.u32 	%r17181, [%rd3+288];
	ld.local.u32 	%r17182, [%rd3+292];
	ld.local.u32 	%r17183, [%rd3+296];
	ld.local.u32 	%r17184, [%rd3+300];
	ld.local.u32 	%r17185, [%rd3+304];
	ld.local.u32 	%r17186, [%rd3+308];
	ld.local.u32 	%r17187, [%rd3+312];
	ld.local.u32 	%r17188, [%rd3+316];
	ld.local.u32 	%r17189, [%rd3+320];
	ld.local.u32 	%r17190, [%rd3+324];
	ld.local.u32 	%r17191, [%rd3+328];
	ld.local.u32 	%r17192, [%rd3+332];
	ld.local.u32 	%r17193, [%rd3+336];
	ld.local.u32 	%r17194, [%rd3+340];
	ld.local.u32 	%r17195, [%rd3+344];
	ld.local.u32 	%r17196, [%rd3+348];
	ld.local.u32 	%r17197, [%rd3+352];
	ld.local.u32 	%r17198, [%rd3+356];
	ld.local.u32 	%r17199, [%rd3+360];
	ld.local.u32 	%r17200, [%rd3+364];
	ld.local.u32 	%r17201, [%rd3+368];
	ld.local.u32 	%r17202, [%rd3+372];
	ld.local.u32 	%r17203, [%rd3+376];
	ld.local.u32 	%r17204, [%rd3+380];
	ld.local.u32 	%r17205, [%rd3+384];
	ld.local.u32 	%r17206, [%rd3+388];
	ld.local.u32 	%r17207, [%rd3+392];
	ld.local.u32 	%r17208, [%rd3+396];
	ld.local.u32 	%r17209, [%rd3+400];
	ld.local.u32 	%r17210, [%rd3+404];
	ld.local.u32 	%r17211, [%rd3+408];
	ld.local.u32 	%r17212, [%rd3+412];
	ld.local.u32 	%r17213, [%rd3+416];
	ld.local.u32 	%r17214, [%rd3+420];
	ld.local.u32 	%r17215, [%rd3+424];
	ld.local.u32 	%r17216, [%rd3+428];
	ld.local.u32 	%r17217, [%rd3+432];
	ld.local.u32 	%r17218, [%rd3+436];
	ld.local.u32 	%r17219, [%rd3+440];
	ld.local.u32 	%r17220, [%rd3+444];
	ld.local.u32 	%r17221, [%rd3+448];
	ld.local.u32 	%r17222, [%rd3+452];
	ld.local.u32 	%r17223, [%rd3+456];
	ld.local.u32 	%r17224, [%rd3+460];
	ld.local.u32 	%r17225, [%rd3+464];
	ld.local.u32 	%r17226, [%rd3+468];
	ld.local.u32 	%r17227, [%rd3+472];
	ld.local.u32 	%r17228, [%rd3+476];
	ld.local.u32 	%r17229, [%rd3+480];
	ld.local.u32 	%r17230, [%rd3+484];
	ld.local.u32 	%r17231, [%rd3+488];
	ld.local.u32 	%r17232, [%rd3+492];
	ld.local.u32 	%r17233, [%rd3+496];
	ld.local.u32 	%r17234, [%rd3+500];
	ld.local.u32 	%r17235, [%rd3+504];
	ld.local.u32 	%r17236, [%rd3+508];
	ld.local.u32 	%r17237, [%rd3+512];
	ld.local.u32 	%r17238, [%rd3+516];
	ld.local.u32 	%r17239, [%rd3+520];
	ld.local.u32 	%r17240, [%rd3+524];
	ld.local.u32 	%r17241, [%rd3+528];
	ld.local.u32 	%r17242, [%rd3+532];
	ld.local.u32 	%r17243, [%rd3+536];
	ld.local.u32 	%r17244, [%rd3+540];
	ld.local.u32 	%r17245, [%rd3+544];
	ld.local.u32 	%r17246, [%rd3+548];
	ld.local.u32 	%r17247, [%rd3+552];
	ld.local.u32 	%r17248, [%rd3+556];
	ld.local.u32 	%r17249, [%rd3+560];
	ld.local.u32 	%r17250, [%rd3+564];
	ld.local.u32 	%r17251, [%rd3+568];
	ld.local.u32 	%r17252, [%rd3+572];
	ld.local.u32 	%r17253, [%rd3+576];
	ld.local.u32 	%r17254, [%rd3+580];
	ld.local.u32 	%r17255, [%rd3+584];
	ld.local.u32 	%r17256, [%rd3+588];
	ld.local.u32 	%r17257, [%rd3+592];
	ld.local.u32 	%r17258, [%rd3+596];
	ld.local.u32 	%r17259, [%rd3+600];
	ld.local.u32 	%r17260, [%rd3+604];
	ld.local.u32 	%r17261, [%rd3+608];
	ld.local.u32 	%r17262, [%rd3+612];
	ld.local.u32 	%r17263, [%rd3+616];
	ld.local.u32 	%r17264, [%rd3+620];
	ld.local.u32 	%r17265, [%rd3+624];
	ld.local.u32 	%r17266, [%rd3+628];
	ld.local.u32 	%r17267, [%rd3+632];
	ld.local.u32 	%r17268, [%rd3+636];
	ld.local.u32 	%r17269, [%rd3+640];
	ld.local.u32 	%r17270, [%rd3+644];
	ld.local.u32 	%r17271, [%rd3+648];
	ld.local.u32 	%r17272, [%rd3+652];
	ld.local.u32 	%r17273, [%rd3+656];
	ld.local.u32 	%r17274, [%rd3+660];
	ld.local.u32 	%r17275, [%rd3+664];
	ld.local.u32 	%r17276, [%rd3+668];
	ld.local.u32 	%r17277, [%rd3+672];
	ld.local.u32 	%r17278, [%rd3+676];
	ld.local.u32 	%r17279, [%rd3+680];
	ld.local.u32 	%r17280, [%rd3+684];
	ld.local.u32 	%r17281, [%rd3+688];
	ld.local.u32 	%r17282, [%rd3+692];
	ld.local.u32 	%r17283, [%rd3+696];
	ld.local.u32 	%r17284, [%rd3+700];
	ld.local.u32 	%r17285, [%rd3+704];
	ld.local.u32 	%r17286, [%rd3+708];
	ld.local.u32 	%r17287, [%rd3+712];
	ld.local.u32 	%r17288, [%rd3+716];
	ld.local.u32 	%r17289, [%rd3+720];
	ld.local.u32 	%r17290, [%rd3+724];
	ld.local.u32 	%r17291, [%rd3+728];
	ld.local.u32 	%r17292, [%rd3+732];
	ld.local.u32 	%r17293, [%rd3+736];
	ld.local.u32 	%r17294, [%rd3+740];
	ld.local.u32 	%r17295, [%rd3+744];
	ld.local.u32 	%r17296, [%rd3+748];
	ld.local.u32 	%r17297, [%rd3+752];
	ld.local.u32 	%r17298, [%rd3+756];
	ld.local.u32 	%r17299, [%rd3+760];
	ld.local.u32 	%r17300, [%rd3+764];
	ld.local.u32 	%r17301, [%rd3+768];
	ld.local.u32 	%r17302, [%rd3+772];
	ld.local.u32 	%r17303, [%rd3+776];
	ld.local.u32 	%r17304, [%rd3+780];
	ld.local.u32 	%r17305, [%rd3+784];
	ld.local.u32 	%r17306, [%rd3+788];
	ld.local.u32 	%r17307, [%rd3+792];
	ld.local.u32 	%r17308, [%rd3+796];
	ld.local.u32 	%r17309, [%rd3+800];
	ld.local.u32 	%r17310, [%rd3+804];
	ld.local.u32 	%r17311, [%rd3+808];
	ld.local.u32 	%r17312, [%rd3+812];
	ld.local.u32 	%r17313, [%rd3+816];
	ld.local.u32 	%r17314, [%rd3+820];
	ld.local.u32 	%r17315, [%rd3+824];
	ld.local.u32 	%r17316, [%rd3+828];
	ld.local.u32 	%r17317, [%rd3+832];
	ld.local.u32 	%r17318, [%rd3+836];
	ld.local.u32 	%r17319, [%rd3+840];
	ld.local.u32 	%r17320, [%rd3+844];
	ld.local.u32 	%r17321, [%rd3+848];
	ld.local.u32 	%r17322, [%rd3+852];
	ld.local.u32 	%r17323, [%rd3+856];
	ld.local.u32 	%r17324, [%rd3+860];
	ld.local.u32 	%r17325, [%rd3+864];
	ld.local.u32 	%r17326, [%rd3+868];
	ld.local.u32 	%r17327, [%rd3+872];
	ld.local.u32 	%r17328, [%rd3+876];
	ld.local.u32 	%r17329, [%rd3+880];
	ld.local.u32 	%r17330, [%rd3+884];
	ld.local.u32 	%r17331, [%rd3+888];
	ld.local.u32 	%r17332, [%rd3+892];
	ld.local.u32 	%r17333, [%rd3+896];
	ld.local.u32 	%r17334, [%rd3+900];
	ld.local.u32 	%r17335, [%rd3+904];
	ld.local.u32 	%r17336, [%rd3+908];
	ld.local.u32 	%r17337, [%rd3+912];
	ld.local.u32 	%r17338, [%rd3+916];
	ld.local.u32 	%r17339, [%rd3+920];
	ld.local.u32 	%r17340, [%rd3+924];
	ld.local.u32 	%r17341, [%rd3+928];
	ld.local.u32 	%r17342, [%rd3+932];
	ld.local.u32 	%r17343, [%rd3+936];
	ld.local.u32 	%r17344, [%rd3+940];
	ld.local.u32 	%r17345, [%rd3+944];
	ld.local.u32 	%r17346, [%rd3+948];
	ld.local.u32 	%r17347, [%rd3+952];
	ld.local.u32 	%r17348, [%rd3+956];
	ld.local.u32 	%r17349, [%rd3+960];
	ld.local.u32 	%r17350, [%rd3+964];
	ld.local.u32 	%r17351, [%rd3+968];
	ld.local.u32 	%r17352, [%rd3+972];
	ld.local.u32 	%r17353, [%rd3+976];
	ld.local.u32 	%r17354, [%rd3+980];
	ld.local.u32 	%r17355, [%rd3+984];
	ld.local.u32 	%r17356, [%rd3+988];
	ld.local.u32 	%r17357, [%rd3+992];
	ld.local.u32 	%r17358, [%rd3+996];
	ld.local.u32 	%r17359, [%rd3+1000];
	ld.local.u32 	%r17360, [%rd3+1004];
	ld.local.u32 	%r17361, [%rd3+1008];
	ld.local.u32 	%r17362, [%rd3+1012];
	ld.local.u32 	%r17363, [%rd3+1016];
	ld.local.u32 	%r17364, [%rd3+1020];
	ld.local.u32 	%r17365, [%rd3+1024];
	ld.local.u32 	%r17366, [%rd3+1028];
	ld.local.u32 	%r17367, [%rd3+1032];
	ld.local.u32 	%r17368, [%rd3+1036];
	ld.local.u32 	%r17369, [%rd3+1040];
	ld.local.u32 	%r17370, [%rd3+1044];
	ld.local.u32 	%r17371, [%rd3+1048];
	ld.local.u32 	%r17372, [%rd3+1052];
	ld.local.u32 	%r17373, [%rd3+1056];
	ld.local.u32 	%r17374, [%rd3+1060];
	ld.local.u32 	%r17375, [%rd3+1064];
	ld.local.u32 	%r17376, [%rd3+1068];
	ld.local.u32 	%r17377, [%rd3+1072];
	ld.local.u32 	%r17378, [%rd3+1076];
	ld.local.u32 	%r17379, [%rd3+1080];
	ld.local.u32 	%r17380, [%rd3+1084];
	ld.local.u32 	%r17381, [%rd3+1088];
	ld.local.u32 	%r17382, [%rd3+1092];
	ld.local.u32 	%r17383, [%rd3+1096];
	ld.local.u32 	%r17384, [%rd3+1100];
	ld.local.u32 	%r17385, [%rd3+1104];
	ld.local.u32 	%r17386, [%rd3+1108];
	ld.local.u32 	%r17387, [%rd3+1112];
	ld.local.u32 	%r17388, [%rd3+1116];
	ld.local.u32 	%r17389, [%rd3+1120];
	ld.local.u32 	%r17390, [%rd3+1124];
	ld.local.u32 	%r17391, [%rd3+1128];
	ld.local.u32 	%r17392, [%rd3+1132];
	ld.local.u32 	%r17393, [%rd3+1136];
	ld.local.u32 	%r17394, [%rd3+1140];
	ld.local.u32 	%r17395, [%rd3+1144];
	ld.local.u32 	%r17396, [%rd3+1148];
	ld.local.u32 	%r17397, [%rd3+1152];
	ld.local.u32 	%r17398, [%rd3+1156];
	ld.local.u32 	%r17399, [%rd3+1160];
	ld.local.u32 	%r17400, [%rd3+1164];
	ld.local.u32 	%r17401, [%rd3+1168];
	ld.local.u32 	%r17402, [%rd3+1172];
	ld.local.u32 	%r17403, [%rd3+1176];
	ld.local.u32 	%r17404, [%rd3+1180];
	ld.local.u32 	%r17405, [%rd3+1184];
	ld.local.u32 	%r17406, [%rd3+1188];
	ld.local.u32 	%r17407, [%rd3+1192];
	ld.local.u32 	%r17408, [%rd3+1196];
	ld.local.u32 	%r17409, [%rd3+1200];
	ld.local.u32 	%r17410, [%rd3+1204];
	ld.local.u32 	%r17411, [%rd3+1208];
	ld.local.u32 	%r17412, [%rd3+1212];
	ld.local.u32 	%r17413, [%rd3+1216];
	ld.local.u32 	%r17414, [%rd3+1220];
	ld.local.u32 	%r17415, [%rd3+1224];
	ld.local.u32 	%r17416, [%rd3+1228];
	ld.local.u32 	%r17417, [%rd3+1232];
	ld.local.u32 	%r17418, [%rd3+1236];
	ld.local.u32 	%r17419, [%rd3+1240];
	ld.local.u32 	%r17420, [%rd3+1244];
	ld.local.u32 	%r17421, [%rd3+1248];
	ld.local.u32 	%r17422, [%rd3+1252];
	ld.local.u32 	%r17423, [%rd3+1256];
	ld.local.u32 	%r17424, [%rd3+1260];
	ld.local.u32 	%r17425, [%rd3+1264];
	ld.local.u32 	%r17426, [%rd3+1268];
	ld.local.u32 	%r17427, [%rd3+1272];
	ld.local.u32 	%r17428, [%rd3+1276];
	ld.local.u32 	%r17429, [%rd3+1280];
	ld.local.u32 	%r17430, [%rd3+1284];
	ld.local.u32 	%r17431, [%rd3+1288];
	ld.local.u32 	%r17432, [%rd3+1292];
	ld.local.u32 	%r17433, [%rd3+1296];
	ld.local.u32 	%r17434, [%rd3+1300];
	ld.local.u32 	%r17435, [%rd3+1304];
	ld.local.u32 	%r17436, [%rd3+1308];
	ld.local.u32 	%r17437, [%rd3+1312];
	ld.local.u32 	%r17438, [%rd3+1316];
	ld.local.u32 	%r17439, [%rd3+1320];
	ld.local.u32 	%r17440, [%rd3+1324];
	ld.local.u32 	%r17441, [%rd3+1328];
	ld.local.u32 	%r17442, [%rd3+1332];
	ld.local.u32 	%r17443, [%rd3+1336];
	ld.local.u32 	%r17444, [%rd3+1340];
	ld.local.u32 	%r17445, [%rd3+1344];
	ld.local.u32 	%r17446, [%rd3+1348];
	ld.local.u32 	%r17447, [%rd3+1352];
	ld.local.u32 	%r17448, [%rd3+1356];
	ld.local.u32 	%r17449, [%rd3+1360];
	ld.local.u32 	%r17450, [%rd3+1364];
	ld.local.u32 	%r17451, [%rd3+1368];
	ld.local.u32 	%r17452, [%rd3+1372];
	ld.local.u32 	%r17453, [%rd3+1376];
	ld.local.u32 	%r17454, [%rd3+1380];
	ld.local.u32 	%r17455, [%rd3+1384];
	ld.local.u32 	%r17456, [%rd3+1388];
	ld.local.u32 	%r17457, [%rd3+1392];
	ld.local.u32 	%r17458, [%rd3+1396];
	ld.local.u32 	%r17459, [%rd3+1400];
	ld.local.u32 	%r17460, [%rd3+1404];
	ld.local.u32 	%r17461, [%rd3+1408];
	ld.local.u32 	%r17462, [%rd3+1412];
	ld.local.u32 	%r17463, [%rd3+1416];
	ld.local.u32 	%r17464, [%rd3+1420];
	ld.local.u32 	%r17465, [%rd3+1424];
	ld.local.u32 	%r17466, [%rd3+1428];
	ld.local.u32 	%r17467, [%rd3+1432];
	ld.local.u32 	%r17468, [%rd3+1436];
	ld.local.u32 	%r17469, [%rd3+1440];
	ld.local.u32 	%r17470, [%rd3+1444];
	ld.local.u32 	%r17471, [%rd3+1448];
	ld.local.u32 	%r17472, [%rd3+1452];
	ld.local.u32 	%r17473, [%rd3+1456];
	ld.local.u32 	%r17474, [%rd3+1460];
	ld.local.u32 	%r17475, [%rd3+1464];
	ld.local.u32 	%r17476, [%rd3+1468];
	ld.local.u32 	%r17477, [%rd3+1472];
	ld.local.u32 	%r17478, [%rd3+1476];
	ld.local.u32 	%r17479, [%rd3+1480];
	ld.local.u32 	%r17480, [%rd3+1484];
	ld.local.u32 	%r17481, [%rd3+1488];
	ld.local.u32 	%r17482, [%rd3+1492];
	ld.local.u32 	%r17483, [%rd3+1496];
	ld.local.u32 	%r17484, [%rd3+1500];
	ld.local.u32 	%r17485, [%rd3+1504];
	ld.local.u32 	%r17486, [%rd3+1508];
	ld.local.u32 	%r17487, [%rd3+1512];
	ld.local.u32 	%r17488, [%rd3+1516];
	ld.local.u32 	%r17489, [%rd3+1520];
	ld.local.u32 	%r17490, [%rd3+1524];
	ld.local.u32 	%r17491, [%rd3+1528];
	ld.local.u32 	%r17492, [%rd3+1532];
	ld.local.u32 	%r17493, [%rd3+1536];
	ld.local.u32 	%r17494, [%rd3+1540];
	ld.local.u32 	%r17495, [%rd3+1544];
	ld.local.u32 	%r17496, [%rd3+1548];
	ld.local.u32 	%r17497, [%rd3+1552];
	ld.local.u32 	%r17498, [%rd3+1556];
	ld.local.u32 	%r17499, [%rd3+1560];
	ld.local.u32 	%r17500, [%rd3+1564];
	ld.local.u32 	%r17501, [%rd3+1568];
	ld.local.u32 	%r17502, [%rd3+1572];
	ld.local.u32 	%r17503, [%rd3+1576];
	ld.local.u32 	%r17504, [%rd3+1580];
	ld.local.u32 	%r17505, [%rd3+1584];
	ld.local.u32 	%r17506, [%rd3+1588];
	ld.local.u32 	%r17507, [%rd3+1592];
	ld.local.u32 	%r17508, [%rd3+1596];
	ld.local.u32 	%r17509, [%rd3+1600];
	ld.local.u32 	%r17510, [%rd3+1604];
	ld.local.u32 	%r17511, [%rd3+1608];
	ld.local.u32 	%r17512, [%rd3+1612];
	ld.local.u32 	%r17513, [%rd3+1616];
	ld.local.u32 	%r17514, [%rd3+1620];
	ld.local.u32 	%r17515, [%rd3+1624];
	ld.local.u32 	%r17516, [%rd3+1628];
	ld.local.u32 	%r17517, [%rd3+1632];
	ld.local.u32 	%r17518, [%rd3+1636];
	ld.local.u32 	%r17519, [%rd3+1640];
	ld.local.u32 	%r17520, [%rd3+1644];
	ld.local.u32 	%r17521, [%rd3+1648];
	ld.local.u32 	%r17522, [%rd3+1652];
	ld.local.u32 	%r17523, [%rd3+1656];
	ld.local.u32 	%r17524, [%rd3+1660];
	ld.local.u32 	%r17525, [%rd3+1664];
	ld.local.u32 	%r17526, [%rd3+1668];
	ld.local.u32 	%r17527, [%rd3+1672];
	ld.local.u32 	%r17528, [%rd3+1676];
	ld.local.u32 	%r17529, [%rd3+1680];
	ld.local.u32 	%r17530, [%rd3+1684];
	ld.local.u32 	%r17531, [%rd3+1688];
	ld.local.u32 	%r17532, [%rd3+1692];
	ld.local.u32 	%r17533, [%rd3+1696];
	ld.local.u32 	%r17534, [%rd3+1700];
	ld.local.u32 	%r17535, [%rd3+1704];
	ld.local.u32 	%r17536, [%rd3+1708];
	ld.local.u32 	%r17537, [%rd3+1712];
	ld.local.u32 	%r17538, [%rd3+1716];
	ld.local.u32 	%r17539, [%rd3+1720];
	ld.local.u32 	%r17540, [%rd3+1724];
	ld.local.u32 	%r17541, [%rd3+1728];
	ld.local.u32 	%r17542, [%rd3+1732];
	ld.local.u32 	%r17543, [%rd3+1736];
	ld.local.u32 	%r17544, [%rd3+1740];
	ld.local.u32 	%r17545, [%rd3+1744];
	ld.local.u32 	%r17546, [%rd3+1748];
	ld.local.u32 	%r17547, [%rd3+1752];
	ld.local.u32 	%r17548, [%rd3+1756];
	ld.local.u32 	%r17549, [%rd3+1760];
	ld.local.u32 	%r17550, [%rd3+1764];
	ld.local.u32 	%r17551, [%rd3+1768];
	ld.local.u32 	%r17552, [%rd3+1772];
	ld.local.u32 	%r17553, [%rd3+1776];
	ld.local.u32 	%r17554, [%rd3+1780];
	ld.local.u32 	%r17555, [%rd3+1784];
	ld.local.u32 	%r17556, [%rd3+1788];
	ld.local.u32 	%r17557, [%rd3+1792];
	ld.local.u32 	%r17558, [%rd3+1796];
	ld.local.u32 	%r17559, [%rd3+1800];
	ld.local.u32 	%r17560, [%rd3+1804];
	ld.local.u32 	%r17561, [%rd3+1808];
	ld.local.u32 	%r17562, [%rd3+1812];
	ld.local.u32 	%r17563, [%rd3+1816];
	ld.local.u32 	%r17564, [%rd3+1820];
	ld.local.u32 	%r17565, [%rd3+1824];
	ld.local.u32 	%r17566, [%rd3+1828];
	ld.local.u32 	%r17567, [%rd3+1832];
	ld.local.u32 	%r17568, [%rd3+1836];
	ld.local.u32 	%r17569, [%rd3+1840];
	ld.local.u32 	%r17570, [%rd3+1844];
	ld.local.u32 	%r17571, [%rd3+1848];
	ld.local.u32 	%r17572, [%rd3+1852];
	ld.local.u32 	%r17573, [%rd3+1856];
	ld.local.u32 	%r17574, [%rd3+1860];
	ld.local.u32 	%r17575, [%rd3+1864];
	ld.local.u32 	%r17576, [%rd3+1868];
	ld.local.u32 	%r17577, [%rd3+1872];
	ld.local.u32 	%r17578, [%rd3+1876];
	ld.local.u32 	%r17579, [%rd3+1880];
	ld.local.u32 	%r17580, [%rd3+1884];
	ld.local.u32 	%r17581, [%rd3+1888];
	ld.local.u32 	%r17582, [%rd3+1892];
	ld.local.u32 	%r17583, [%rd3+1896];
	ld.local.u32 	%r17584, [%rd3+1900];
	ld.local.u32 	%r17585, [%rd3+1904];
	ld.local.u32 	%r17586, [%rd3+1908];
	ld.local.u32 	%r17587, [%rd3+1912];
	ld.local.u32 	%r17588, [%rd3+1916];
	ld.local.u32 	%r17589, [%rd3+1920];
	ld.local.u32 	%r17590, [%rd3+1924];
	ld.local.u32 	%r17591, [%rd3+1928];
	ld.local.u32 	%r17592, [%rd3+1932];
	ld.local.u32 	%r17593, [%rd3+1936];
	ld.local.u32 	%r17594, [%rd3+1940];
	ld.local.u32 	%r17595, [%rd3+1944];
	ld.local.u32 	%r17596, [%rd3+1948];
	ld.local.u32 	%r17597, [%rd3+1952];
	ld.local.u32 	%r17598, [%rd3+1956];
	ld.local.u32 	%r17599, [%rd3+1960];
	ld.local.u32 	%r17600, [%rd3+1964];
	ld.local.u32 	%r17601, [%rd3+1968];
	ld.local.u32 	%r17602, [%rd3+1972];
	ld.local.u32 	%r17603, [%rd3+1976];
	ld.local.u32 	%r17604, [%rd3+1980];
	ld.local.u32 	%r17605, [%rd3+1984];
	ld.local.u32 	%r17606, [%rd3+1988];
	ld.local.u32 	%r17607, [%rd3+1992];
	ld.local.u32 	%r17608, [%rd3+1996];
	ld.local.u32 	%r17609, [%rd3+2000];
	ld.local.u32 	%r17610, [%rd3+2004];
	ld.local.u32 	%r17611, [%rd3+2008];
	ld.local.u32 	%r17612, [%rd3+2012];
	ld.local.u32 	%r17613, [%rd3+2016];
	ld.local.u32 	%r17614, [%rd3+2020];
	ld.local.u32 	%r17615, [%rd3+2024];
	ld.local.u32 	%r17616, [%rd3+2028];
	ld.local.u32 	%r17617, [%rd3+2032];
	ld.local.u32 	%r17618, [%rd3+2036];
	ld.local.u32 	%r17619, [%rd3+2040];
	ld.local.u32 	%r17620, [%rd3+2044];
	ld.local.u32 	%r17621, [%rd3+2048];
	ld.local.u32 	%r17622, [%rd3+2052];
	ld.local.u32 	%r17623, [%rd3+2056];
	ld.local.u32 	%r17624, [%rd3+2060];
	ld.local.u32 	%r17625, [%rd3+2064];
	ld.local.u32 	%r17626, [%rd3+2068];
	ld.local.u32 	%r17627, [%rd3+2072];
	ld.local.u32 	%r17628, [%rd3+2076];
	ld.local.u32 	%r17629, [%rd3+2080];
	ld.local.u32 	%r17630, [%rd3+2084];
	ld.local.u32 	%r17631, [%rd3+2088];
	ld.local.u32 	%r17632, [%rd3+2092];
	ld.local.u32 	%r17633, [%rd3+2096];
	ld.local.u32 	%r17634, [%rd3+2100];
	ld.local.u32 	%r17635, [%rd3+2104];
	ld.local.u32 	%r17636, [%rd3+2108];
	ld.local.u32 	%r17637, [%rd3+2112];
	ld.local.u32 	%r17638, [%rd3+2116];
	ld.local.u32 	%r17639, [%rd3+2120];
	ld.local.u32 	%r17640, [%rd3+2124];
	ld.local.u32 	%r17641, [%rd3+2128];
	ld.local.u32 	%r17642, [%rd3+2132];
	ld.local.u32 	%r17643, [%rd3+2136];
	ld.local.u32 	%r17644, [%rd3+2140];
	ld.local.u32 	%r17645, [%rd3+2144];
	ld.local.u32 	%r17646, [%rd3+2148];
	ld.local.u32 	%r17647, [%rd3+2152];
	ld.local.u32 	%r17648, [%rd3+2156];
	ld.local.u32 	%r17649, [%rd3+2160];
	ld.local.u32 	%r17650, [%rd3+2164];
	ld.local.u32 	%r17651, [%rd3+2168];
	ld.local.u32 	%r17652, [%rd3+2172];
	ld.local.u32 	%r17653, [%rd3+2176];
	ld.local.u32 	%r17654, [%rd3+2180];
	ld.local.u32 	%r17655, [%rd3+2184];
	ld.local.u32 	%r17656, [%rd3+2188];
	ld.local.u32 	%r17657, [%rd3+2192];
	ld.local.u32 	%r17658, [%rd3+2196];
	ld.local.u32 	%r17659, [%rd3+2200];
	ld.local.u32 	%r17660, [%rd3+2204];
	ld.local.u32 	%r17661, [%rd3+2208];
	ld.local.u32 	%r17662, [%rd3+2212];
	ld.local.u32 	%r17663, [%rd3+2216];
	ld.local.u32 	%r17664, [%rd3+2220];
	ld.local.u32 	%r17665, [%rd3+2224];
	ld.local.u32 	%r17666, [%rd3+2228];
	ld.local.u32 	%r17667, [%rd3+2232];
	ld.local.u32 	%r17668, [%rd3+2236];
	ld.local.u32 	%r17669, [%rd3+2240];
	ld.local.u32 	%r17670, [%rd3+2244];
	ld.local.u32 	%r17671, [%rd3+2248];
	ld.local.u32 	%r17672, [%rd3+2252];
	ld.local.u32 	%r17673, [%rd3+2256];
	ld.local.u32 	%r17674, [%rd3+2260];
	ld.local.u32 	%r17675, [%rd3+2264];
	ld.local.u32 	%r17676, [%rd3+2268];
	ld.local.u32 	%r17677, [%rd3+2272];
	ld.local.u32 	%r17678, [%rd3+2276];
	ld.local.u32 	%r17679, [%rd3+2280];
	ld.local.u32 	%r17680, [%rd3+2284];
	ld.local.u32 	%r17681, [%rd3+2288];
	ld.local.u32 	%r17682, [%rd3+2292];
	ld.local.u32 	%r17683, [%rd3+2296];
	ld.local.u32 	%r17684, [%rd3+2300];
	ld.local.u32 	%r17685, [%rd3+2304];
	ld.local.u32 	%r17686, [%rd3+2308];
	ld.local.u32 	%r17687, [%rd3+2312];
	ld.local.u32 	%r17688, [%rd3+2316];
	ld.local.u32 	%r17689, [%rd3+2320];
	ld.local.u32 	%r17690, [%rd3+2324];
	ld.local.u32 	%r17691, [%rd3+2328];
	ld.local.u32 	%r17692, [%rd3+2332];
	ld.local.u32 	%r17693, [%rd3+2336];
	ld.local.u32 	%r17694, [%rd3+2340];
	ld.local.u32 	%r17695, [%rd3+2344];
	ld.local.u32 	%r17696, [%rd3+2348];
	ld.local.u32 	%r17697, [%rd3+2352];
	ld.local.u32 	%r17698, [%rd3+2356];
	ld.local.u32 	%r17699, [%rd3+2360];
	ld.local.u32 	%r17700, [%rd3+2364];
	ld.local.u32 	%r17701, [%rd3+2368];
	ld.local.u32 	%r17702, [%rd3+2372];
	ld.local.u32 	%r17703, [%rd3+2376];
	ld.local.u32 	%r17704, [%rd3+2380];
	ld.local.u32 	%r17705, [%rd3+2384];
	ld.local.u32 	%r17706, [%rd3+2388];
	ld.local.u32 	%r17707, [%rd3+2392];
	ld.local.u32 	%r17708, [%rd3+2396];
	ld.local.u32 	%r17709, [%rd3+2400];
	ld.local.u32 	%r17710, [%rd3+2404];
	ld.local.u32 	%r17711, [%rd3+2408];
	ld.local.u32 	%r17712, [%rd3+2412];
	ld.local.u32 	%r17713, [%rd3+2416];
	ld.local.u32 	%r17714, [%rd3+2420];
	ld.local.u32 	%r17715, [%rd3+2424];
	ld.local.u32 	%r17716, [%rd3+2428];
	ld.local.u32 	%r17717, [%rd3+2432];
	ld.local.u32 	%r17718, [%rd3+2436];
	ld.local.u32 	%r17719, [%rd3+2440];
	ld.local.u32 	%r17720, [%rd3+2444];
	ld.local.u32 	%r17721, [%rd3+2448];
	ld.local.u32 	%r17722, [%rd3+2452];
	ld.local.u32 	%r17723, [%rd3+2456];
	ld.local.u32 	%r17724, [%rd3+2460];
	ld.local.u32 	%r17725, [%rd3+2464];
	ld.local.u32 	%r17726, [%rd3+2468];
	ld.local.u32 	%r17727, [%rd3+2472];
	ld.local.u32 	%r17728, [%rd3+2476];
	ld.local.u32 	%r17729, [%rd3+2480];
	ld.local.u32 	%r17730, [%rd3+2484];
	ld.local.u32 	%r17731, [%rd3+2488];
	ld.local.u32 	%r17732, [%rd3+2492];
	ld.local.u32 	%r17733, [%rd3+2496];
	ld.local.u32 	%r17734, [%rd3+2500];
	ld.local.u32 	%r17735, [%rd3+2504];
	ld.local.u32 	%r17736, [%rd3+2508];
	ld.local.u32 	%r17737, [%rd3+2512];
	ld.local.u32 	%r17738, [%rd3+2516];
	ld.local.u32 	%r17739, [%rd3+2520];
	ld.local.u32 	%r17740, [%rd3+2524];
	ld.local.u32 	%r17741, [%rd3+2528];
	ld.local.u32 	%r17742, [%rd3+2532];
	ld.local.u32 	%r17743, [%rd3+2536];
	ld.local.u32 	%r17744, [%rd3+2540];
	ld.local.u32 	%r17745, [%rd3+2544];
	ld.local.u32 	%r17746, [%rd3+2548];
	ld.local.u32 	%r17747, [%rd3+2552];
	ld.local.u32 	%r17748, [%rd3+2556];
	ld.local.u32 	%r17749, [%rd3+2560];
	ld.local.u32 	%r17750, [%rd3+2564];
	ld.local.u32 	%r17751, [%rd3+2568];
	ld.local.u32 	%r17752, [%rd3+2572];
	ld.local.u32 	%r17753, [%rd3+2576];
	ld.local.u32 	%r17754, [%rd3+2580];
	ld.local.u32 	%r17755, [%rd3+2584];
	ld.local.u32 	%r17756, [%rd3+2588];
	ld.local.u32 	%r17757, [%rd3+2592];
	ld.local.u32 	%r17758, [%rd3+2596];
	ld.local.u32 	%r17759, [%rd3+2600];
	ld.local.u32 	%r17760, [%rd3+2604];
	ld.local.u32 	%r17761, [%rd3+2608];
	ld.local.u32 	%r17762, [%rd3+2612];
	ld.local.u32 	%r17763, [%rd3+2616];
	ld.local.u32 	%r17764, [%rd3+2620];
	ld.local.u32 	%r17765, [%rd3+2624];
	ld.local.u32 	%r17766, [%rd3+2628];
	ld.local.u32 	%r17767, [%rd3+2632];
	ld.local.u32 	%r17768, [%rd3+2636];
	ld.local.u32 	%r17769, [%rd3+2640];
	ld.local.u32 	%r17770, [%rd3+2644];
	ld.local.u32 	%r17771, [%rd3+2648];
	ld.local.u32 	%r17772, [%rd3+2652];
	ld.local.u32 	%r17773, [%rd3+2656];
	ld.local.u32 	%r17774, [%rd3+2660];
	ld.local.u32 	%r17775, [%rd3+2664];
	ld.local.u32 	%r17776, [%rd3+2668];
	ld.local.u32 	%r17777, [%rd3+2672];
	ld.local.u32 	%r17778, [%rd3+2676];
	ld.local.u32 	%r17779, [%rd3+2680];
	ld.local.u32 	%r17780, [%rd3+2684];
	ld.local.u32 	%r17781, [%rd3+2688];
	ld.local.u32 	%r17782, [%rd3+2692];
	ld.local.u32 	%r17783, [%rd3+2696];
	ld.local.u32 	%r17784, [%rd3+2700];
	ld.local.u32 	%r17785, [%rd3+2704];
	ld.local.u32 	%r17786, [%rd3+2708];
	ld.local.u32 	%r17787, [%rd3+2712];
	ld.local.u32 	%r17788, [%rd3+2716];
	ld.local.u32 	%r17789, [%rd3+2720];
	ld.local.u32 	%r17790, [%rd3+2724];
	ld.local.u32 	%r17791, [%rd3+2728];
	ld.local.u32 	%r17792, [%rd3+2732];
	ld.local.u32 	%r17793, [%rd3+2736];
	ld.local.u32 	%r17794, [%rd3+2740];
	ld.local.u32 	%r17795, [%rd3+2744];
	ld.local.u32 	%r17796, [%rd3+2748];
	ld.local.u32 	%r17797, [%rd3+2752];
	ld.local.u32 	%r17798, [%rd3+2756];
	ld.local.u32 	%r17799, [%rd3+2760];
	ld.local.u32 	%r17800, [%rd3+2764];
	ld.local.u32 	%r17801, [%rd3+2768];
	ld.local.u32 	%r17802, [%rd3+2772];
	ld.local.u32 	%r17803, [%rd3+2776];
	ld.local.u32 	%r17804, [%rd3+2780];
	ld.local.u32 	%r17805, [%rd3+2784];
	ld.local.u32 	%r17806, [%rd3+2788];
	ld.local.u32 	%r17807, [%rd3+2792];
	ld.local.u32 	%r17808, [%rd3+2796];
	ld.local.u32 	%r17809, [%rd3+2800];
	ld.local.u32 	%r17810, [%rd3+2804];
	ld.local.u32 	%r17811, [%rd3+2808];
	ld.local.u32 	%r17812, [%rd3+2812];
	ld.local.u32 	%r17813, [%rd3+2816];
	ld.local.u32 	%r17814, [%rd3+2820];
	ld.local.u32 	%r17815, [%rd3+2824];
	ld.local.u32 	%r17816, [%rd3+2828];
	ld.local.u32 	%r17817, [%rd3+2832];
	ld.local.u32 	%r17818, [%rd3+2836];
	ld.local.u32 	%r17819, [%rd3+2840];
	ld.local.u32 	%r17820, [%rd3+2844];
	ld.local.u32 	%r17821, [%rd3+2848];
	ld.local.u32 	%r17822, [%rd3+2852];
	ld.local.u32 	%r17823, [%rd3+2856];
	ld.local.u32 	%r17824, [%rd3+2860];
	ld.local.u32 	%r17825, [%rd3+2864];
	ld.local.u32 	%r17826, [%rd3+2868];
	ld.local.u32 	%r17827, [%rd3+2872];
	ld.local.u32 	%r17828, [%rd3+2876];
	ld.local.u32 	%r17829, [%rd3+2880];
	ld.local.u32 	%r17830, [%rd3+2884];
	ld.local.u32 	%r17831, [%rd3+2888];
	ld.local.u32 	%r17832, [%rd3+2892];
	ld.local.u32 	%r17833, [%rd3+2896];
	ld.local.u32 	%r17834, [%rd3+2900];
	ld.local.u32 	%r17835, [%rd3+2904];
	ld.local.u32 	%r17836, [%rd3+2908];
	ld.local.u32 	%r17837, [%rd3+2912];
	ld.local.u32 	%r17838, [%rd3+2916];
	ld.local.u32 	%r17839, [%rd3+2920];
	ld.local.u32 	%r17840, [%rd3+2924];
	ld.local.u32 	%r17841, [%rd3+2928];
	ld.local.u32 	%r17842, [%rd3+2932];
	ld.local.u32 	%r17843, [%rd3+2936];
	ld.local.u32 	%r17844, [%rd3+2940];
	ld.local.u32 	%r17845, [%rd3+2944];
	ld.local.u32 	%r17846, [%rd3+2948];
	ld.local.u32 	%r17847, [%rd3+2952];
	ld.local.u32 	%r17848, [%rd3+2956];
	ld.local.u32 	%r17849, [%rd3+2960];
	ld.local.u32 	%r17850, [%rd3+2964];
	ld.local.u32 	%r17851, [%rd3+2968];
	ld.local.u32 	%r17852, [%rd3+2972];
	ld.local.u32 	%r17853, [%rd3+2976];
	ld.local.u32 	%r17854, [%rd3+2980];
	ld.local.u32 	%r17855, [%rd3+2984];
	ld.local.u32 	%r17856, [%rd3+2988];
	ld.local.u32 	%r17857, [%rd3+2992];
	ld.local.u32 	%r17858, [%rd3+2996];
	ld.local.u32 	%r17859, [%rd3+3000];
	ld.local.u32 	%r17860, [%rd3+3004];
	ld.local.u32 	%r17861, [%rd3+3008];
	ld.local.u32 	%r17862, [%rd3+3012];
	ld.local.u32 	%r17863, [%rd3+3016];
	ld.local.u32 	%r17864, [%rd3+3020];
	ld.local.u32 	%r17865, [%rd3+3024];
	ld.local.u32 	%r17866, [%rd3+3028];
	ld.local.u32 	%r17867, [%rd3+3032];
	ld.local.u32 	%r17868, [%rd3+3036];
	ld.local.u32 	%r17869, [%rd3+3040];
	ld.local.u32 	%r17870, [%rd3+3044];
	ld.local.u32 	%r17871, [%rd3+3048];
	ld.local.u32 	%r17872, [%rd3+3052];
	ld.local.u32 	%r17873, [%rd3+3056];
	ld.local.u32 	%r17874, [%rd3+3060];
	ld.local.u32 	%r17875, [%rd3+3064];
	ld.local.u32 	%r17876, [%rd3+3068];
	ld.local.u32 	%r17877, [%rd3+3072];
	ld.local.u32 	%r17878, [%rd3+3076];
	ld.local.u32 	%r17879, [%rd3+3080];
	ld.local.u32 	%r17880, [%rd3+3084];
	ld.local.u32 	%r17881, [%rd3+3088];
	ld.local.u32 	%r17882, [%rd3+3092];
	ld.local.u32 	%r17883, [%rd3+3096];
	ld.local.u32 	%r17884, [%rd3+3100];
	ld.local.u32 	%r17885, [%rd3+3104];
	ld.local.u32 	%r17886, [%rd3+3108];
	ld.local.u32 	%r17887, [%rd3+3112];
	ld.local.u32 	%r17888, [%rd3+3116];
	ld.local.u32 	%r17889, [%rd3+3120];
	ld.local.u32 	%r17890, [%rd3+3124];
	ld.local.u32 	%r17891, [%rd3+3128];
	ld.local.u32 	%r17892, [%rd3+3132];
	ld.local.u32 	%r17893, [%rd3+3136];
	ld.local.u32 	%r17894, [%rd3+3140];
	ld.local.u32 	%r17895, [%rd3+3144];
	ld.local.u32 	%r17896, [%rd3+3148];
	ld.local.u32 	%r17897, [%rd3+3152];
	ld.local.u32 	%r17898, [%rd3+3156];
	ld.local.u32 	%r17899, [%rd3+3160];
	ld.local.u32 	%r17900, [%rd3+3164];
	ld.local.u32 	%r17901, [%rd3+3168];
	ld.local.u32 	%r17902, [%rd3+3172];
	ld.local.u32 	%r17903, [%rd3+3176];
	ld.local.u32 	%r17904, [%rd3+3180];
	ld.local.u32 	%r17905, [%rd3+3184];
	ld.local.u32 	%r17906, [%rd3+3188];
	ld.local.u32 	%r17907, [%rd3+3192];
	ld.local.u32 	%r17908, [%rd3+3196];
	ld.local.u32 	%r17909, [%rd3+3200];
	ld.local.u32 	%r17910, [%rd3+3204];
	ld.local.u32 	%r17911, [%rd3+3208];
	ld.local.u32 	%r17912, [%rd3+3212];
	ld.local.u32 	%r17913, [%rd3+3216];
	ld.local.u32 	%r17914, [%rd3+3220];
	ld.local.u32 	%r17915, [%rd3+3224];
	ld.local.u32 	%r17916, [%rd3+3228];
	ld.local.u32 	%r17917, [%rd3+3232];
	ld.local.u32 	%r17918, [%rd3+3236];
	ld.local.u32 	%r17919, [%rd3+3240];
	ld.local.u32 	%r17920, [%rd3+3244];
	ld.local.u32 	%r17921, [%rd3+3248];
	ld.local.u32 	%r17922, [%rd3+3252];
	ld.local.u32 	%r17923, [%rd3+3256];
	ld.local.u32 	%r17924, [%rd3+3260];
	ld.local.u32 	%r17925, [%rd3+3264];
	ld.local.u32 	%r17926, [%rd3+3268];
	ld.local.u32 	%r17927, [%rd3+3272];
	ld.local.u32 	%r17928, [%rd3+3276];
	ld.local.u32 	%r17929, [%rd3+3280];
	ld.local.u32 	%r17930, [%rd3+3284];
	ld.local.u32 	%r17931, [%rd3+3288];
	ld.local.u32 	%r17932, [%rd3+3292];
	ld.local.u32 	%r17933, [%rd3+3296];
	ld.local.u32 	%r17934, [%rd3+3300];
	ld.local.u32 	%r17935, [%rd3+3304];
	ld.local.u32 	%r17936, [%rd3+3308];
	ld.local.u32 	%r17937, [%rd3+3312];
	ld.local.u32 	%r17938, [%rd3+3316];
	ld.local.u32 	%r17939, [%rd3+3320];
	ld.local.u32 	%r17940, [%rd3+3324];
	ld.local.u32 	%r17941, [%rd3+3328];
	ld.local.u32 	%r17942, [%rd3+3332];
	ld.local.u32 	%r17943, [%rd3+3336];
	ld.local.u32 	%r17944, [%rd3+3340];
	ld.local.u32 	%r17945, [%rd3+3344];
	ld.local.u32 	%r17946, [%rd3+3348];
	ld.local.u32 	%r17947, [%rd3+3352];
	ld.local.u32 	%r17948, [%rd3+3356];
	ld.local.u32 	%r17949, [%rd3+3360];
	ld.local.u32 	%r17950, [%rd3+3364];
	ld.local.u32 	%r17951, [%rd3+3368];
	ld.local.u32 	%r17952, [%rd3+3372];
	ld.local.u32 	%r17953, [%rd3+3376];
	ld.local.u32 	%r17954, [%rd3+3380];
	ld.local.u32 	%r17955, [%rd3+3384];
	ld.local.u32 	%r17956, [%rd3+3388];
	ld.local.u32 	%r17957, [%rd3+3392];
	ld.local.u32 	%r17958, [%rd3+3396];
	ld.local.u32 	%r17959, [%rd3+3400];
	ld.local.u32 	%r17960, [%rd3+3404];
	ld.local.u32 	%r17961, [%rd3+3408];
	ld.local.u32 	%r17962, [%rd3+3412];
	ld.local.u32 	%r17963, [%rd3+3416];
	ld.local.u32 	%r17964, [%rd3+3420];
	ld.local.u32 	%r17965, [%rd3+3424];
	ld.local.u32 	%r17966, [%rd3+3428];
	ld.local.u32 	%r17967, [%rd3+3432];
	ld.local.u32 	%r17968, [%rd3+3436];
	ld.local.u32 	%r17969, [%rd3+3440];
	ld.local.u32 	%r17970, [%rd3+3444];
	ld.local.u32 	%r17971, [%rd3+3448];
	ld.local.u32 	%r17972, [%rd3+3452];
	ld.local.u32 	%r17973, [%rd3+3456];
	ld.local.u32 	%r17974, [%rd3+3460];
	ld.local.u32 	%r17975, [%rd3+3464];
	ld.local.u32 	%r17976, [%rd3+3468];
	ld.local.u32 	%r17977, [%rd3+3472];
	ld.local.u32 	%r17978, [%rd3+3476];
	ld.local.u32 	%r17979, [%rd3+3480];
	ld.local.u32 	%r17980, [%rd3+3484];
	ld.local.u32 	%r17981, [%rd3+3488];
	ld.local.u32 	%r17982, [%rd3+3492];
	ld.local.u32 	%r17983, [%rd3+3496];
	ld.local.u32 	%r17984, [%rd3+3500];
	ld.local.u32 	%r17985, [%rd3+3504];
	ld.local.u32 	%r17986, [%rd3+3508];
	ld.local.u32 	%r17987, [%rd3+3512];
	ld.local.u32 	%r17988, [%rd3+3516];
	ld.local.u32 	%r17989, [%rd3+3520];
	ld.local.u32 	%r17990, [%rd3+3524];
	ld.local.u32 	%r17991, [%rd3+3528];
	ld.local.u32 	%r17992, [%rd3+3532];
	ld.local.u32 	%r17993, [%rd3+3536];
	ld.local.u32 	%r17994, [%rd3+3540];
	ld.local.u32 	%r17995, [%rd3+3544];
	ld.local.u32 	%r17996, [%rd3+3548];
	ld.local.u32 	%r17997, [%rd3+3552];
	ld.local.u32 	%r17998, [%rd3+3556];
	ld.local.u32 	%r17999, [%rd3+3560];
	ld.local.u32 	%r18000, [%rd3+3564];
	ld.local.u32 	%r18001, [%rd3+3568];
	ld.local.u32 	%r18002, [%rd3+3572];
	ld.local.u32 	%r18003, [%rd3+3576];
	ld.local.u32 	%r18004, [%rd3+3580];
	ld.local.u32 	%r18005, [%rd3+3584];
	ld.local.u32 	%r18006, [%rd3+3588];
	ld.local.u32 	%r18007, [%rd3+3592];
	ld.local.u32 	%r18008, [%rd3+3596];
	ld.local.u32 	%r18009, [%rd3+3600];
	ld.local.u32 	%r18010, [%rd3+3604];
	ld.local.u32 	%r18011, [%rd3+3608];
	ld.local.u32 	%r18012, [%rd3+3612];
	ld.local.u32 	%r18013, [%rd3+3616];
	ld.local.u32 	%r18014, [%rd3+3620];
	ld.local.u32 	%r18015, [%rd3+3624];
	ld.local.u32 	%r18016, [%rd3+3628];
	ld.local.u32 	%r18017, [%rd3+3632];
	ld.local.u32 	%r18018, [%rd3+3636];
	ld.local.u32 	%r18019, [%rd3+3640];
	ld.local.u32 	%r18020, [%rd3+3644];
	ld.local.u32 	%r18021, [%rd3+3648];
	ld.local.u32 	%r18022, [%rd3+3652];
	ld.local.u32 	%r18023, [%rd3+3656];
	ld.local.u32 	%r18024, [%rd3+3660];
	ld.local.u32 	%r18025, [%rd3+3664];
	ld.local.u32 	%r18026, [%rd3+3668];
	ld.local.u32 	%r18027, [%rd3+3672];
	ld.local.u32 	%r18028, [%rd3+3676];
	ld.local.u32 	%r18029, [%rd3+3680];
	ld.local.u32 	%r18030, [%rd3+3684];
	ld.local.u32 	%r18031, [%rd3+3688];
	ld.local.u32 	%r18032, [%rd3+3692];
	ld.local.u32 	%r18033, [%rd3+3696];
	ld.local.u32 	%r18034, [%rd3+3700];
	ld.local.u32 	%r18035, [%rd3+3704];
	ld.local.u32 	%r18036, [%rd3+3708];
	ld.local.u32 	%r18037, [%rd3+3712];
	ld.local.u32 	%r18038, [%rd3+3716];
	ld.local.u32 	%r18039, [%rd3+3720];
	ld.local.u32 	%r18040, [%rd3+3724];
	ld.local.u32 	%r18041, [%rd3+3728];
	ld.local.u32 	%r18042, [%rd3+3732];
	ld.local.u32 	%r18043, [%rd3+3736];
	ld.local.u32 	%r18044, [%rd3+3740];
	ld.local.u32 	%r18045, [%rd3+3744];
	ld.local.u32 	%r18046, [%rd3+3748];
	ld.local.u32 	%r18047, [%rd3+3752];
	ld.local.u32 	%r18048, [%rd3+3756];
	ld.local.u32 	%r18049, [%rd3+3760];
	ld.local.u32 	%r18050, [%rd3+3764];
	ld.local.u32 	%r18051, [%rd3+3768];
	ld.local.u32 	%r18052, [%rd3+3772];
	ld.local.u32 	%r18053, [%rd3+3776];
	ld.local.u32 	%r18054, [%rd3+3780];
	ld.local.u32 	%r18055, [%rd3+3784];
	ld.local.u32 	%r18056, [%rd3+3788];
	ld.local.u32 	%r18057, [%rd3+3792];
	ld.local.u32 	%r18058, [%rd3+3796];
	ld.local.u32 	%r18059, [%rd3+3800];
	ld.local.u32 	%r18060, [%rd3+3804];
	ld.local.u32 	%r18061, [%rd3+3808];
	ld.local.u32 	%r18062, [%rd3+3812];
	ld.local.u32 	%r18063, [%rd3+3816];
	ld.local.u32 	%r18064, [%rd3+3820];
	ld.local.u32 	%r18065, [%rd3+3824];
	ld.local.u32 	%r18066, [%rd3+3828];
	ld.local.u32 	%r18067, [%rd3+3832];
	ld.local.u32 	%r18068, [%rd3+3836];
	ld.local.u32 	%r18069, [%rd3+3840];
	ld.local.u32 	%r18070, [%rd3+3844];
	ld.local.u32 	%r18071, [%rd3+3848];
	ld.local.u32 	%r18072, [%rd3+3852];
	ld.local.u32 	%r18073, [%rd3+3856];
	ld.local.u32 	%r18074, [%rd3+3860];
	ld.local.u32 	%r18075, [%rd3+3864];
	ld.local.u32 	%r18076, [%rd3+3868];
	ld.local.u32 	%r18077, [%rd3+3872];
	ld.local.u32 	%r18078, [%rd3+3876];
	ld.local.u32 	%r18079, [%rd3+3880];
	ld.local.u32 	%r18080, [%rd3+3884];
	ld.local.u32 	%r18081, [%rd3+3888];
	ld.local.u32 	%r18082, [%rd3+3892];
	ld.local.u32 	%r18083, [%rd3+3896];
	ld.local.u32 	%r18084, [%rd3+3900];
	ld.local.u32 	%r18085, [%rd3+3904];
	ld.local.u32 	%r18086, [%rd3+3908];
	ld.local.u32 	%r18087, [%rd3+3912];
	ld.local.u32 	%r18088, [%rd3+3916];
	ld.local.u32 	%r18089, [%rd3+3920];
	ld.local.u32 	%r18090, [%rd3+3924];
	ld.local.u32 	%r18091, [%rd3+3928];
	ld.local.u32 	%r18092, [%rd3+3932];
	ld.local.u32 	%r18093, [%rd3+3936];
	ld.local.u32 	%r18094, [%rd3+3940];
	ld.local.u32 	%r18095, [%rd3+3944];
	ld.local.u32 	%r18096, [%rd3+3948];
	ld.local.u32 	%r18097, [%rd3+3952];
	ld.local.u32 	%r18098, [%rd3+3956];
	ld.local.u32 	%r18099, [%rd3+3960];
	ld.local.u32 	%r18100, [%rd3+3964];
	ld.local.u32 	%r18101, [%rd3+3968];
	ld.local.u32 	%r18102, [%rd3+3972];
	ld.local.u32 	%r18103, [%rd3+3976];
	ld.local.u32 	%r18104, [%rd3+3980];
	ld.local.u32 	%r18105, [%rd3+3984];
	ld.local.u32 	%r18106, [%rd3+3988];
	ld.local.u32 	%r18107, [%rd3+3992];
	ld.local.u32 	%r18108, [%rd3+3996];
	ld.local.u32 	%r18109, [%rd3+4000];
	ld.local.u32 	%r18110, [%rd3+4004];
	ld.local.u32 	%r18111, [%rd3+4008];
	ld.local.u32 	%r18112, [%rd3+4012];
	ld.local.u32 	%r18113, [%rd3+4016];
	ld.local.u32 	%r18114, [%rd3+4020];
	ld.local.u32 	%r18115, [%rd3+4024];
	ld.local.u32 	%r18116, [%rd3+4028];
	ld.local.u32 	%r18117, [%rd3+4032];
	ld.local.u32 	%r18118, [%rd3+4036];
	ld.local.u32 	%r18119, [%rd3+4040];
	ld.local.u32 	%r18120, [%rd3+4044];
	ld.local.u32 	%r18121, [%rd3+4048];
	ld.local.u32 	%r18122, [%rd3+4052];
	ld.local.u32 	%r18123, [%rd3+4056];
	ld.local.u32 	%r18124, [%rd3+4060];
	ld.local.u32 	%r18125, [%rd3+4064];
	ld.local.u32 	%r18126, [%rd3+4068];
	ld.local.u32 	%r18127, [%rd3+4072];
	ld.local.u32 	%r18128, [%rd3+4076];
	ld.local.u32 	%r18129, [%rd3+4080];
	ld.local.u32 	%r18130, [%rd3+4084];
	ld.local.u32 	%r18131, [%rd3+4088];
	ld.local.u32 	%r18132, [%rd3+4092];
	ld.local.u32 	%r18133, [%rd3+4096];
	ld.local.u32 	%r18134, [%rd3+4100];
	ld.local.u32 	%r18135, [%rd3+4104];
	ld.local.u32 	%r18136, [%rd3+4108];
	ld.local.u32 	%r18137, [%rd3+4112];
	ld.local.u32 	%r18138, [%rd3+4116];
	ld.local.u32 	%r18139, [%rd3+4120];
	ld.local.u32 	%r18140, [%rd3+4124];
	ld.local.u32 	%r18141, [%rd3+4128];
	ld.local.u32 	%r18142, [%rd3+4132];
	ld.local.u32 	%r18143, [%rd3+4136];
	ld.local.u32 	%r18144, [%rd3+4140];
	ld.local.u32 	%r18145, [%rd3+4144];
	ld.local.u32 	%r18146, [%rd3+4148];
	ld.local.u32 	%r18147, [%rd3+4152];
	ld.local.u32 	%r18148, [%rd3+4156];
	ld.local.u32 	%r18149, [%rd3+4160];
	ld.local.u32 	%r18150, [%rd3+4164];
	ld.local.u32 	%r18151, [%rd3+4168];
	ld.local.u32 	%r18152, [%rd3+4172];
	ld.local.u32 	%r18153, [%rd3+4176];
	ld.local.u32 	%r18154, [%rd3+4180];
	ld.local.u32 	%r18155, [%rd3+4184];
	ld.local.u32 	%r18156, [%rd3+4188];
	ld.local.u32 	%r18157, [%rd3+4192];
	ld.local.u32 	%r18158, [%rd3+4196];
	ld.local.u32 	%r18159, [%rd3+4200];
	ld.local.u32 	%r18160, [%rd3+4204];
	ld.local.u32 	%r18161, [%rd3+4208];
	ld.local.u32 	%r18162, [%rd3+4212];
	ld.local.u32 	%r18163, [%rd3+4216];
	ld.local.u32 	%r18164, [%rd3+4220];
	ld.local.u32 	%r18165, [%rd3+4224];
	ld.local.u32 	%r18166, [%rd3+4228];
	ld.local.u32 	%r18167, [%rd3+4232];
	ld.local.u32 	%r18168, [%rd3+4236];
	ld.local.u32 	%r18169, [%rd3+4240];
	ld.local.u32 	%r18170, [%rd3+4244];
	ld.local.u32 	%r18171, [%rd3+4248];
	ld.local.u32 	%r18172, [%rd3+4252];
	ld.local.u32 	%r18173, [%rd3+4256];
	ld.local.u32 	%r18174, [%rd3+4260];
	ld.local.u32 	%r18175, [%rd3+4264];
	ld.local.u32 	%r18176, [%rd3+4268];
	ld.local.u32 	%r18177, [%rd3+4272];
	ld.local.u32 	%r18178, [%rd3+4276];
	ld.local.u32 	%r18179, [%rd3+4280];
	ld.local.u32 	%r18180, [%rd3+4284];
	ld.local.u32 	%r18181, [%rd3+4288];
	ld.local.u32 	%r18182, [%rd3+4292];
	ld.local.u32 	%r18183, [%rd3+4296];
	ld.local.u32 	%r18184, [%rd3+4300];
	ld.local.u32 	%r18185, [%rd3+4304];
	ld.local.u32 	%r18186, [%rd3+4308];
	ld.local.u32 	%r18187, [%rd3+4312];
	ld.local.u32 	%r18188, [%rd3+4316];
	ld.local.u32 	%r18189, [%rd3+4320];
	ld.local.u32 	%r18190, [%rd3+4324];
	ld.local.u32 	%r18191, [%rd3+4328];
	ld.local.u32 	%r18192, [%rd3+4332];
	ld.local.u32 	%r18193, [%rd3+4336];
	ld.local.u32 	%r18194, [%rd3+4340];
	ld.local.u32 	%r18195, [%rd3+4344];
	ld.local.u32 	%r18196, [%rd3+4348];
	ld.local.u32 	%r18197, [%rd3+4352];
	ld.local.u32 	%r18198, [%rd3+4356];
	ld.local.u32 	%r18199, [%rd3+4360];
	ld.local.u32 	%r18200, [%rd3+4364];
	ld.local.u32 	%r18201, [%rd3+4368];
	ld.local.u32 	%r18202, [%rd3+4372];
	ld.local.u32 	%r18203, [%rd3+4376];
	ld.local.u32 	%r18204, [%rd3+4380];
	ld.local.u32 	%r18205, [%rd3+4384];
	ld.local.u32 	%r18206, [%rd3+4388];
	ld.local.u32 	%r18207, [%rd3+4392];
	ld.local.u32 	%r18208, [%rd3+4396];
	ld.local.u32 	%r18209, [%rd3+4400];
	ld.local.u32 	%r18210, [%rd3+4404];
	ld.local.u32 	%r18211, [%rd3+4408];
	ld.local.u32 	%r18212, [%rd3+4412];
	ld.local.u32 	%r18213, [%rd3+4416];
	ld.local.u32 	%r18214, [%rd3+4420];
	ld.local.u32 	%r18215, [%rd3+4424];
	ld.local.u32 	%r18216, [%rd3+4428];
	ld.local.u32 	%r18217, [%rd3+4432];
	ld.local.u32 	%r18218, [%rd3+4436];
	ld.local.u32 	%r18219, [%rd3+4440];
	ld.local.u32 	%r18220, [%rd3+4444];
	ld.local.u32 	%r18221, [%rd3+4448];
	ld.local.u32 	%r18222, [%rd3+4452];
	ld.local.u32 	%r18223, [%rd3+4456];
	ld.local.u32 	%r18224, [%rd3+4460];
	ld.local.u32 	%r18225, [%rd3+4464];
	ld.local.u32 	%r18226, [%rd3+4468];
	ld.local.u32 	%r18227, [%rd3+4472];
	ld.local.u32 	%r18228, [%rd3+4476];
	ld.local.u32 	%r18229, [%rd3+4480];
	ld.local.u32 	%r18230, [%rd3+4484];
	ld.local.u32 	%r18231, [%rd3+4488];
	ld.local.u32 	%r18232, [%rd3+4492];
	ld.local.u32 	%r18233, [%rd3+4496];
	ld.local.u32 	%r18234, [%rd3+4500];
	ld.local.u32 	%r18235, [%rd3+4504];
	ld.local.u32 	%r18236, [%rd3+4508];
	ld.local.u32 	%r18237, [%rd3+4512];
	ld.local.u32 	%r18238, [%rd3+4516];
	ld.local.u32 	%r18239, [%rd3+4520];
	ld.local.u32 	%r18240, [%rd3+4524];
	ld.local.u32 	%r18241, [%rd3+4528];
	ld.local.u32 	%r18242, [%rd3+4532];
	ld.local.u32 	%r18243, [%rd3+4536];
	ld.local.u32 	%r18244, [%rd3+4540];
	ld.local.u32 	%r18245, [%rd3+4544];
	ld.local.u32 	%r18246, [%rd3+4548];
	ld.local.u32 	%r18247, [%rd3+4552];
	ld.local.u32 	%r18248, [%rd3+4556];
	ld.local.u32 	%r18249, [%rd3+4560];
	ld.local.u32 	%r18250, [%rd3+4564];
	ld.local.u32 	%r18251, [%rd3+4568];
	ld.local.u32 	%r18252, [%rd3+4572];
	ld.local.u32 	%r18253, [%rd3+4576];
	ld.local.u32 	%r18254, [%rd3+4580];
	ld.local.u32 	%r18255, [%rd3+4584];
	ld.local.u32 	%r18256, [%rd3+4588];
	ld.local.u32 	%r18257, [%rd3+4592];
	ld.local.u32 	%r18258, [%rd3+4596];
	ld.local.u32 	%r18259, [%rd3+4600];
	ld.local.u32 	%r18260, [%rd3+4604];
	ld.local.u32 	%r18261, [%rd3+4608];
	ld.local.u32 	%r18262, [%rd3+4612];
	ld.local.u32 	%r18263, [%rd3+4616];
	ld.local.u32 	%r18264, [%rd3+4620];
	ld.local.u32 	%r18265, [%rd3+4624];
	ld.local.u32 	%r18266, [%rd3+4628];
	ld.local.u32 	%r18267, [%rd3+4632];
	ld.local.u32 	%r18268, [%rd3+4636];
	ld.local.u32 	%r18269, [%rd3+4640];
	ld.local.u32 	%r18270, [%rd3+4644];
	ld.local.u32 	%r18271, [%rd3+4648];
	ld.local.u32 	%r18272, [%rd3+4652];
	ld.local.u32 	%r18273, [%rd3+4656];
	ld.local.u32 	%r18274, [%rd3+4660];
	ld.local.u32 	%r18275, [%rd3+4664];
	ld.local.u32 	%r18276, [%rd3+4668];
	ld.local.u32 	%r18277, [%rd3+4672];
	ld.local.u32 	%r18278, [%rd3+4676];
	ld.local.u32 	%r18279, [%rd3+4680];
	ld.local.u32 	%r18280, [%rd3+4684];
	ld.local.u32 	%r18281, [%rd3+4688];
	ld.local.u32 	%r18282, [%rd3+4692];
	ld.local.u32 	%r18283, [%rd3+4696];
	ld.local.u32 	%r18284, [%rd3+4700];
	ld.local.u32 	%r18285, [%rd3+4704];
	ld.local.u32 	%r18286, [%rd3+4708];
	ld.local.u32 	%r18287, [%rd3+4712];
	ld.local.u32 	%r18288, [%rd3+4716];
	ld.local.u32 	%r18289, [%rd3+4720];
	ld.local.u32 	%r18290, [%rd3+4724];
	ld.local.u32 	%r18291, [%rd3+4728];
	ld.local.u32 	%r18292, [%rd3+4732];
	ld.local.u32 	%r18293, [%rd3+4736];
	ld.local.u32 	%r18294, [%rd3+4740];
	ld.local.u32 	%r18295, [%rd3+4744];
	ld.local.u32 	%r18296, [%rd3+4748];
	ld.local.u32 	%r18297, [%rd3+4752];
	ld.local.u32 	%r18298, [%rd3+4756];
	ld.local.u32 	%r18299, [%rd3+4760];
	ld.local.u32 	%r18300, [%rd3+4764];
	ld.local.u32 	%r18301, [%rd3+4768];
	ld.local.u32 	%r18302, [%rd3+4772];
	ld.local.u32 	%r18303, [%rd3+4776];
	ld.local.u32 	%r18304, [%rd3+4780];
	ld.local.u32 	%r18305, [%rd3+4784];
	ld.local.u32 	%r18306, [%rd3+4788];
	ld.local.u32 	%r18307, [%rd3+4792];
	ld.local.u32 	%r18308, [%rd3+4796];
	ld.local.u32 	%r18309, [%rd3+4800];
	ld.local.u32 	%r18310, [%rd3+4804];
	ld.local.u32 	%r18311, [%rd3+4808];
	ld.local.u32 	%r18312, [%rd3+4812];
	ld.local.u32 	%r18313, [%rd3+4816];
	ld.local.u32 	%r18314, [%rd3+4820];
	ld.local.u32 	%r18315, [%rd3+4824];
	ld.local.u32 	%r18316, [%rd3+4828];
	ld.local.u32 	%r18317, [%rd3+4832];
	ld.local.u32 	%r18318, [%rd3+4836];
	ld.local.u32 	%r18319, [%rd3+4840];
	ld.local.u32 	%r18320, [%rd3+4844];
	ld.local.u32 	%r18321, [%rd3+4848];
	ld.local.u32 	%r18322, [%rd3+4852];
	ld.local.u32 	%r18323, [%rd3+4856];
	ld.local.u32 	%r18324, [%rd3+4860];
	ld.local.u32 	%r18325, [%rd3+4864];
	ld.local.u32 	%r18326, [%rd3+4868];
	ld.local.u32 	%r18327, [%rd3+4872];
	ld.local.u32 	%r18328, [%rd3+4876];
	ld.local.u32 	%r18329, [%rd3+4880];
	ld.local.u32 	%r18330, [%rd3+4884];
	ld.local.u32 	%r18331, [%rd3+4888];
	ld.local.u32 	%r18332, [%rd3+4892];
	ld.local.u32 	%r18333, [%rd3+4896];
	ld.local.u32 	%r18334, [%rd3+4900];
	ld.local.u32 	%r18335, [%rd3+4904];
	ld.local.u32 	%r18336, [%rd3+4908];
	ld.local.u32 	%r18337, [%rd3+4912];
	ld.local.u32 	%r18338, [%rd3+4916];
	ld.local.u32 	%r18339, [%rd3+4920];
	ld.local.u32 	%r18340, [%rd3+4924];
	ld.local.u32 	%r18341, [%rd3+4928];
	ld.local.u32 	%r18342, [%rd3+4932];
	ld.local.u32 	%r18343, [%rd3+4936];
	ld.local.u32 	%r18344, [%rd3+4940];
	ld.local.u32 	%r18345, [%rd3+4944];
	ld.local.u32 	%r18346, [%rd3+4948];
	ld.local.u32 	%r18347, [%rd3+4952];
	ld.local.u32 	%r18348, [%rd3+4956];
	ld.local.u32 	%r18349, [%rd3+4960];
	ld.local.u32 	%r18350, [%rd3+4964];
	ld.local.u32 	%r18351, [%rd3+4968];
	ld.local.u32 	%r18352, [%rd3+4972];
	ld.local.u32 	%r18353, [%rd3+4976];
	ld.local.u32 	%r18354, [%rd3+4980];
	ld.local.u32 	%r18355, [%rd3+4984];
	ld.local.u32 	%r18356, [%rd3+4988];
	ld.local.u32 	%r18357, [%rd3+4992];
	ld.local.u32 	%r18358, [%rd3+4996];
	ld.local.u32 	%r18359, [%rd3+5000];
	ld.local.u32 	%r18360, [%rd3+5004];
	ld.local.u32 	%r18361, [%rd3+5008];
	ld.local.u32 	%r18362, [%rd3+5012];
	ld.local.u32 	%r18363, [%rd3+5016];
	ld.local.u32 	%r18364, [%rd3+5020];
	ld.local.u32 	%r18365, [%rd3+5024];
	ld.local.u32 	%r18366, [%rd3+5028];
	ld.local.u32 	%r18367, [%rd3+5032];
	ld.local.u32 	%r18368, [%rd3+5036];
	ld.local.u32 	%r18369, [%rd3+5040];
	ld.local.u32 	%r18370, [%rd3+5044];
	ld.local.u32 	%r18371, [%rd3+5048];
	ld.local.u32 	%r18372, [%rd3+5052];
	ld.local.u32 	%r18373, [%rd3+5056];
	ld.local.u32 	%r18374, [%rd3+5060];
	ld.local.u32 	%r18375, [%rd3+5064];
	ld.local.u32 	%r18376, [%rd3+5068];
	ld.local.u32 	%r18377, [%rd3+5072];
	ld.local.u32 	%r18378, [%rd3+5076];
	ld.local.u32 	%r18379, [%rd3+5080];
	ld.local.u32 	%r18380, [%rd3+5084];
	ld.local.u32 	%r18381, [%rd3+5088];
	ld.local.u32 	%r18382, [%rd3+5092];
	ld.local.u32 	%r18383, [%rd3+5096];
	ld.local.u32 	%r18384, [%rd3+5100];
	ld.local.u32 	%r18385, [%rd3+5104];
	ld.local.u32 	%r18386, [%rd3+5108];
	ld.local.u32 	%r18387, [%rd3+5112];
	ld.local.u32 	%r18388, [%rd3+5116];
	ld.local.u32 	%r18389, [%rd3+5120];
	ld.local.u32 	%r18390, [%rd3+5124];
	ld.local.u32 	%r18391, [%rd3+5128];
	ld.local.u32 	%r18392, [%rd3+5132];
	ld.local.u32 	%r18393, [%rd3+5136];
	ld.local.u32 	%r18394, [%rd3+5140];
	ld.local.u32 	%r18395, [%rd3+5144];
	ld.local.u32 	%r18396, [%rd3+5148];
	ld.local.u32 	%r18397, [%rd3+5152];
	ld.local.u32 	%r18398, [%rd3+5156];
	ld.local.u32 	%r18399, [%rd3+5160];
	ld.local.u32 	%r18400, [%rd3+5164];
	ld.local.u32 	%r18401, [%rd3+5168];
	ld.local.u32 	%r18402, [%rd3+5172];
	ld.local.u32 	%r18403, [%rd3+5176];
	ld.local.u32 	%r18404, [%rd3+5180];
	ld.local.u32 	%r18405, [%rd3+5184];
	ld.local.u32 	%r18406, [%rd3+5188];
	ld.local.u32 	%r18407, [%rd3+5192];
	ld.local.u32 	%r18408, [%rd3+5196];
	ld.local.u32 	%r18409, [%rd3+5200];
	ld.local.u32 	%r18410, [%rd3+5204];
	ld.local.u32 	%r18411, [%rd3+5208];
	ld.local.u32 	%r18412, [%rd3+5212];
	ld.local.u32 	%r18413, [%rd3+5216];
	ld.local.u32 	%r18414, [%rd3+5220];
	ld.local.u32 	%r18415, [%rd3+5224];
	ld.local.u32 	%r18416, [%rd3+5228];
	ld.local.u32 	%r18417, [%rd3+5232];
	ld.local.u32 	%r18418, [%rd3+5236];
	ld.local.u32 	%r18419, [%rd3+5240];
	ld.local.u32 	%r18420, [%rd3+5244];
	ld.local.u32 	%r18421, [%rd3+5248];
	ld.local.u32 	%r18422, [%rd3+5252];
	ld.local.u32 	%r18423, [%rd3+5256];
	ld.local.u32 	%r18424, [%rd3+5260];
	ld.local.u32 	%r18425, [%rd3+5264];
	ld.local.u32 	%r18426, [%rd3+5268];
	ld.local.u32 	%r18427, [%rd3+5272];
	ld.local.u32 	%r18428, [%rd3+5276];
	ld.local.u32 	%r18429, [%rd3+5280];
	ld.local.u32 	%r18430, [%rd3+5284];
	ld.local.u32 	%r18431, [%rd3+5288];
	ld.local.u32 	%r18432, [%rd3+5292];
	ld.local.u32 	%r18433, [%rd3+5296];
	ld.local.u32 	%r18434, [%rd3+5300];
	ld.local.u32 	%r18435, [%rd3+5304];
	ld.local.u32 	%r18436, [%rd3+5308];
	ld.local.u32 	%r18437, [%rd3+5312];
	ld.local.u32 	%r18438, [%rd3+5316];
	ld.local.u32 	%r18439, [%rd3+5320];
	ld.local.u32 	%r18440, [%rd3+5324];
	ld.local.u32 	%r18441, [%rd3+5328];
	ld.local.u32 	%r18442, [%rd3+5332];
	ld.local.u32 	%r18443, [%rd3+5336];
	ld.local.u32 	%r18444, [%rd3+5340];
	ld.local.u32 	%r18445, [%rd3+5344];
	ld.local.u32 	%r18446, [%rd3+5348];
	ld.local.u32 	%r18447, [%rd3+5352];
	ld.local.u32 	%r18448, [%rd3+5356];
	ld.local.u32 	%r18449, [%rd3+5360];
	ld.local.u32 	%r18450, [%rd3+5364];
	ld.local.u32 	%r18451, [%rd3+5368];
	ld.local.u32 	%r18452, [%rd3+5372];
	ld.local.u32 	%r18453, [%rd3+5376];
	ld.local.u32 	%r18454, [%rd3+5380];
	ld.local.u32 	%r18455, [%rd3+5384];
	ld.local.u32 	%r18456, [%rd3+5388];
	ld.local.u32 	%r18457, [%rd3+5392];
	ld.local.u32 	%r18458, [%rd3+5396];
	ld.local.u32 	%r18459, [%rd3+5400];
	ld.local.u32 	%r18460, [%rd3+5404];
	ld.local.u32 	%r18461, [%rd3+5408];
	ld.local.u32 	%r18462, [%rd3+5412];
	ld.local.u32 	%r18463, [%rd3+5416];
	ld.local.u32 	%r18464, [%rd3+5420];
	ld.local.u32 	%r18465, [%rd3+5424];
	ld.local.u32 	%r18466, [%rd3+5428];
	ld.local.u32 	%r18467, [%rd3+5432];
	ld.local.u32 	%r18468, [%rd3+5436];
	ld.local.u32 	%r18469, [%rd3+5440];
	ld.local.u32 	%r18470, [%rd3+5444];
	ld.local.u32 	%r18471, [%rd3+5448];
	ld.local.u32 	%r18472, [%rd3+5452];
	ld.local.u32 	%r18473, [%rd3+5456];
	ld.local.u32 	%r18474, [%rd3+5460];
	ld.local.u32 	%r18475, [%rd3+5464];
	ld.local.u32 	%r18476, [%rd3+5468];
	ld.local.u32 	%r18477, [%rd3+5472];
	ld.local.u32 	%r18478, [%rd3+5476];
	ld.local.u32 	%r18479, [%rd3+5480];
	ld.local.u32 	%r18480, [%rd3+5484];
	ld.local.u32 	%r18481, [%rd3+5488];
	ld.local.u32 	%r18482, [%rd3+5492];
	ld.local.u32 	%r18483, [%rd3+5496];
	ld.local.u32 	%r18484, [%rd3+5500];
	ld.local.u32 	%r18485, [%rd3+5504];
	ld.local.u32 	%r18486, [%rd3+5508];
	ld.local.u32 	%r18487, [%rd3+5512];
	ld.local.u32 	%r18488, [%rd3+5516];
	ld.local.u32 	%r18489, [%rd3+5520];
	ld.local.u32 	%r18490, [%rd3+5524];
	ld.local.u32 	%r18491, [%rd3+5528];
	ld.local.u32 	%r18492, [%rd3+5532];
	ld.local.u32 	%r18493, [%rd3+5536];
	ld.local.u32 	%r18494, [%rd3+5540];
	ld.local.u32 	%r18495, [%rd3+5544];
	ld.local.u32 	%r18496, [%rd3+5548];
	ld.local.u32 	%r18497, [%rd3+5552];
	ld.local.u32 	%r18498, [%rd3+5556];
	ld.local.u32 	%r18499, [%rd3+5560];
	ld.local.u32 	%r18500, [%rd3+5564];
	ld.local.u32 	%r18501, [%rd3+5568];
	ld.local.u32 	%r18502, [%rd3+5572];
	ld.local.u32 	%r18503, [%rd3+5576];
	ld.local.u32 	%r18504, [%rd3+5580];
	ld.local.u32 	%r18505, [%rd3+5584];
	ld.local.u32 	%r18506, [%rd3+5588];
	ld.local.u32 	%r18507, [%rd3+5592];
	ld.local.u32 	%r18508, [%rd3+5596];
	ld.local.u32 	%r18509, [%rd3+5600];
	ld.local.u32 	%r18510, [%rd3+5604];
	ld.local.u32 	%r18511, [%rd3+5608];
	ld.local.u32 	%r18512, [%rd3+5612];
	ld.local.u32 	%r18513, [%rd3+5616];
	ld.local.u32 	%r18514, [%rd3+5620];
	ld.local.u32 	%r18515, [%rd3+5624];
	ld.local.u32 	%r18516, [%rd3+5628];
	ld.local.u32 	%r18517, [%rd3+5632];
	ld.local.u32 	%r18518, [%rd3+5636];
	ld.local.u32 	%r18519, [%rd3+5640];
	ld.local.u32 	%r18520, [%rd3+5644];
	ld.local.u32 	%r18521, [%rd3+5648];
	ld.local.u32 	%r18522, [%rd3+5652];
	ld.local.u32 	%r18523, [%rd3+5656];
	ld.local.u32 	%r18524, [%rd3+5660];
	ld.local.u32 	%r18525, [%rd3+5664];
	ld.local.u32 	%r18526, [%rd3+5668];
	ld.local.u32 	%r18527, [%rd3+5672];
	ld.local.u32 	%r18528, [%rd3+5676];
	ld.local.u32 	%r18529, [%rd3+5680];
	ld.local.u32 	%r18530, [%rd3+5684];
	ld.local.u32 	%r18531, [%rd3+5688];
	ld.local.u32 	%r18532, [%rd3+5692];
	ld.local.u32 	%r18533, [%rd3+5696];
	ld.local.u32 	%r18534, [%rd3+5700];
	ld.local.u32 	%r18535, [%rd3+5704];
	ld.local.u32 	%r18536, [%rd3+5708];
	ld.local.u32 	%r18537, [%rd3+5712];
	ld.local.u32 	%r18538, [%rd3+5716];
	ld.local.u32 	%r18539, [%rd3+5720];
	ld.local.u32 	%r18540, [%rd3+5724];
	ld.local.u32 	%r18541, [%rd3+5728];
	ld.local.u32 	%r18542, [%rd3+5732];
	ld.local.u32 	%r18543, [%rd3+5736];
	ld.local.u32 	%r18544, [%rd3+5740];
	ld.local.u32 	%r18545, [%rd3+5744];
	ld.local.u32 	%r18546, [%rd3+5748];
	ld.local.u32 	%r18547, [%rd3+5752];
	ld.local.u32 	%r18548, [%rd3+5756];
	ld.local.u32 	%r18549, [%rd3+5760];
	ld.local.u32 	%r18550, [%rd3+5764];
	ld.local.u32 	%r18551, [%rd3+5768];
	ld.local.u32 	%r18552, [%rd3+5772];
	ld.local.u32 	%r18553, [%rd3+5776];
	ld.local.u32 	%r18554, [%rd3+5780];
	ld.local.u32 	%r18555, [%rd3+5784];
	ld.local.u32 	%r18556, [%rd3+5788];
	ld.local.u32 	%r18557, [%rd3+5792];
	ld.local.u32 	%r18558, [%rd3+5796];
	ld.local.u32 	%r18559, [%rd3+5800];
	ld.local.u32 	%r18560, [%rd3+5804];
	ld.local.u32 	%r18561, [%rd3+5808];
	ld.local.u32 	%r18562, [%rd3+5812];
	ld.local.u32 	%r18563, [%rd3+5816];
	ld.local.u32 	%r18564, [%rd3+5820];
	ld.local.u32 	%r18565, [%rd3+5824];
	ld.local.u32 	%r18566, [%rd3+5828];
	ld.local.u32 	%r18567, [%rd3+5832];
	ld.local.u32 	%r18568, [%rd3+5836];
	ld.local.u32 	%r18569, [%rd3+5840];
	ld.local.u32 	%r18570, [%rd3+5844];
	ld.local.u32 	%r18571, [%rd3+5848];
	ld.local.u32 	%r18572, [%rd3+5852];
	ld.local.u32 	%r18573, [%rd3+5856];
	ld.local.u32 	%r18574, [%rd3+5860];
	ld.local.u32 	%r18575, [%rd3+5864];
	ld.local.u32 	%r18576, [%rd3+5868];
	ld.local.u32 	%r18577, [%rd3+5872];
	ld.local.u32 	%r18578, [%rd3+5876];
	ld.local.u32 	%r18579, [%rd3+5880];
	ld.local.u32 	%r18580, [%rd3+5884];
	ld.local.u32 	%r18581, [%rd3+5888];
	ld.local.u32 	%r18582, [%rd3+5892];
	ld.local.u32 	%r18583, [%rd3+5896];
	ld.local.u32 	%r18584, [%rd3+5900];
	ld.local.u32 	%r18585, [%rd3+5904];
	ld.local.u32 	%r18586, [%rd3+5908];
	ld.local.u32 	%r18587, [%rd3+5912];
	ld.local.u32 	%r18588, [%rd3+5916];
	ld.local.u32 	%r18589, [%rd3+5920];
	ld.local.u32 	%r18590, [%rd3+5924];
	ld.local.u32 	%r18591, [%rd3+5928];
	ld.local.u32 	%r18592, [%rd3+5932];
	ld.local.u32 	%r18593, [%rd3+5936];
	ld.local.u32 	%r18594, [%rd3+5940];
	ld.local.u32 	%r18595, [%rd3+5944];
	ld.local.u32 	%r18596, [%rd3+5948];
	ld.local.u32 	%r18597, [%rd3+5952];
	ld.local.u32 	%r18598, [%rd3+5956];
	ld.local.u32 	%r18599, [%rd3+5960];
	ld.local.u32 	%r18600, [%rd3+5964];
	ld.local.u32 	%r18601, [%rd3+5968];
	ld.local.u32 	%r18602, [%rd3+5972];
	ld.local.u32 	%r18603, [%rd3+5976];
	ld.local.u32 	%r18604, [%rd3+5980];
	ld.local.u32 	%r18605, [%rd3+5984];
	ld.local.u32 	%r18606, [%rd3+5988];
	ld.local.u32 	%r18607, [%rd3+5992];
	ld.local.u32 	%r18608, [%rd3+5996];
	ld.local.u32 	%r18609, [%rd3+6000];
	ld.local.u32 	%r18610, [%rd3+6004];
	ld.local.u32 	%r18611, [%rd3+6008];
	ld.local.u32 	%r18612, [%rd3+6012];
	ld.local.u32 	%r18613, [%rd3+6016];
	ld.local.u32 	%r18614, [%rd3+6020];
	ld.local.u32 	%r18615, [%rd3+6024];
	ld.local.u32 	%r18616, [%rd3+6028];
	ld.local.u32 	%r18617, [%rd3+6032];
	ld.local.u32 	%r18618, [%rd3+6036];
	ld.local.u32 	%r18619, [%rd3+6040];
	ld.local.u32 	%r18620, [%rd3+6044];
	ld.local.u32 	%r18621, [%rd3+6048];
	ld.local.u32 	%r18622, [%rd3+6052];
	ld.local.u32 	%r18623, [%rd3+6056];
	ld.local.u32 	%r18624, [%rd3+6060];
	ld.local.u32 	%r18625, [%rd3+6064];
	ld.local.u32 	%r18626, [%rd3+6068];
	ld.local.u32 	%r18627, [%rd3+6072];
	ld.local.u32 	%r18628, [%rd3+6076];
	ld.local.u32 	%r18629, [%rd3+6080];
	ld.local.u32 	%r18630, [%rd3+6084];
	ld.local.u32 	%r18631, [%rd3+6088];
	ld.local.u32 	%r18632, [%rd3+6092];
	ld.local.u32 	%r18633, [%rd3+6096];
	ld.local.u32 	%r18634, [%rd3+6100];
	ld.local.u32 	%r18635, [%rd3+6104];
	ld.local.u32 	%r18636, [%rd3+6108];
	ld.local.u32 	%r18637, [%rd3+6112];
	ld.local.u32 	%r18638, [%rd3+6116];
	ld.local.u32 	%r18639, [%rd3+6120];
	ld.local.u32 	%r18640, [%rd3+6124];
	ld.local.u32 	%r18641, [%rd3+6128];
	ld.local.u32 	%r18642, [%rd3+6132];
	ld.local.u32 	%r18643, [%rd3+6136];
	ld.local.u32 	%r18644, [%rd3+6140];
	ld.local.u32 	%r18645, [%rd3+6144];
	ld.local.u32 	%r18646, [%rd3+6148];
	ld.local.u32 	%r18647, [%rd3+6152];
	ld.local.u32 	%r18648, [%rd3+6156];
	ld.local.u32 	%r18649, [%rd3+6160];
	ld.local.u32 	%r18650, [%rd3+6164];
	ld.local.u32 	%r18651, [%rd3+6168];
	ld.local.u32 	%r18652, [%rd3+6172];
	ld.local.u32 	%r18653, [%rd3+6176];
	ld.local.u32 	%r18654, [%rd3+6180];
	ld.local.u32 	%r18655, [%rd3+6184];
	ld.local.u32 	%r18656, [%rd3+6188];
	ld.local.u32 	%r18657, [%rd3+6192];
	ld.local.u32 	%r18658, [%rd3+6196];
	ld.local.u32 	%r18659, [%rd3+6200];
	ld.local.u32 	%r18660, [%rd3+6204];
	ld.local.u32 	%r18661, [%rd3+6208];
	ld.local.u32 	%r18662, [%rd3+6212];
	ld.local.u32 	%r18663, [%rd3+6216];
	ld.local.u32 	%r18664, [%rd3+6220];
	ld.local.u32 	%r18665, [%rd3+6224];
	ld.local.u32 	%r18666, [%rd3+6228];
	ld.local.u32 	%r18667, [%rd3+6232];
	ld.local.u32 	%r18668, [%rd3+6236];
	ld.local.u32 	%r18669, [%rd3+6240];
	ld.local.u32 	%r18670, [%rd3+6244];
	ld.local.u32 	%r18671, [%rd3+6248];
	ld.local.u32 	%r18672, [%rd3+6252];
	ld.local.u32 	%r18673, [%rd3+6256];
	ld.local.u32 	%r18674, [%rd3+6260];
	ld.local.u32 	%r18675, [%rd3+6264];
	st.global.u32 	[%rd8460], %r26206;
	st.global.u32 	[%rd8460+4], %r17110;
	st.global.u32 	[%rd8460+8], %r17111;
	st.global.u32 	[%rd8460+12], %r17112;
	st.global.u32 	[%rd8460+16], %r17113;
	st.global.u32 	[%rd8460+20], %r17114;
	st.global.u32 	[%rd8460+24], %r17115;
	st.global.u32 	[%rd8460+28], %r17116;
	st.global.u32 	[%rd8460+32], %r17117;
	st.global.u32 	[%rd8460+36], %r17118;
	st.global.u32 	[%rd8460+40], %r17119;
	st.global.u32 	[%rd8460+44], %r17120;
	st.global.u32 	[%rd8460+48], %r17121;
	st.global.u32 	[%rd8460+52], %r17122;
	st.global.u32 	[%rd8460+56], %r17123;
	st.global.u32 	[%rd8460+60], %r17124;
	st.global.u32 	[%rd8460+64], %r17125;
	st.global.u32 	[%rd8460+68], %r17126;
	st.global.u32 	[%rd8460+72], %r17127;
	st.global.u32 	[%rd8460+76], %r17128;
	st.global.u32 	[%rd8460+80], %r17129;
	st.global.u32 	[%rd8460+84], %r17130;
	st.global.u32 	[%rd8460+88], %r17131;
	st.global.u32 	[%rd8460+92], %r17132;
	st.global.u32 	[%rd8460+96], %r17133;
	st.global.u32 	[%rd8460+100], %r17134;
	st.global.u32 	[%rd8460+104], %r17135;
	st.global.u32 	[%rd8460+108], %r17136;
	st.global.u32 	[%rd8460+112], %r17137;
	st.global.u32 	[%rd8460+116], %r17138;
	st.global.u32 	[%rd8460+120], %r17139;
	st.global.u32 	[%rd8460+124], %r17140;
	st.global.u32 	[%rd8460+128], %r17141;
	st.global.u32 	[%rd8460+132], %r17142;
	st.global.u32 	[%rd8460+136], %r17143;
	st.global.u32 	[%rd8460+140], %r17144;
	st.global.u32 	[%rd8460+144], %r17145;
	st.global.u32 	[%rd8460+148], %r17146;
	st.global.u32 	[%rd8460+152], %r17147;
	st.global.u32 	[%rd8460+156], %r17148;
	st.global.u32 	[%rd8460+160], %r17149;
	st.global.u32 	[%rd8460+164], %r17150;
	st.global.u32 	[%rd8460+168], %r17151;
	st.global.u32 	[%rd8460+172], %r17152;
	st.global.u32 	[%rd8460+176], %r17153;
	st.global.u32 	[%rd8460+180], %r17154;
	st.global.u32 	[%rd8460+184], %r17155;
	st.global.u32 	[%rd8460+188], %r17156;
	st.global.u32 	[%rd8460+192], %r17157;
	st.global.u32 	[%rd8460+196], %r17158;
	st.global.u32 	[%rd8460+200], %r17159;
	st.global.u32 	[%rd8460+204], %r17160;
	st.global.u32 	[%rd8460+208], %r17161;
	st.global.u32 	[%rd8460+212], %r17162;
	st.global.u32 	[%rd8460+216], %r17163;
	st.global.u32 	[%rd8460+220], %r17164;
	st.global.u32 	[%rd8460+224], %r17165;
	st.global.u32 	[%rd8460+228], %r17166;
	st.global.u32 	[%rd8460+232], %r17167;
	st.global.u32 	[%rd8460+236], %r17168;
	st.global.u32 	[%rd8460+240], %r17169;
	st.global.u32 	[%rd8460+244], %r17170;
	st.global.u32 	[%rd8460+248], %r17171;
	st.global.u32 	[%rd8460+252], %r17172;
	st.global.u32 	[%rd8460+256], %r17173;
	st.global.u32 	[%rd8460+260], %r17174;
	st.global.u32 	[%rd8460+264], %r17175;
	st.global.u32 	[%rd8460+268], %r17176;
	st.global.u32 	[%rd8460+272], %r17177;
	st.global.u32 	[%rd8460+276], %r17178;
	st.global.u32 	[%rd8460+280], %r17179;
	st.global.u32 	[%rd8460+284], %r17180;
	st.global.u32 	[%rd8460+288], %r17181;
	st.global.u32 	[%rd8460+292], %r17182;
	st.global.u32 	[%rd8460+296], %r17183;
	st.global.u32 	[%rd8460+300], %r17184;
	st.global.u32 	[%rd8460+304], %r17185;
	st.global.u32 	[%rd8460+308], %r17186;
	st.global.u32 	[%rd8460+312], %r17187;
	st.global.u32 	[%rd8460+316], %r17188;
	st.global.u32 	[%rd8460+320], %r17189;
	st.global.u32 	[%rd8460+324], %r17190;
	st.global.u32 	[%rd8460+328], %r17191;
	st.global.u32 	[%rd8460+332], %r17192;
	st.global.u32 	[%rd8460+336], %r17193;
	st.global.u32 	[%rd8460+340], %r17194;
	st.global.u32 	[%rd8460+344], %r17195;
	st.global.u32 	[%rd8460+348], %r17196;
	st.global.u32 	[%rd8460+352], %r17197;
	st.global.u32 	[%rd8460+356], %r17198;
	st.global.u32 	[%rd8460+360], %r17199;
	st.global.u32 	[%rd8460+364], %r17200;
	st.global.u32 	[%rd8460+368], %r17201;
	st.global.u32 	[%rd8460+372], %r17202;
	st.global.u32 	[%rd8460+376], %r17203;
	st.global.u32 	[%rd8460+380], %r17204;
	st.global.u32 	[%rd8460+384], %r17205;
	st.global.u32 	[%rd8460+388], %r17206;
	st.global.u32 	[%rd8460+392], %r17207;
	st.global.u32 	[%rd8460+396], %r17208;
	st.global.u32 	[%rd8460+400], %r17209;
	st.global.u32 	[%rd8460+404], %r17210;
	st.global.u32 	[%rd8460+408], %r17211;
	st.global.u32 	[%rd8460+412], %r17212;
	st.global.u32 	[%rd8460+416], %r17213;
	st.global.u32 	[%rd8460+420], %r17214;
	st.global.u32 	[%rd8460+424], %r17215;
	st.global.u32 	[%rd8460+428], %r17216;
	st.global.u32 	[%rd8460+432], %r17217;
	st.global.u32 	[%rd8460+436], %r17218;
	st.global.u32 	[%rd8460+440], %r17219;
	st.global.u32 	[%rd8460+444], %r17220;
	st.global.u32 	[%rd8460+448], %r17221;
	st.global.u32 	[%rd8460+452], %r17222;
	st.global.u32 	[%rd8460+456], %r17223;
	st.global.u32 	[%rd8460+460], %r17224;
	st.global.u32 	[%rd8460+464], %r17225;
	st.global.u32 	[%rd8460+468], %r17226;
	st.global.u32 	[%rd8460+472], %r17227;
	st.global.u32 	[%rd8460+476], %r17228;
	st.global.u32 	[%rd8460+480], %r17229;
	st.global.u32 	[%rd8460+484], %r17230;
	st.global.u32 	[%rd8460+488], %r17231;
	st.global.u32 	[%rd8460+492], %r17232;
	st.global.u32 	[%rd8460+496], %r17233;
	st.global.u32 	[%rd8460+500], %r17234;
	st.global.u32 	[%rd8460+504], %r17235;
	st.global.u32 	[%rd8460+508], %r17236;
	st.global.u32 	[%rd8460+512], %r17237;
	st.global.u32 	[%rd8460+516], %r17238;
	st.global.u32 	[%rd8460+520], %r17239;
	st.global.u32 	[%rd8460+524], %r17240;
	st.global.u32 	[%rd8460+528], %r17241;
	st.global.u32 	[%rd8460+532], %r17242;
	st.global.u32 	[%rd8460+536], %r17243;
	st.global.u32 	[%rd8460+540], %r17244;
	st.global.u32 	[%rd8460+544], %r17245;
	st.global.u32 	[%rd8460+548], %r17246;
	st.global.u32 	[%rd8460+552], %r17247;
	st.global.u32 	[%rd8460+556], %r17248;
	st.global.u32 	[%rd8460+560], %r17249;
	st.global.u32 	[%rd8460+564], %r17250;
	st.global.u32 	[%rd8460+568], %r17251;
	st.global.u32 	[%rd8460+572], %r17252;
	st.global.u32 	[%rd8460+576], %r17253;
	st.global.u32 	[%rd8460+580], %r17254;
	st.global.u32 	[%rd8460+584], %r17255;
	st.global.u32 	[%rd8460+588], %r17256;
	st.global.u32 	[%rd8460+592], %r17257;
	st.global.u32 	[%rd8460+596], %r17258;
	st.global.u32 	[%rd8460+600], %r17259;
	st.global.u32 	[%rd8460+604], %r17260;
	st.global.u32 	[%rd8460+608], %r17261;
	st.global.u32 	[%rd8460+612], %r17262;
	st.global.u32 	[%rd8460+616], %r17263;
	st.global.u32 	[%rd8460+620], %r17264;
	st.global.u32 	[%rd8460+624], %r17265;
	st.global.u32 	[%rd8460+628], %r17266;
	st.global.u32 	[%rd8460+632], %r17267;
	st.global.u32 	[%rd8460+636], %r17268;
	st.global.u32 	[%rd8460+640], %r17269;
	st.global.u32 	[%rd8460+644], %r17270;
	st.global.u32 	[%rd8460+648], %r17271;
	st.global.u32 	[%rd8460+652], %r17272;
	st.global.u32 	[%rd8460+656], %r17273;
	st.global.u32 	[%rd8460+660], %r17274;
	st.global.u32 	[%rd8460+664], %r17275;
	st.global.u32 	[%rd8460+668], %r17276;
	st.global.u32 	[%rd8460+672], %r17277;
	st.global.u32 	[%rd8460+676], %r17278;
	st.global.u32 	[%rd8460+680], %r17279;
	st.global.u32 	[%rd8460+684], %r17280;
	st.global.u32 	[%rd8460+688], %r17281;
	st.global.u32 	[%rd8460+692], %r17282;
	st.global.u32 	[%rd8460+696], %r17283;
	st.global.u32 	[%rd8460+700], %r17284;
	st.global.u32 	[%rd8460+704], %r17285;
	st.global.u32 	[%rd8460+708], %r17286;
	st.global.u32 	[%rd8460+712], %r17287;
	st.global.u32 	[%rd8460+716], %r17288;
	st.global.u32 	[%rd8460+720], %r17289;
	st.global.u32 	[%rd8460+724], %r17290;
	st.global.u32 	[%rd8460+728], %r17291;
	st.global.u32 	[%rd8460+732], %r17292;
	st.global.u32 	[%rd8460+736], %r17293;
	st.global.u32 	[%rd8460+740], %r17294;
	st.global.u32 	[%rd8460+744], %r17295;
	st.global.u32 	[%rd8460+748], %r17296;
	st.global.u32 	[%rd8460+752], %r17297;
	st.global.u32 	[%rd8460+756], %r17298;
	st.global.u32 	[%rd8460+760], %r17299;
	st.global.u32 	[%rd8460+764], %r17300;
	st.global.u32 	[%rd8460+768], %r17301;
	st.global.u32 	[%rd8460+772], %r17302;
	st.global.u32 	[%rd8460+776], %r17303;
	st.global.u32 	[%rd8460+780], %r17304;
	st.global.u32 	[%rd8460+784], %r17305;
	st.global.u32 	[%rd8460+788], %r17306;
	st.global.u32 	[%rd8460+792], %r17307;
	st.global.u32 	[%rd8460+796], %r17308;
	st.global.u32 	[%rd8460+800], %r17309;
	st.global.u32 	[%rd8460+804], %r17310;
	st.global.u32 	[%rd8460+808], %r17311;
	st.global.u32 	[%rd8460+812], %r17312;
	st.global.u32 	[%rd8460+816], %r17313;
	st.global.u32 	[%rd8460+820], %r17314;
	st.global.u32 	[%rd8460+824], %r17315;
	st.global.u32 	[%rd8460+828], %r17316;
	st.global.u32 	[%rd8460+832], %r17317;
	st.global.u32 	[%rd8460+836], %r17318;
	st.global.u32 	[%rd8460+840], %r17319;
	st.global.u32 	[%rd8460+844], %r17320;
	st.global.u32 	[%rd8460+848], %r17321;
	st.global.u32 	[%rd8460+852], %r17322;
	st.global.u32 	[%rd8460+856], %r17323;
	st.global.u32 	[%rd8460+860], %r17324;
	st.global.u32 	[%rd8460+864], %r17325;
	st.global.u32 	[%rd8460+868], %r17326;
	st.global.u32 	[%rd8460+872], %r17327;
	st.global.u32 	[%rd8460+876], %r17328;
	st.global.u32 	[%rd8460+880], %r17329;
	st.global.u32 	[%rd8460+884], %r17330;
	st.global.u32 	[%rd8460+888], %r17331;
	st.global.u32 	[%rd8460+892], %r17332;
	st.global.u32 	[%rd8460+896], %r17333;
	st.global.u32 	[%rd8460+900], %r17334;
	st.global.u32 	[%rd8460+904], %r17335;
	st.global.u32 	[%rd8460+908], %r17336;
	st.global.u32 	[%rd8460+912], %r17337;
	st.global.u32 	[%rd8460+916], %r17338;
	st.global.u32 	[%rd8460+920], %r17339;
	st.global.u32 	[%rd8460+924], %r17340;
	st.global.u32 	[%rd8460+928], %r17341;
	st.global.u32 	[%rd8460+932], %r17342;
	st.global.u32 	[%rd8460+936], %r17343;
	st.global.u32 	[%rd8460+940], %r17344;
	st.global.u32 	[%rd8460+944], %r17345;
	st.global.u32 	[%rd8460+948], %r17346;
	st.global.u32 	[%rd8460+952], %r17347;
	st.global.u32 	[%rd8460+956], %r17348;
	st.global.u32 	[%rd8460+960], %r17349;
	st.global.u32 	[%rd8460+964], %r17350;
	st.global.u32 	[%rd8460+968], %r17351;
	st.global.u32 	[%rd8460+972], %r17352;
	st.global.u32 	[%rd8460+976], %r17353;
	st.global.u32 	[%rd8460+980], %r17354;
	st.global.u32 	[%rd8460+984], %r17355;
	st.global.u32 	[%rd8460+988], %r17356;
	st.global.u32 	[%rd8460+992], %r17357;
	st.global.u32 	[%rd8460+996], %r17358;
	st.global.u32 	[%rd8460+1000], %r17359;
	st.global.u32 	[%rd8460+1004], %r17360;
	st.global.u32 	[%rd8460+1008], %r17361;
	st.global.u32 	[%rd8460+1012], %r17362;
	st.global.u32 	[%rd8460+1016], %r17363;
	st.global.u32 	[%rd8460+1020], %r17364;
	st.global.u32 	[%rd8460+1024], %r17365;
	st.global.u32 	[%rd8460+1028], %r17366;
	st.global.u32 	[%rd8460+1032], %r17367;
	st.global.u32 	[%rd8460+1036], %r17368;
	st.global.u32 	[%rd8460+1040], %r17369;
	st.global.u32 	[%rd8460+1044], %r17370;
	st.global.u32 	[%rd8460+1048], %r17371;
	st.global.u32 	[%rd8460+1052], %r17372;
	st.global.u32 	[%rd8460+1056], %r17373;
	st.global.u32 	[%rd8460+1060], %r17374;
	st.global.u32 	[%rd8460+1064], %r17375;
	st.global.u32 	[%rd8460+1068], %r17376;
	st.global.u32 	[%rd8460+1072], %r17377;
	st.global.u32 	[%rd8460+1076], %r17378;
	st.global.u32 	[%rd8460+1080], %r17379;
	st.global.u32 	[%rd8460+1084], %r17380;
	st.global.u32 	[%rd8460+1088], %r17381;
	st.global.u32 	[%rd8460+1092], %r17382;
	st.global.u32 	[%rd8460+1096], %r17383;
	st.global.u32 	[%rd8460+1100], %r17384;
	st.global.u32 	[%rd8460+1104], %r17385;
	st.global.u32 	[%rd8460+1108], %r17386;
	st.global.u32 	[%rd8460+1112], %r17387;
	st.global.u32 	[%rd8460+1116], %r17388;
	st.global.u32 	[%rd8460+1120], %r17389;
	st.global.u32 	[%rd8460+1124], %r17390;
	st.global.u32 	[%rd8460+1128], %r17391;
	st.global.u32 	[%rd8460+1132], %r17392;
	st.global.u32 	[%rd8460+1136], %r17393;
	st.global.u32 	[%rd8460+1140], %r17394;
	st.global.u32 	[%rd8460+1144], %r17395;
	st.global.u32 	[%rd8460+1148], %r17396;
	st.global.u32 	[%rd8460+1152], %r17397;
	st.global.u32 	[%rd8460+1156], %r17398;
	st.global.u32 	[%rd8460+1160], %r17399;
	st.global.u32 	[%rd8460+1164], %r17400;
	st.global.u32 	[%rd8460+1168], %r17401;
	st.global.u32 	[%rd8460+1172], %r17402;
	st.global.u32 	[%rd8460+1176], %r17403;
	st.global.u32 	[%rd8460+1180], %r17404;
	st.global.u32 	[%rd8460+1184], %r17405;
	st.global.u32 	[%rd8460+1188], %r17406;
	st.global.u32 	[%rd8460+1192], %r17407;
	st.global.u32 	[%rd8460+1196], %r17408;
	st.global.u32 	[%rd8460+1200], %r17409;
	st.global.u32 	[%rd8460+1204], %r17410;
	st.global.u32 	[%rd8460+1208], %r17411;
	st.global.u32 	[%rd8460+1212], %r17412;
	st.global.u32 	[%rd8460+1216], %r17413;
	st.global.u32 	[%rd8460+1220], %r17414;
	st.global.u32 	[%rd8460+1224], %r17415;
	st.global.u32 	[%rd8460+1228], %r17416;
	st.global.u32 	[%rd8460+1232], %r17417;
	st.global.u32 	[%rd8460+1236], %r17418;
	st.global.u32 	[%rd8460+1240], %r17419;
	st.global.u32 	[%rd8460+1244], %r17420;
	st.global.u32 	[%rd8460+1248], %r17421;
	st.global.u32 	[%rd8460+1252], %r17422;
	st.global.u32 	[%rd8460+1256], %r17423;
	st.global.u32 	[%rd8460+1260], %r17424;
	st.global.u32 	[%rd8460+1264], %r17425;
	st.global.u32 	[%rd8460+1268], %r17426;
	st.global.u32 	[%rd8460+1272], %r17427;
	st.global.u32 	[%rd8460+1276], %r17428;
	st.global.u32 	[%rd8460+1280], %r17429;
	st.global.u32 	[%rd8460+1284], %r17430;
	st.global.u32 	[%rd8460+1288], %r17431;
	st.global.u32 	[%rd8460+1292], %r17432;
	st.global.u32 	[%rd8460+1296], %r17433;
	st.global.u32 	[%rd8460+1300], %r17434;
	st.global.u32 	[%rd8460+1304], %r17435;
	st.global.u32 	[%rd8460+1308], %r17436;
	st.global.u32 	[%rd8460+1312], %r17437;
	st.global.u32 	[%rd8460+1316], %r17438;
	st.global.u32 	[%rd8460+1320], %r17439;
	st.global.u32 	[%rd8460+1324], %r17440;
	st.global.u32 	[%rd8460+1328], %r17441;
	st.global.u32 	[%rd8460+1332], %r17442;
	st.global.u32 	[%rd8460+1336], %r17443;
	st.global.u32 	[%rd8460+1340], %r17444;
	st.global.u32 	[%rd8460+1344], %r17445;
	st.global.u32 	[%rd8460+1348], %r17446;
	st.global.u32 	[%rd8460+1352], %r17447;
	st.global.u32 	[%rd8460+1356], %r17448;
	st.global.u32 	[%rd8460+1360], %r17449;
	st.global.u32 	[%rd8460+1364], %r17450;
	st.global.u32 	[%rd8460+1368], %r17451;
	st.global.u32 	[%rd8460+1372], %r17452;
	st.global.u32 	[%rd8460+1376], %r17453;
	st.global.u32 	[%rd8460+1380], %r17454;
	st.global.u32 	[%rd8460+1384], %r17455;
	st.global.u32 	[%rd8460+1388], %r17456;
	st.global.u32 	[%rd8460+1392], %r17457;
	st.global.u32 	[%rd8460+1396], %r17458;
	st.global.u32 	[%rd8460+1400], %r17459;
	st.global.u32 	[%rd8460+1404], %r17460;
	st.global.u32 	[%rd8460+1408], %r17461;
	st.global.u32 	[%rd8460+1412], %r17462;
	st.global.u32 	[%rd8460+1416], %r17463;
	st.global.u32 	[%rd8460+1420], %r17464;
	st.global.u32 	[%rd8460+1424], %r17465;
	st.global.u32 	[%rd8460+1428], %r17466;
	st.global.u32 	[%rd8460+1432], %r17467;
	st.global.u32 	[%rd8460+1436], %r17468;
	st.global.u32 	[%rd8460+1440], %r17469;
	st.global.u32 	[%rd8460+1444], %r17470;
	st.global.u32 	[%rd8460+1448], %r17471;
	st.global.u32 	[%rd8460+1452], %r17472;
	st.global.u32 	[%rd8460+1456], %r17473;
	st.global.u32 	[%rd8460+1460], %r17474;
	st.global.u32 	[%rd8460+1464], %r17475;
	st.global.u32 	[%rd8460+1468], %r17476;
	st.global.u32 	[%rd8460+1472], %r17477;
	st.global.u32 	[%rd8460+1476], %r17478;
	st.global.u32 	[%rd8460+1480], %r17479;
	st.global.u32 	[%rd8460+1484], %r17480;
	st.global.u32 	[%rd8460+1488], %r17481;
	st.global.u32 	[%rd8460+1492], %r17482;
	st.global.u32 	[%rd8460+1496], %r17483;
	st.global.u32 	[%rd8460+1500], %r17484;
	st.global.u32 	[%rd8460+1504], %r17485;
	st.global.u32 	[%rd8460+1508], %r17486;
	st.global.u32 	[%rd8460+1512], %r17487;
	st.global.u32 	[%rd8460+1516], %r17488;
	st.global.u32 	[%rd8460+1520], %r17489;
	st.global.u32 	[%rd8460+1524], %r17490;
	st.global.u32 	[%rd8460+1528], %r17491;
	st.global.u32 	[%rd8460+1532], %r17492;
	st.global.u32 	[%rd8460+1536], %r17493;
	st.global.u32 	[%rd8460+1540], %r17494;
	st.global.u32 	[%rd8460+1544], %r17495;
	st.global.u32 	[%rd8460+1548], %r17496;
	st.global.u32 	[%rd8460+1552], %r17497;
	st.global.u32 	[%rd8460+1556], %r17498;
	st.global.u32 	[%rd8460+1560], %r17499;
	st.global.u32 	[%rd8460+1564], %r17500;
	st.global.u32 	[%rd8460+1568], %r17501;
	st.global.u32 	[%rd8460+1572], %r17502;
	st.global.u32 	[%rd8460+1576], %r17503;
	st.global.u32 	[%rd8460+1580], %r17504;
	st.global.u32 	[%rd8460+1584], %r17505;
	st.global.u32 	[%rd8460+1588], %r17506;
	st.global.u32 	[%rd8460+1592], %r17507;
	st.global.u32 	[%rd8460+1596], %r17508;
	st.global.u32 	[%rd8460+1600], %r17509;
	st.global.u32 	[%rd8460+1604], %r17510;
	st.global.u32 	[%rd8460+1608], %r17511;
	st.global.u32 	[%rd8460+1612], %r17512;
	st.global.u32 	[%rd8460+1616], %r17513;
	st.global.u32 	[%rd8460+1620], %r17514;
	st.global.u32 	[%rd8460+1624], %r17515;
	st.global.u32 	[%rd8460+1628], %r17516;
	st.global.u32 	[%rd8460+1632], %r17517;
	st.global.u32 	[%rd8460+1636], %r17518;
	st.global.u32 	[%rd8460+1640], %r17519;
	st.global.u32 	[%rd8460+1644], %r17520;
	st.global.u32 	[%rd8460+1648], %r17521;
	st.global.u32 	[%rd8460+1652], %r17522;
	st.global.u32 	[%rd8460+1656], %r17523;
	st.global.u32 	[%rd8460+1660], %r17524;
	st.global.u32 	[%rd8460+1664], %r17525;
	st.global.u32 	[%rd8460+1668], %r17526;
	st.global.u32 	[%rd8460+1672], %r17527;
	st.global.u32 	[%rd8460+1676], %r17528;
	st.global.u32 	[%rd8460+1680], %r17529;
	st.global.u32 	[%rd8460+1684], %r17530;
	st.global.u32 	[%rd8460+1688], %r17531;
	st.global.u32 	[%rd8460+1692], %r17532;
	st.global.u32 	[%rd8460+1696], %r17533;
	st.global.u32 	[%rd8460+1700], %r17534;
	st.global.u32 	[%rd8460+1704], %r17535;
	st.global.u32 	[%rd8460+1708], %r17536;
	st.global.u32 	[%rd8460+1712], %r17537;
	st.global.u32 	[%rd8460+1716], %r17538;
	st.global.u32 	[%rd8460+1720], %r17539;
	st.global.u32 	[%rd8460+1724], %r17540;
	st.global.u32 	[%rd8460+1728], %r17541;
	st.global.u32 	[%rd8460+1732], %r17542;
	st.global.u32 	[%rd8460+1736], %r17543;
	st.global.u32 	[%rd8460+1740], %r17544;
	st.global.u32 	[%rd8460+1744], %r17545;
	st.global.u32 	[%rd8460+1748], %r17546;
	st.global.u32 	[%rd8460+1752], %r17547;
	st.global.u32 	[%rd8460+1756], %r17548;
	st.global.u32 	[%rd8460+1760], %r17549;
	st.global.u32 	[%rd8460+1764], %r17550;
	st.global.u32 	[%rd8460+1768], %r17551;
	st.global.u32 	[%rd8460+1772], %r17552;
	st.global.u32 	[%rd8460+1776], %r17553;
	st.global.u32 	[%rd8460+1780], %r17554;
	st.global.u32 	[%rd8460+1784], %r17555;
	st.global.u32 	[%rd8460+1788], %r17556;
	st.global.u32 	[%rd8460+1792], %r17557;
	st.global.u32 	[%rd8460+1796], %r17558;
	st.global.u32 	[%rd8460+1800], %r17559;
	st.global.u32 	[%rd8460+1804], %r17560;
	st.global.u32 	[%rd8460+1808], %r17561;
	st.global.u32 	[%rd8460+1812], %r17562;
	st.global.u32 	[%rd8460+1816], %r17563;
	st.global.u32 	[%rd8460+1820], %r17564;
	st.global.u32 	[%rd8460+1824], %r17565;
	st.global.u32 	[%rd8460+1828], %r17566;
	st.global.u32 	[%rd8460+1832], %r17567;
	st.global.u32 	[%rd8460+1836], %r17568;
	st.global.u32 	[%rd8460+1840], %r17569;
	st.global.u32 	[%rd8460+1844], %r17570;
	st.global.u32 	[%rd8460+1848], %r17571;
	st.global.u32 	[%rd8460+1852], %r17572;
	st.global.u32 	[%rd8460+1856], %r17573;
	st.global.u32 	[%rd8460+1860], %r17574;
	st.global.u32 	[%rd8460+1864], %r17575;
	st.global.u32 	[%rd8460+1868], %r17576;
	st.global.u32 	[%rd8460+1872], %r17577;
	st.global.u32 	[%rd8460+1876], %r17578;
	st.global.u32 	[%rd8460+1880], %r17579;
	st.global.u32 	[%rd8460+1884], %r17580;
	st.global.u32 	[%rd8460+1888], %r17581;
	st.global.u32 	[%rd8460+1892], %r17582;
	st.global.u32 	[%rd8460+1896], %r17583;
	st.global.u32 	[%rd8460+1900], %r17584;
	st.global.u32 	[%rd8460+1904], %r17585;
	st.global.u32 	[%rd8460+1908], %r17586;
	st.global.u32 	[%rd8460+1912], %r17587;
	st.global.u32 	[%rd8460+1916], %r17588;
	st.global.u32 	[%rd8460+1920], %r17589;
	st.global.u32 	[%rd8460+1924], %r17590;
	st.global.u32 	[%rd8460+1928], %r17591;
	st.global.u32 	[%rd8460+1932], %r17592;
	st.global.u32 	[%rd8460+1936], %r17593;
	st.global.u32 	[%rd8460+1940], %r17594;
	st.global.u32 	[%rd8460+1944], %r17595;
	st.global.u32 	[%rd8460+1948], %r17596;
	st.global.u32 	[%rd8460+1952], %r17597;
	st.global.u32 	[%rd8460+1956], %r17598;
	st.global.u32 	[%rd8460+1960], %r17599;
	st.global.u32 	[%rd8460+1964], %r17600;
	st.global.u32 	[%rd8460+1968], %r17601;
	st.global.u32 	[%rd8460+1972], %r17602;
	st.global.u32 	[%rd8460+1976], %r17603;
	st.global.u32 	[%rd8460+1980], %r17604;
	st.global.u32 	[%rd8460+1984], %r17605;
	st.global.u32 	[%rd8460+1988], %r17606;
	st.global.u32 	[%rd8460+1992], %r17607;
	st.global.u32 	[%rd8460+1996], %r17608;
	st.global.u32 	[%rd8460+2000], %r17609;
	st.global.u32 	[%rd8460+2004], %r17610;
	st.global.u32 	[%rd8460+2008], %r17611;
	st.global.u32 	[%rd8460+2012], %r17612;
	st.global.u32 	[%rd8460+2016], %r17613;
	st.global.u32 	[%rd8460+2020], %r17614;
	st.global.u32 	[%rd8460+2024], %r17615;
	st.global.u32 	[%rd8460+2028], %r17616;
	st.global.u32 	[%rd8460+2032], %r17617;
	st.global.u32 	[%rd8460+2036], %r17618;
	st.global.u32 	[%rd8460+2040], %r17619;
	st.global.u32 	[%rd8460+2044], %r17620;
	st.global.u32 	[%rd8460+2048], %r17621;
	st.global.u32 	[%rd8460+2052], %r17622;
	st.global.u32 	[%rd8460+2056], %r17623;
	st.global.u32 	[%rd8460+2060], %r17624;
	st.global.u32 	[%rd8460+2064], %r17625;
	st.global.u32 	[%rd8460+2068], %r17626;
	st.global.u32 	[%rd8460+2072], %r17627;
	st.global.u32 	[%rd8460+2076], %r17628;
	st.global.u32 	[%rd8460+2080], %r17629;
	st.global.u32 	[%rd8460+2084], %r17630;
	st.global.u32 	[%rd8460+2088], %r17631;
	st.global.u32 	[%rd8460+2092], %r17632;
	st.global.u32 	[%rd8460+2096], %r17633;
	st.global.u32 	[%rd8460+2100], %r17634;
	st.global.u32 	[%rd8460+2104], %r17635;
	st.global.u32 	[%rd8460+2108], %r17636;
	st.global.u32 	[%rd8460+2112], %r17637;
	st.global.u32 	[%rd8460+2116], %r17638;
	st.global.u32 	[%rd8460+2120], %r17639;
	st.global.u32 	[%rd8460+2124], %r17640;
	st.global.u32 	[%rd8460+2128], %r17641;
	st.global.u32 	[%rd8460+2132], %r17642;
	st.global.u32 	[%rd8460+2136], %r17643;
	st.global.u32 	[%rd8460+2140], %r17644;
	st.global.u32 	[%rd8460+2144], %r17645;
	st.global.u32 	[%rd8460+2148], %r17646;
	st.global.u32 	[%rd8460+2152], %r17647;
	st.global.u32 	[%rd8460+2156], %r17648;
	st.global.u32 	[%rd8460+2160], %r17649;
	st.global.u32 	[%rd8460+2164], %r17650;
	st.global.u32 	[%rd8460+2168], %r17651;
	st.global.u32 	[%rd8460+2172], %r17652;
	st.global.u32 	[%rd8460+2176], %r17653;
	st.global.u32 	[%rd8460+2180], %r17654;
	st.global.u32 	[%rd8460+2184], %r17655;
	st.global.u32 	[%rd8460+2188], %r17656;
	st.global.u32 	[%rd8460+2192], %r17657;
	st.global.u32 	[%rd8460+2196], %r17658;
	st.global.u32 	[%rd8460+2200], %r17659;
	st.global.u32 	[%rd8460+2204], %r17660;
	st.global.u32 	[%rd8460+2208], %r17661;
	st.global.u32 	[%rd8460+2212], %r17662;
	st.global.u32 	[%rd8460+2216], %r17663;
	st.global.u32 	[%rd8460+2220], %r17664;
	st.global.u32 	[%rd8460+2224], %r17665;
	st.global.u32 	[%rd8460+2228], %r17666;
	st.global.u32 	[%rd8460+2232], %r17667;
	st.global.u32 	[%rd8460+2236], %r17668;
	st.global.u32 	[%rd8460+2240], %r17669;
	st.global.u32 	[%rd8460+2244], %r17670;
	st.global.u32 	[%rd8460+2248], %r17671;
	st.global.u32 	[%rd8460+2252], %r17672;
	st.global.u32 	[%rd8460+2256], %r17673;
	st.global.u32 	[%rd8460+2260], %r17674;
	st.global.u32 	[%rd8460+2264], %r17675;
	st.global.u32 	[%rd8460+2268], %r17676;
	st.global.u32 	[%rd8460+2272], %r17677;
	st.global.u32 	[%rd8460+2276], %r17678;
	st.global.u32 	[%rd8460+2280], %r17679;
	st.global.u32 	[%rd8460+2284], %r17680;
	st.global.u32 	[%rd8460+2288], %r17681;
	st.global.u32 	[%rd8460+2292], %r17682;
	st.global.u32 	[%rd8460+2296], %r17683;
	st.global.u32 	[%rd8460+2300], %r17684;
	st.global.u32 	[%rd8460+2304], %r17685;
	st.global.u32 	[%rd8460+2308], %r17686;
	st.global.u32 	[%rd8460+2312], %r17687;
	st.global.u32 	[%rd8460+2316], %r17688;
	st.global.u32 	[%rd8460+2320], %r17689;
	st.global.u32 	[%rd8460+2324], %r17690;
	st.global.u32 	[%rd8460+2328], %r17691;
	st.global.u32 	[%rd8460+2332], %r17692;
	st.global.u32 	[%rd8460+2336], %r17693;
	st.global.u32 	[%rd8460+2340], %r17694;
	st.global.u32 	[%rd8460+2344], %r17695;
	st.global.u32 	[%rd8460+2348], %r17696;
	st.global.u32 	[%rd8460+2352], %r17697;
	st.global.u32 	[%rd8460+2356], %r17698;
	st.global.u32 	[%rd8460+2360], %r17699;
	st.global.u32 	[%rd8460+2364], %r17700;
	st.global.u32 	[%rd8460+2368], %r17701;
	st.global.u32 	[%rd8460+2372], %r17702;
	st.global.u32 	[%rd8460+2376], %r17703;
	st.global.u32 	[%rd8460+2380], %r17704;
	st.global.u32 	[%rd8460+2384], %r17705;
	st.global.u32 	[%rd8460+2388], %r17706;
	st.global.u32 	[%rd8460+2392], %r17707;
	st.global.u32 	[%rd8460+2396], %r17708;
	st.global.u32 	[%rd8460+2400], %r17709;
	st.global.u32 	[%rd8460+2404], %r17710;
	st.global.u32 	[%rd8460+2408], %r17711;
	st.global.u32 	[%rd8460+2412], %r17712;
	st.global.u32 	[%rd8460+2416], %r17713;
	st.global.u32 	[%rd8460+2420], %r17714;
	st.global.u32 	[%rd8460+2424], %r17715;
	st.global.u32 	[%rd8460+2428], %r17716;
	st.global.u32 	[%rd8460+2432], %r17717;
	st.global.u32 	[%rd8460+2436], %r17718;
	st.global.u32 	[%rd8460+2440], %r17719;
	st.global.u32 	[%rd8460+2444], %r17720;
	st.global.u32 	[%rd8460+2448], %r17721;
	st.global.u32 	[%rd8460+2452], %r17722;
	st.global.u32 	[%rd8460+2456], %r17723;
	st.global.u32 	[%rd8460+2460], %r17724;
	st.global.u32 	[%rd8460+2464], %r17725;
	st.global.u32 	[%rd8460+2468], %r17726;
	st.global.u32 	[%rd8460+2472], %r17727;
	st.global.u32 	[%rd8460+2476], %r17728;
	st.global.u32 	[%rd8460+2480], %r17729;
	st.global.u32 	[%rd8460+2484], %r17730;
	st.global.u32 	[%rd8460+2488], %r17731;
	st.global.u32 	[%rd8460+2492], %r17732;
	st.global.u32 	[%rd8460+2496], %r17733;
	st.global.u32 	[%rd8460+2500], %r17734;
	st.global.u32 	[%rd8460+2504], %r17735;
	st.global.u32 	[%rd8460+2508], %r17736;
	st.global.u32 	[%rd8460+2512], %r17737;
	st.global.u32 	[%rd8460+2516], %r17738;
	st.global.u32 	[%rd8460+2520], %r17739;
	st.global.u32 	[%rd8460+2524], %r17740;
	st.global.u32 	[%rd8460+2528], %r17741;
	st.global.u32 	[%rd8460+2532], %r17742;
	st.global.u32 	[%rd8460+2536], %r17743;
	st.global.u32 	[%rd8460+2540], %r17744;
	st.global.u32 	[%rd8460+2544], %r17745;
	st.global.u32 	[%rd8460+2548], %r17746;
	st.global.u32 	[%rd8460+2552], %r17747;
	st.global.u32 	[%rd8460+2556], %r17748;
	st.global.u32 	[%rd8460+2560], %r17749;
	st.global.u32 	[%rd8460+2564], %r17750;
	st.global.u32 	[%rd8460+2568], %r17751;
	st.global.u32 	[%rd8460+2572], %r17752;
	st.global.u32 	[%rd8460+2576], %r17753;
	st.global.u32 	[%rd8460+2580], %r17754;
	st.global.u32 	[%rd8460+2584], %r17755;
	st.global.u32 	[%rd8460+2588], %r17756;
	st.global.u32 	[%rd8460+2592], %r17757;
	st.global.u32 	[%rd8460+2596], %r17758;
	st.global.u32 	[%rd8460+2600], %r17759;
	st.global.u32 	[%rd8460+2604], %r17760;
	st.global.u32 	[%rd8460+2608], %r17761;
	st.global.u32 	[%rd8460+2612], %r17762;
	st.global.u32 	[%rd8460+2616], %r17763;
	st.global.u32 	[%rd8460+2620], %r17764;
	st.global.u32 	[%rd8460+2624], %r17765;
	st.global.u32 	[%rd8460+2628], %r17766;
	st.global.u32 	[%rd8460+2632], %r17767;
	st.global.u32 	[%rd8460+2636], %r17768;
	st.global.u32 	[%rd8460+2640], %r17769;
	st.global.u32 	[%rd8460+2644], %r17770;
	st.global.u32 	[%rd8460+2648], %r17771;
	st.global.u32 	[%rd8460+2652], %r17772;
	st.global.u32 	[%rd8460+2656], %r17773;
	st.global.u32 	[%rd8460+2660], %r17774;
	st.global.u32 	[%rd8460+2664], %r17775;
	st.global.u32 	[%rd8460+2668], %r17776;
	st.global.u32 	[%rd8460+2672], %r17777;
	st.global.u32 	[%rd8460+2676], %r17778;
	st.global.u32 	[%rd8460+2680], %r17779;
	st.global.u32 	[%rd8460+2684], %r17780;
	st.global.u32 	[%rd8460+2688], %r17781;
	st.global.u32 	[%rd8460+2692], %r17782;
	st.global.u32 	[%rd8460+2696], %r17783;
	st.global.u32 	[%rd8460+2700], %r17784;
	st.global.u32 	[%rd8460+2704], %r17785;
	st.global.u32 	[%rd8460+2708], %r17786;
	st.global.u32 	[%rd8460+2712], %r17787;
	st.global.u32 	[%rd8460+2716], %r17788;
	st.global.u32 	[%rd8460+2720], %r17789;
	st.global.u32 	[%rd8460+2724], %r17790;
	st.global.u32 	[%rd8460+2728], %r17791;
	st.global.u32 	[%rd8460+2732], %r17792;
	st.global.u32 	[%rd8460+2736], %r17793;
	st.global.u32 	[%rd8460+2740], %r17794;
	st.global.u32 	[%rd8460+2744], %r17795;
	st.global.u32 	[%rd8460+2748], %r17796;
	st.global.u32 	[%rd8460+2752], %r17797;
	st.global.u32 	[%rd8460+2756], %r17798;
	st.global.u32 	[%rd8460+2760], %r17799;
	st.global.u32 	[%rd8460+2764], %r17800;
	st.global.u32 	[%rd8460+2768], %r17801;
	st.global.u32 	[%rd8460+2772], %r17802;
	st.global.u32 	[%rd8460+2776], %r17803;
	st.global.u32 	[%rd8460+2780], %r17804;
	st.global.u32 	[%rd8460+2784], %r17805;
	st.global.u32 	[%rd8460+2788], %r17806;
	st.global.u32 	[%rd8460+2792], %r17807;
	st.global.u32 	[%rd8460+2796], %r17808;
	st.global.u32 	[%rd8460+2800], %r17809;
	st.global.u32 	[%rd8460+2804], %r17810;
	st.global.u32 	[%rd8460+2808], %r17811;
	st.global.u32 	[%rd8460+2812], %r17812;
	st.global.u32 	[%rd8460+2816], %r17813;
	st.global.u32 	[%rd8460+2820], %r17814;
	st.global.u32 	[%rd8460+2824], %r17815;
	st.global.u32 	[%rd8460+2828], %r17816;
	st.global.u32 	[%rd8460+2832], %r17817;
	st.global.u32 	[%rd8460+2836], %r17818;
	st.global.u32 	[%rd8460+2840], %r17819;
	st.global.u32 	[%rd8460+2844], %r17820;
	st.global.u32 	[%rd8460+2848], %r17821;
	st.global.u32 	[%rd8460+2852], %r17822;
	st.global.u32 	[%rd8460+2856], %r17823;
	st.global.u32 	[%rd8460+2860], %r17824;
	st.global.u32 	[%rd8460+2864], %r17825;
	st.global.u32 	[%rd8460+2868], %r17826;
	st.global.u32 	[%rd8460+2872], %r17827;
	st.global.u32 	[%rd8460+2876], %r17828;
	st.global.u32 	[%rd8460+2880], %r17829;
	st.global.u32 	[%rd8460+2884], %r17830;
	st.global.u32 	[%rd8460+2888], %r17831;
	st.global.u32 	[%rd8460+2892], %r17832;
	st.global.u32 	[%rd8460+2896], %r17833;
	st.global.u32 	[%rd8460+2900], %r17834;
	st.global.u32 	[%rd8460+2904], %r17835;
	st.global.u32 	[%rd8460+2908], %r17836;
	st.global.u32 	[%rd8460+2912], %r17837;
	st.global.u32 	[%rd8460+2916], %r17838;
	st.global.u32 	[%rd8460+2920], %r17839;
	st.global.u32 	[%rd8460+2924], %r17840;
	st.global.u32 	[%rd8460+2928], %r17841;
	st.global.u32 	[%rd8460+2932], %r17842;
	st.global.u32 	[%rd8460+2936], %r17843;
	st.global.u32 	[%rd8460+2940], %r17844;
	st.global.u32 	[%rd8460+2944], %r17845;
	st.global.u32 	[%rd8460+2948], %r17846;
	st.global.u32 	[%rd8460+2952], %r17847;
	st.global.u32 	[%rd8460+2956], %r17848;
	st.global.u32 	[%rd8460+2960], %r17849;
	st.global.u32 	[%rd8460+2964], %r17850;
	st.global.u32 	[%rd8460+2968], %r17851;
	st.global.u32 	[%rd8460+2972], %r17852;
	st.global.u32 	[%rd8460+2976], %r17853;
	st.global.u32 	[%rd8460+2980], %r17854;
	st.global.u32 	[%rd8460+2984], %r17855;
	st.global.u32 	[%rd8460+2988], %r17856;
	st.global.u32 	[%rd8460+2992], %r17857;
	st.global.u32 	[%rd8460+2996], %r17858;
	st.global.u32 	[%rd8460+3000], %r17859;
	st.global.u32 	[%rd8460+3004], %r17860;
	st.global.u32 	[%rd8460+3008], %r17861;
	st.global.u32 	[%rd8460+3012], %r17862;
	st.global.u32 	[%rd8460+3016], %r17863;
	st.global.u32 	[%rd8460+3020], %r17864;
	st.global.u32 	[%rd8460+3024], %r17865;
	st.global.u32 	[%rd8460+3028], %r17866;
	st.global.u32 	[%rd8460+3032], %r17867;
	st.global.u32 	[%rd8460+3036], %r17868;
	st.global.u32 	[%rd8460+3040], %r17869;
	st.global.u32 	[%rd8460+3044], %r17870;
	st.global.u32 	[%rd8460+3048], %r17871;
	st.global.u32 	[%rd8460+3052], %r17872;
	st.global.u32 	[%rd8460+3056], %r17873;
	st.global.u32 	[%rd8460+3060], %r17874;
	st.global.u32 	[%rd8460+3064], %r17875;
	st.global.u32 	[%rd8460+3068], %r17876;
	st.global.u32 	[%rd8460+3072], %r17877;
	st.global.u32 	[%rd8460+3076], %r17878;
	st.global.u32 	[%rd8460+3080], %r17879;
	st.global.u32 	[%rd8460+3084], %r17880;
	st.global.u32 	[%rd8460+3088], %r17881;
	st.global.u32 	[%rd8460+3092], %r17882;
	st.global.u32 	[%rd8460+3096], %r17883;
	st.global.u32 	[%rd8460+3100], %r17884;
	st.global.u32 	[%rd8460+3104], %r17885;
	st.global.u32 	[%rd8460+3108], %r17886;
	st.global.u32 	[%rd8460+3112], %r17887;
	st.global.u32 	[%rd8460+3116], %r17888;
	st.global.u32 	[%rd8460+3120], %r17889;
	st.global.u32 	[%rd8460+3124], %r17890;
	st.global.u32 	[%rd8460+3128], %r17891;
	st.global.u32 	[%rd8460+3132], %r17892;
	st.global.u32 	[%rd8460+3136], %r17893;
	st.global.u32 	[%rd8460+3140], %r17894;
	st.global.u32 	[%rd8460+3144], %r17895;
	st.global.u32 	[%rd8460+3148], %r17896;
	st.global.u32 	[%rd8460+3152], %r17897;
	st.global.u32 	[%rd8460+3156], %r17898;
	st.global.u32 	[%rd8460+3160], %r17899;
	st.global.u32 	[%rd8460+3164], %r17900;
	st.global.u32 	[%rd8460+3168], %r17901;
	st.global.u32 	[%rd8460+3172], %r17902;
	st.global.u32 	[%rd8460+3176], %r17903;
	st.global.u32 	[%rd8460+3180], %r17904;
	st.global.u32 	[%rd8460+3184], %r17905;
	st.global.u32 	[%rd8460+3188], %r17906;
	st.global.u32 	[%rd8460+3192], %r17907;
	st.global.u32 	[%rd8460+3196], %r17908;
	st.global.u32 	[%rd8460+3200], %r17909;
	st.global.u32 	[%rd8460+3204], %r17910;
	st.global.u32 	[%rd8460+3208], %r17911;
	st.global.u32 	[%rd8460+3212], %r17912;
	st.global.u32 	[%rd8460+3216], %r17913;
	st.global.u32 	[%rd8460+3220], %r17914;
	st.global.u32 	[%rd8460+3224], %r17915;
	st.global.u32 	[%rd8460+3228], %r17916;
	st.global.u32 	[%rd8460+3232], %r17917;
	st.global.u32 	[%rd8460+3236], %r17918;
	st.global.u32 	[%rd8460+3240], %r17919;
	st.global.u32 	[%rd8460+3244], %r17920;
	st.global.u32 	[%rd8460+3248], %r17921;
	st.global.u32 	[%rd8460+3252], %r17922;
	st.global.u32 	[%rd8460+3256], %r17923;
	st.global.u32 	[%rd8460+3260], %r17924;
	st.global.u32 	[%rd8460+3264], %r17925;
	st.global.u32 	[%rd8460+3268], %r17926;
	st.global.u32 	[%rd8460+3272], %r17927;
	st.global.u32 	[%rd8460+3276], %r17928;
	st.global.u32 	[%rd8460+3280], %r17929;
	st.global.u32 	[%rd8460+3284], %r17930;
	st.global.u32 	[%rd8460+3288], %r17931;
	st.global.u32 	[%rd8460+3292], %r17932;
	st.global.u32 	[%rd8460+3296], %r17933;
	st.global.u32 	[%rd8460+3300], %r17934;
	st.global.u32 	[%rd8460+3304], %r17935;
	st.global.u32 	[%rd8460+3308], %r17936;
	st.global.u32 	[%rd8460+3312], %r17937;
	st.global.u32 	[%rd8460+3316], %r17938;
	st.global.u32 	[%rd8460+3320], %r17939;
	st.global.u32 	[%rd8460+3324], %r17940;
	st.global.u32 	[%rd8460+3328], %r17941;
	st.global.u32 	[%rd8460+3332], %r17942;
	st.global.u32 	[%rd8460+3336], %r17943;
	st.global.u32 	[%rd8460+3340], %r17944;
	st.global.u32 	[%rd8460+3344], %r17945;
	st.global.u32 	[%rd8460+3348], %r17946;
	st.global.u32 	[%rd8460+3352], %r17947;
	st.global.u32 	[%rd8460+3356], %r17948;
	st.global.u32 	[%rd8460+3360], %r17949;
	st.global.u32 	[%rd8460+3364], %r17950;
	st.global.u32 	[%rd8460+3368], %r17951;
	st.global.u32 	[%rd8460+3372], %r17952;
	st.global.u32 	[%rd8460+3376], %r17953;
	st.global.u32 	[%rd8460+3380], %r17954;
	st.global.u32 	[%rd8460+3384], %r17955;
	st.global.u32 	[%rd8460+3388], %r17956;
	st.global.u32 	[%rd8460+3392], %r17957;
	st.global.u32 	[%rd8460+3396], %r17958;
	st.global.u32 	[%rd8460+3400], %r17959;
	st.global.u32 	[%rd8460+3404], %r17960;
	st.global.u32 	[%rd8460+3408], %r17961;
	st.global.u32 	[%rd8460+3412], %r17962;
	st.global.u32 	[%rd8460+3416], %r17963;
	st.global.u32 	[%rd8460+3420], %r17964;
	st.global.u32 	[%rd8460+3424], %r17965;
	st.global.u32 	[%rd8460+3428], %r17966;
	st.global.u32 	[%rd8460+3432], %r17967;
	st.global.u32 	[%rd8460+3436], %r17968;
	st.global.u32 	[%rd8460+3440], %r17969;
	st.global.u32 	[%rd8460+3444], %r17970;
	st.global.u32 	[%rd8460+3448], %r17971;
	st.global.u32 	[%rd8460+3452], %r17972;
	st.global.u32 	[%rd8460+3456], %r17973;
	st.global.u32 	[%rd8460+3460], %r17974;
	st.global.u32 	[%rd8460+3464], %r17975;
	st.global.u32 	[%rd8460+3468], %r17976;
	st.global.u32 	[%rd8460+3472], %r17977;
	st.global.u32 	[%rd8460+3476], %r17978;
	st.global.u32 	[%rd8460+3480], %r17979;
	st.global.u32 	[%rd8460+3484], %r17980;
	st.global.u32 	[%rd8460+3488], %r17981;
	st.global.u32 	[%rd8460+3492], %r17982;
	st.global.u32 	[%rd8460+3496], %r17983;
	st.global.u32 	[%rd8460+3500], %r17984;
	st.global.u32 	[%rd8460+3504], %r17985;
	st.global.u32 	[%rd8460+3508], %r17986;
	st.global.u32 	[%rd8460+3512], %r17987;
	st.global.u32 	[%rd8460+3516], %r17988;
	st.global.u32 	[%rd8460+3520], %r17989;
	st.global.u32 	[%rd8460+3524], %r17990;
	st.global.u32 	[%rd8460+3528], %r17991;
	st.global.u32 	[%rd8460+3532], %r17992;
	st.global.u32 	[%rd8460+3536], %r17993;
	st.global.u32 	[%rd8460+3540], %r17994;
	st.global.u32 	[%rd8460+3544], %r17995;
	st.global.u32 	[%rd8460+3548], %r17996;
	st.global.u32 	[%rd8460+3552], %r17997;
	st.global.u32 	[%rd8460+3556], %r17998;
	st.global.u32 	[%rd8460+3560], %r17999;
	st.global.u32 	[%rd8460+3564], %r18000;
	st.global.u32 	[%rd8460+3568], %r18001;
	st.global.u32 	[%rd8460+3572], %r18002;
	st.global.u32 	[%rd8460+3576], %r18003;
	st.global.u32 	[%rd8460+3580], %r18004;
	st.global.u32 	[%rd8460+3584], %r18005;
	st.global.u32 	[%rd8460+3588], %r18006;
	st.global.u32 	[%rd8460+3592], %r18007;
	st.global.u32 	[%rd8460+3596], %r18008;
	st.global.u32 	[%rd8460+3600], %r18009;
	st.global.u32 	[%rd8460+3604], %r18010;
	st.global.u32 	[%rd8460+3608], %r18011;
	st.global.u32 	[%rd8460+3612], %r18012;
	st.global.u32 	[%rd8460+3616], %r18013;
	st.global.u32 	[%rd8460+3620], %r18014;
	st.global.u32 	[%rd8460+3624], %r18015;
	st.global.u32 	[%rd8460+3628], %r18016;
	st.global.u32 	[%rd8460+3632], %r18017;
	st.global.u32 	[%rd8460+3636], %r18018;
	st.global.u32 	[%rd8460+3640], %r18019;
	st.global.u32 	[%rd8460+3644], %r18020;
	st.global.u32 	[%rd8460+3648], %r18021;
	st.global.u32 	[%rd8460+3652], %r18022;
	st.global.u32 	[%rd8460+3656], %r18023;
	st.global.u32 	[%rd8460+3660], %r18024;
	st.global.u32 	[%rd8460+3664], %r18025;
	st.global.u32 	[%rd8460+3668], %r18026;
	st.global.u32 	[%rd8460+3672], %r18027;
	st.global.u32 	[%rd8460+3676], %r18028;
	st.global.u32 	[%rd8460+3680], %r18029;
	st.global.u32 	[%rd8460+3684], %r18030;
	st.global.u32 	[%rd8460+3688], %r18031;
	st.global.u32 	[%rd8460+3692], %r18032;
	st.global.u32 	[%rd8460+3696], %r18033;
	st.global.u32 	[%rd8460+3700], %r18034;
	st.global.u32 	[%rd8460+3704], %r18035;
	st.global.u32 	[%rd8460+3708], %r18036;
	st.global.u32 	[%rd8460+3712], %r18037;
	st.global.u32 	[%rd8460+3716], %r18038;
	st.global.u32 	[%rd8460+3720], %r18039;
	st.global.u32 	[%rd8460+3724], %r18040;
	st.global.u32 	[%rd8460+3728], %r18041;
	st.global.u32 	[%rd8460+3732], %r18042;
	st.global.u32 	[%rd8460+3736], %r18043;
	st.global.u32 	[%rd8460+3740], %r18044;
	st.global.u32 	[%rd8460+3744], %r18045;
	st.global.u32 	[%rd8460+3748], %r18046;
	st.global.u32 	[%rd8460+3752], %r18047;
	st.global.u32 	[%rd8460+3756], %r18048;
	st.global.u32 	[%rd8460+3760], %r18049;
	st.global.u32 	[%rd8460+3764], %r18050;
	st.global.u32 	[%rd8460+3768], %r18051;
	st.global.u32 	[%rd8460+3772], %r18052;
	st.global.u32 	[%rd8460+3776], %r18053;
	st.global.u32 	[%rd8460+3780], %r18054;
	st.global.u32 	[%rd8460+3784], %r18055;
	st.global.u32 	[%rd8460+3788], %r18056;
	st.global.u32 	[%rd8460+3792], %r18057;
	st.global.u32 	[%rd8460+3796], %r18058;
	st.global.u32 	[%rd8460+3800], %r18059;
	st.global.u32 	[%rd8460+3804], %r18060;
	st.global.u32 	[%rd8460+3808], %r18061;
	st.global.u32 	[%rd8460+3812], %r18062;
	st.global.u32 	[%rd8460+3816], %r18063;
	st.global.u32 	[%rd8460+3820], %r18064;
	st.global.u32 	[%rd8460+3824], %r18065;
	st.global.u32 	[%rd8460+3828], %r18066;
	st.global.u32 	[%rd8460+3832], %r18067;
	st.global.u32 	[%rd8460+3836], %r18068;
	st.global.u32 	[%rd8460+3840], %r18069;
	st.global.u32 	[%rd8460+3844], %r18070;
	st.global.u32 	[%rd8460+3848], %r18071;
	st.global.u32 	[%rd8460+3852], %r18072;
	st.global.u32 	[%rd8460+3856], %r18073;
	st.global.u32 	[%rd8460+3860], %r18074;
	st.global.u32 	[%rd8460+3864], %r18075;
	st.global.u32 	[%rd8460+3868], %r18076;
	st.global.u32 	[%rd8460+3872], %r18077;
	st.global.u32 	[%rd8460+3876], %r18078;
	st.global.u32 	[%rd8460+3880], %r18079;
	st.global.u32 	[%rd8460+3884], %r18080;
	st.global.u32 	[%rd8460+3888], %r18081;
	st.global.u32 	[%rd8460+3892], %r18082;
	st.global.u32 	[%rd8460+3896], %r18083;
	st.global.u32 	[%rd8460+3900], %r18084;
	st.global.u32 	[%rd8460+3904], %r18085;
	st.global.u32 	[%rd8460+3908], %r18086;
	st.global.u32 	[%rd8460+3912], %r18087;
	st.global.u32 	[%rd8460+3916], %r18088;
	st.global.u32 	[%rd8460+3920], %r18089;
	st.global.u32 	[%rd8460+3924], %r18090;
	st.global.u32 	[%rd8460+3928], %r18091;
	st.global.u32 	[%rd8460+3932], %r18092;
	st.global.u32 	[%rd8460+3936], %r18093;
	st.global.u32 	[%rd8460+3940], %r18094;
	st.global.u32 	[%rd8460+3944], %r18095;
	st.global.u32 	[%rd8460+3948], %r18096;
	st.global.u32 	[%rd8460+3952], %r18097;
	st.global.u32 	[%rd8460+3956], %r18098;
	st.global.u32 	[%rd8460+3960], %r18099;
	st.global.u32 	[%rd8460+3964], %r18100;
	st.global.u32 	[%rd8460+3968], %r18101;
	st.global.u32 	[%rd8460+3972], %r18102;
	st.global.u32 	[%rd8460+3976], %r18103;
	st.global.u32 	[%rd8460+3980], %r18104;
	st.global.u32 	[%rd8460+3984], %r18105;
	st.global.u32 	[%rd8460+3988], %r18106;
	st.global.u32 	[%rd8460+3992], %r18107;
	st.global.u32 	[%rd8460+4000], %r18109;
	st.global.u32 	[%rd8460+4004], %r18110;
	st.global.u32 	[%rd8460+4008], %r18111;
	st.global.u32 	[%rd8460+4012], %r18112;
	st.global.u32 	[%rd8460+4016], %r18113;
	st.global.u32 	[%rd8460+4020], %r18114;
	st.global.u32 	[%rd8460+4024], %r18115;
	st.global.u32 	[%rd8460+4028], %r18116;
	st.global.u32 	[%rd8460+4032], %r18117;
	st.global.u32 	[%rd8460+4036], %r18118;
	st.global.u32 	[%rd8460+4040], %r18119;
	st.global.u32 	[%rd8460+4044], %r18120;
	st.global.u32 	[%rd8460+4048], %r18121;
	st.global.u32 	[%rd8460+4052], %r18122;
	st.global.u32 	[%rd8460+4056], %r18123;
	st.global.u32 	[%rd8460+4060], %r18124;
	st.global.u32 	[%rd8460+4064], %r18125;
	st.global.u32 	[%rd8460+4068], %r18126;
	st.global.u32 	[%rd8460+4072], %r18127;
	st.global.u32 	[%rd8460+4076], %r18128;
	st.global.u32 	[%rd8460+4080], %r18129;
	st.global.u32 	[%rd8460+4084], %r18130;
	st.global.u32 	[%rd8460+4088], %r18131;
	st.global.u32 	[%rd8460+4092], %r18132;
	st.global.u32 	[%rd8460+4096], %r18133;
	st.global.u32 	[%rd8460+4100], %r18134;
	st.global.u32 	[%rd8460+4104], %r18135;
	st.global.u32 	[%rd8460+4108], %r18136;
	st.global.u32 	[%rd8460+4112], %r18137;
	st.global.u32 	[%rd8460+4116], %r18138;
	st.global.u32 	[%rd8460+4120], %r18139;
	st.global.u32 	[%rd8460+4124], %r18140;
	st.global.u32 	[%rd8460+4128], %r18141;
	st.global.u32 	[%rd8460+4132], %r18142;
	st.global.u32 	[%rd8460+4136], %r18143;
	st.global.u32 	[%rd8460+4140], %r18144;
	st.global.u32 	[%rd8460+4144], %r18145;
	st.global.u32 	[%rd8460+4148], %r18146;
	st.global.u32 	[%rd8460+4152], %r18147;
	st.global.u32 	[%rd8460+4156], %r18148;
	st.global.u32 	[%rd8460+4160], %r18149;
	st.global.u32 	[%rd8460+4164], %r18150;
	st.global.u32 	[%rd8460+4168], %r18151;
	st.global.u32 	[%rd8460+4172], %r18152;
	st.global.u32 	[%rd8460+4176], %r18153;
	st.global.u32 	[%rd8460+4180], %r18154;
	st.global.u32 	[%rd8460+4184], %r18155;
	st.global.u32 	[%rd8460+4188], %r18156;
	st.global.u32 	[%rd8460+4192], %r18157;
	st.global.u32 	[%rd8460+4196], %r18158;
	st.global.u32 	[%rd8460+4200], %r18159;
	st.global.u32 	[%rd8460+4204], %r18160;
	st.global.u32 	[%rd8460+4208], %r18161;
	st.global.u32 	[%rd8460+4212], %r18162;
	st.global.u32 	[%rd8460+4216], %r18163;
	st.global.u32 	[%rd8460+4220], %r18164;
	st.global.u32 	[%rd8460+4224], %r18165;
	st.global.u32 	[%rd8460+4228], %r18166;
	st.global.u32 	[%rd8460+4232], %r18167;
	st.global.u32 	[%rd8460+4236], %r18168;
	st.global.u32 	[%rd8460+4240], %r18169;
	st.global.u32 	[%rd8460+4244], %r18170;
	st.global.u32 	[%rd8460+4248], %r18171;
	st.global.u32 	[%rd8460+4252], %r18172;
	st.global.u32 	[%rd8460+4256], %r18173;
	st.global.u32 	[%rd8460+4260], %r18174;
	st.global.u32 	[%rd8460+4264], %r18175;
	st.global.u32 	[%rd8460+4268], %r18176;
	st.global.u32 	[%rd8460+4272], %r18177;
	st.global.u32 	[%rd8460+4276], %r18178;
	st.global.u32 	[%rd8460+4280], %r18179;
	st.global.u32 	[%rd8460+4284], %r18180;
	st.global.u32 	[%rd8460+4288], %r18181;
	st.global.u32 	[%rd8460+4292], %r18182;
	st.global.u32 	[%rd8460+4296], %r18183;
	st.global.u32 	[%rd8460+4300], %r18184;
	st.global.u32 	[%rd8460+4304], %r18185;
	st.global.u32 	[%rd8460+4308], %r18186;
	st.global.u32 	[%rd8460+4312], %r18187;
	st.global.u32 	[%rd8460+4316], %r18188;
	st.global.u32 	[%rd8460+4320], %r18189;
	st.global.u32 	[%rd8460+4324], %r18190;
	st.global.u32 	[%rd8460+4328], %r18191;
	st.global.u32 	[%rd8460+4332], %r18192;
	st.global.u32 	[%rd8460+4336], %r18193;
	st.global.u32 	[%rd8460+4340], %r18194;
	st.global.u32 	[%rd8460+4344], %r18195;
	st.global.u32 	[%rd8460+4348], %r18196;
	st.global.u32 	[%rd8460+4352], %r18197;
	st.global.u32 	[%rd8460+4356], %r18198;
	st.global.u32 	[%rd8460+4360], %r18199;
	st.global.u32 	[%rd8460+4364], %r18200;
	st.global.u32 	[%rd8460+4368], %r18201;
	st.global.u32 	[%rd8460+4372], %r18202;
	st.global.u32 	[%rd8460+4376], %r18203;
	st.global.u32 	[%rd8460+4380], %r18204;
	st.global.u32 	[%rd8460+4384], %r18205;
	st.global.u32 	[%rd8460+4388], %r18206;
	st.global.u32 	[%rd8460+4392], %r18207;
	st.global.u32 	[%rd8460+4396], %r18208;
	st.global.u32 	[%rd8460+4400], %r18209;
	st.global.u32 	[%rd8460+4404], %r18210;
	st.global.u32 	[%rd8460+4408], %r18211;
	st.global.u32 	[%rd8460+4412], %r18212;
	st.global.u32 	[%rd8460+4416], %r18213;
	st.global.u32 	[%rd8460+4420], %r18214;
	st.global.u32 	[%rd8460+4424], %r18215;
	st.global.u32 	[%rd8460+4428], %r18216;
	st.global.u32 	[%rd8460+4432], %r18217;
	st.global.u32 	[%rd8460+4436], %r18218;
	st.global.u32 	[%rd8460+4440], %r18219;
	st.global.u32 	[%rd8460+4444], %r18220;
	st.global.u32 	[%rd8460+4448], %r18221;
	st.global.u32 	[%rd8460+4452], %r18222;
	st.global.u32 	[%rd8460+4456], %r18223;
	st.global.u32 	[%rd8460+4460], %r18224;
	st.global.u32 	[%rd8460+4464], %r18225;
	st.global.u32 	[%rd8460+4468], %r18226;
	st.global.u32 	[%rd8460+4472], %r18227;
	st.global.u32 	[%rd8460+4476], %r18228;
	st.global.u32 	[%rd8460+4480], %r18229;
	st.global.u32 	[%rd8460+4484], %r18230;
	st.global.u32 	[%rd8460+4488], %r18231;
	st.global.u32 	[%rd8460+4492], %r18232;
	st.global.u32 	[%rd8460+4496], %r18233;
	st.global.u32 	[%rd8460+4500], %r18234;
	st.global.u32 	[%rd8460+4504], %r18235;
	st.global.u32 	[%rd8460+4508], %r18236;
	st.global.u32 	[%rd8460+4512], %r18237;
	st.global.u32 	[%rd8460+4516], %r18238;
	st.global.u32 	[%rd8460+4520], %r18239;
	st.global.u32 	[%rd8460+4524], %r18240;
	st.global.u32 	[%rd8460+4528], %r18241;
	st.global.u32 	[%rd8460+4532], %r18242;
	st.global.u32 	[%rd8460+4536], %r18243;
	st.global.u32 	[%rd8460+4540], %r18244;
	st.global.u32 	[%rd8460+4544], %r18245;
	st.global.u32 	[%rd8460+4548], %r18246;
	st.global.u32 	[%rd8460+4552], %r18247;
	st.global.u32 	[%rd8460+4556], %r18248;
	st.global.u32 	[%rd8460+4560], %r18249;
	st.global.u32 	[%rd8460+4564], %r18250;
	st.global.u32 	[%rd8460+4568], %r18251;
	st.global.u32 	[%rd8460+4572], %r18252;
	st.global.u32 	[%rd8460+4576], %r18253;
	st.global.u32 	[%rd8460+4580], %r18254;
	st.global.u32 	[%rd8460+4584], %r18255;
	st.global.u32 	[%rd8460+4588], %r18256;
	st.global.u32 	[%rd8460+4592], %r18257;
	st.global.u32 	[%rd8460+4596], %r18258;
	st.global.u32 	[%rd8460+4600], %r18259;
	st.global.u32 	[%rd8460+4604], %r18260;
	st.global.u32 	[%rd8460+4608], %r18261;
	st.global.u32 	[%rd8460+4612], %r18262;
	st.global.u32 	[%rd8460+4616], %r18263;
	st.global.u32 	[%rd8460+4620], %r18264;
	st.global.u32 	[%rd8460+4624], %r18265;
	st.global.u32 	[%rd8460+4628], %r18266;
	st.global.u32 	[%rd8460+4632], %r18267;
	st.global.u32 	[%rd8460+4636], %r18268;
	st.global.u32 	[%rd8460+4640], %r18269;
	st.global.u32 	[%rd8460+4644], %r18270;
	st.global.u32 	[%rd8460+4648], %r18271;
	st.global.u32 	[%rd8460+4652], %r18272;
	st.global.u32 	[%rd8460+4656], %r18273;
	st.global.u32 	[%rd8460+4660], %r18274;
	st.global.u32 	[%rd8460+4664], %r18275;
	st.global.u32 	[%rd8460+4668], %r18276;
	st.global.u32 	[%rd8460+4672], %r18277;
	st.global.u32 	[%rd8460+4676], %r18278;
	st.global.u32 	[%rd8460+4680], %r18279;
	st.global.u32 	[%rd8460+4684], %r18280;
	st.global.u32 	[%rd8460+4688], %r18281;
	st.global.u32 	[%rd8460+4692], %r18282;
	st.global.u32 	[%rd8460+4696], %r18283;
	st.global.u32 	[%rd8460+4700], %r18284;
	st.global.u32 	[%rd8460+4704], %r18285;
	st.global.u32 	[%rd8460+4708], %r18286;
	st.global.u32 	[%rd8460+4712], %r18287;
	st.global.u32 	[%rd8460+4716], %r18288;
	st.global.u32 	[%rd8460+4720], %r18289;
	st.global.u32 	[%rd8460+4724], %r18290;
	st.global.u32 	[%rd8460+4728], %r18291;
	st.global.u32 	[%rd8460+4732], %r18292;
	st.global.u32 	[%rd8460+4736], %r18293;
	st.global.u32 	[%rd8460+4740], %r18294;
	st.global.u32 	[%rd8460+4744], %r18295;
	st.global.u32 	[%rd8460+4748], %r18296;
	st.global.u32 	[%rd8460+4752], %r18297;
	st.global.u32 	[%rd8460+4756], %r18298;
	st.global.u32 	[%rd8460+4760], %r18299;
	st.global.u32 	[%rd8460+4764], %r18300;
	st.global.u32 	[%rd8460+4768], %r18301;
	st.global.u32 	[%rd8460+4772], %r18302;
	st.global.u32 	[%rd8460+4776], %r18303;
	st.global.u32 	[%rd8460+4780], %r18304;
	st.global.u32 	[%rd8460+4784], %r18305;
	st.global.u32 	[%rd8460+4788], %r18306;
	st.global.u32 	[%rd8460+4792], %r18307;
	st.global.u32 	[%rd8460+4796], %r18308;
	st.global.u32 	[%rd8460+4800], %r18309;
	st.global.u32 	[%rd8460+4804], %r18310;
	st.global.u32 	[%rd8460+4808], %r18311;
	st.global.u32 	[%rd8460+4812], %r18312;
	st.global.u32 	[%rd8460+4816], %r18313;
	st.global.u32 	[%rd8460+4820], %r18314;
	st.global.u32 	[%rd8460+4824], %r18315;
	st.global.u32 	[%rd8460+4828], %r18316;
	st.global.u32 	[%rd8460+4832], %r18317;
	st.global.u32 	[%rd8460+4836], %r18318;
	st.global.u32 	[%rd8460+4840], %r18319;
	st.global.u32 	[%rd8460+4844], %r18320;
	st.global.u32 	[%rd8460+4848], %r18321;
	st.global.u32 	[%rd8460+4852], %r18322;
	st.global.u32 	[%rd8460+4856], %r18323;
	st.global.u32 	[%rd8460+4860], %r18324;
	st.global.u32 	[%rd8460+4864], %r18325;
	st.global.u32 	[%rd8460+4868], %r18326;
	st.global.u32 	[%rd8460+4872], %r18327;
	st.global.u32 	[%rd8460+4876], %r18328;
	st.global.u32 	[%rd8460+4880], %r18329;
	st.global.u32 	[%rd8460+4884], %r18330;
	st.global.u32 	[%rd8460+4888], %r18331;
	st.global.u32 	[%rd8460+4892], %r18332;
	st.global.u32 	[%rd8460+4896], %r18333;
	st.global.u32 	[%rd8460+4900], %r18334;
	st.global.u32 	[%rd8460+4904], %r18335;
	st.global.u32 	[%rd8460+4908], %r18336;
	st.global.u32 	[%rd8460+4912], %r18337;
	st.global.u32 	[%rd8460+4916], %r18338;
	st.global.u32 	[%rd8460+4920], %r18339;
	st.global.u32 	[%rd8460+4924], %r18340;
	st.global.u32 	[%rd8460+4928], %r18341;
	st.global.u32 	[%rd8460+4932], %r18342;
	st.global.u32 	[%rd8460+4936], %r18343;
	st.global.u32 	[%rd8460+4940], %r18344;
	st.global.u32 	[%rd8460+4944], %r18345;
	st.global.u32 	[%rd8460+4948], %r18346;
	st.global.u32 	[%rd8460+4952], %r18347;
	st.global.u32 	[%rd8460+4956], %r18348;
	st.global.u32 	[%rd8460+4960], %r18349;
	st.global.u32 	[%rd8460+4964], %r18350;
	st.global.u32 	[%rd8460+4968], %r18351;
	st.global.u32 	[%rd8460+4972], %r18352;
	st.global.u32 	[%rd8460+4976], %r18353;
	st.global.u32 	[%rd8460+4980], %r18354;
	st.global.u32 	[%rd8460+4984], %r18355;
	st.global.u32 	[%rd8460+4988], %r18356;
	st.global.u32 	[%rd8460+4992], %r18357;
	st.global.u32 	[%rd8460+4996], %r18358;
	st.global.u32 	[%rd8460+5000], %r18359;
	st.global.u32 	[%rd8460+5004], %r18360;
	st.global.u32 	[%rd8460+5008], %r18361;
	st.global.u32 	[%rd8460+5012], %r18362;
	st.global.u32 	[%rd8460+5016], %r18363;
	st.global.u32 	[%rd8460+5020], %r18364;
	st.global.u32 	[%rd8460+5024], %r18365;
	st.global.u32 	[%rd8460+5028], %r18366;
	st.global.u32 	[%rd8460+5032], %r18367;
	st.global.u32 	[%rd8460+5036], %r18368;
	st.global.u32 	[%rd8460+5040], %r18369;
	st.global.u32 	[%rd8460+5044], %r18370;
	st.global.u32 	[%rd8460+5048], %r18371;
	st.global.u32 	[%rd8460+5052], %r18372;
	st.global.u32 	[%rd8460+5056], %r18373;
	st.global.u32 	[%rd8460+5060], %r18374;
	st.global.u32 	[%rd8460+5064], %r18375;
	st.global.u32 	[%rd8460+5068], %r18376;
	st.global.u32 	[%rd8460+5072], %r18377;
	st.global.u32 	[%rd8460+5076], %r18378;
	st.global.u32 	[%rd8460+5080], %r18379;
	st.global.u32 	[%rd8460+5084], %r18380;
	st.global.u32 	[%rd8460+5088], %r18381;
	st.global.u32 	[%rd8460+5092], %r18382;
	st.global.u32 	[%rd8460+5096], %r18383;
	st.global.u32 	[%rd8460+5100], %r18384;
	st.global.u32 	[%rd8460+5104], %r18385;
	st.global.u32 	[%rd8460+5108], %r18386;
	st.global.u32 	[%rd8460+5112], %r18387;
	st.global.u32 	[%rd8460+5116], %r18388;
	st.global.u32 	[%rd8460+5120], %r18389;
	st.global.u32 	[%rd8460+5124], %r18390;
	st.global.u32 	[%rd8460+5128], %r18391;
	st.global.u32 	[%rd8460+5132], %r18392;
	st.global.u32 	[%rd8460+5136], %r18393;
	st.global.u32 	[%rd8460+5140], %r18394;
	st.global.u32 	[%rd8460+5144], %r18395;
	st.global.u32 	[%rd8460+5148], %r18396;
	st.global.u32 	[%rd8460+5152], %r18397;
	st.global.u32 	[%rd8460+5156], %r18398;
	st.global.u32 	[%rd8460+5160], %r18399;
	st.global.u32 	[%rd8460+5164], %r18400;
	st.global.u32 	[%rd8460+5168], %r18401;
	st.global.u32 	[%rd8460+5172], %r18402;
	st.global.u32 	[%rd8460+5176], %r18403;
	st.global.u32 	[%rd8460+5180], %r18404;
	st.global.u32 	[%rd8460+5184], %r18405;
	st.global.u32 	[%rd8460+5188], %r18406;
	st.global.u32 	[%rd8460+5192], %r18407;
	st.global.u32 	[%rd8460+5196], %r18408;
	st.global.u32 	[%rd8460+5200], %r18409;
	st.global.u32 	[%rd8460+5204], %r18410;
	st.global.u32 	[%rd8460+5208], %r18411;
	st.global.u32 	[%rd8460+5212], %r18412;
	st.global.u32 	[%rd8460+5216], %r18413;
	st.global.u32 	[%rd8460+5220], %r18414;
	st.global.u32 	[%rd8460+5224], %r18415;
	st.global.u32 	[%rd8460+5228], %r18416;
	st.global.u32 	[%rd8460+5232], %r18417;
	st.global.u32 	[%rd8460+5236], %r18418;
	st.global.u32 	[%rd8460+5240], %r18419;
	st.global.u32 	[%rd8460+5244], %r18420;
	st.global.u32 	[%rd8460+5248], %r18421;
	st.global.u32 	[%rd8460+5252], %r18422;
	st.global.u32 	[%rd8460+5256], %r18423;
	st.global.u32 	[%rd8460+5260], %r18424;
	st.global.u32 	[%rd8460+5264], %r18425;
	st.global.u32 	[%rd8460+5268], %r18426;
	st.global.u32 	[%rd8460+5272], %r18427;
	st.global.u32 	[%rd8460+5276], %r18428;
	st.global.u32 	[%rd8460+5280], %r18429;
	st.global.u32 	[%rd8460+5284], %r18430;
	st.global.u32 	[%rd8460+5288], %r18431;
	st.global.u32 	[%rd8460+5292], %r18432;
	st.global.u32 	[%rd8460+5296], %r18433;
	st.global.u32 	[%rd8460+5300], %r18434;
	st.global.u32 	[%rd8460+5304], %r18435;
	st.global.u32 	[%rd8460+5308], %r18436;
	st.global.u32 	[%rd8460+5312], %r18437;
	st.global.u32 	[%rd8460+5316], %r18438;
	st.global.u32 	[%rd8460+5320], %r18439;
	st.global.u32 	[%rd8460+5324], %r18440;
	st.global.u32 	[%rd8460+5328], %r18441;
	st.global.u32 	[%rd8460+5332], %r18442;
	st.global.u32 	[%rd8460+5336], %r18443;
	st.global.u32 	[%rd8460+5340], %r18444;
	st.global.u32 	[%rd8460+5344], %r18445;
	st.global.u32 	[%rd8460+5348], %r18446;
	st.global.u32 	[%rd8460+5352], %r18447;
	st.global.u32 	[%rd8460+5356], %r18448;
	st.global.u32 	[%rd8460+5360], %r18449;
	st.global.u32 	[%rd8460+5364], %r18450;
	st.global.u32 	[%rd8460+5368], %r18451;
	st.global.u32 	[%rd8460+5372], %r18452;
	st.global.u32 	[%rd8460+5376], %r18453;
	st.global.u32 	[%rd8460+5380], %r18454;
	st.global.u32 	[%rd8460+5384], %r18455;
	st.global.u32 	[%rd8460+5388], %r18456;
	st.global.u32 	[%rd8460+5392], %r18457;
	st.global.u32 	[%rd8460+5396], %r18458;
	st.global.u32 	[%rd8460+5400], %r18459;
	st.global.u32 	[%rd8460+5404], %r18460;
	st.global.u32 	[%rd8460+5408], %r18461;
	st.global.u32 	[%rd8460+5412], %r18462;
	st.global.u32 	[%rd8460+5416], %r18463;
	st.global.u32 	[%rd8460+5420], %r18464;
	st.global.u32 	[%rd8460+5424], %r18465;
	st.global.u32 	[%rd8460+5428], %r18466;
	st.global.u32 	[%rd8460+5432], %r18467;
	st.global.u32 	[%rd8460+5436], %r18468;
	st.global.u32 	[%rd8460+5440], %r18469;
	st.global.u32 	[%rd8460+5444], %r18470;
	st.global.u32 	[%rd8460+5448], %r18471;
	st.global.u32 	[%rd8460+5452], %r18472;
	st.global.u32 	[%rd8460+5456], %r18473;
	st.global.u32 	[%rd8460+5460], %r18474;
	st.global.u32 	[%rd8460+5464], %r18475;
	st.global.u32 	[%rd8460+5468], %r18476;
	st.global.u32 	[%rd8460+5472], %r18477;
	st.global.u32 	[%rd8460+5476], %r18478;
	st.global.u32 	[%rd8460+5480], %r18479;
	st.global.u32 	[%rd8460+5484], %r18480;
	st.global.u32 	[%rd8460+5488], %r18481;
	st.global.u32 	[%rd8460+5492], %r18482;
	st.global.u32 	[%rd8460+5496], %r18483;
	st.global.u32 	[%rd8460+5500], %r18484;
	st.global.u32 	[%rd8460+5504], %r18485;
	st.global.u32 	[%rd8460+5508], %r18486;
	st.global.u32 	[%rd8460+5512], %r18487;
	st.global.u32 	[%rd8460+5516], %r18488;
	st.global.u32 	[%rd8460+5520], %r18489;
	st.global.u32 	[%rd8460+5524], %r18490;
	st.global.u32 	[%rd8460+5528], %r18491;
	st.global.u32 	[%rd8460+5532], %r18492;
	st.global.u32 	[%rd8460+5536], %r18493;
	st.global.u32 	[%rd8460+5540], %r18494;
	st.global.u32 	[%rd8460+5544], %r18495;
	st.global.u32 	[%rd8460+5548], %r18496;
	st.global.u32 	[%rd8460+5552], %r18497;
	st.global.u32 	[%rd8460+5556], %r18498;
	st.global.u32 	[%rd8460+5560], %r18499;
	st.global.u32 	[%rd8460+5564], %r18500;
	st.global.u32 	[%rd8460+5568], %r18501;
	st.global.u32 	[%rd8460+5572], %r18502;
	st.global.u32 	[%rd8460+5576], %r18503;
	st.global.u32 	[%rd8460+5580], %r18504;
	st.global.u32 	[%rd8460+5584], %r18505;
	st.global.u32 	[%rd8460+5588], %r18506;
	st.global.u32 	[%rd8460+5592], %r18507;
	st.global.u32 	[%rd8460+5596], %r18508;
	st.global.u32 	[%rd8460+5600], %r18509;
	st.global.u32 	[%rd8460+5604], %r18510;
	st.global.u32 	[%rd8460+5608], %r18511;
	st.global.u32 	[%rd8460+5612], %r18512;
	st.global.u32 	[%rd8460+5616], %r18513;
	st.global.u32 	[%rd8460+5620], %r18514;
	st.global.u32 	[%rd8460+5624], %r18515;
	st.global.u32 	[%rd8460+5628], %r18516;
	st.global.u32 	[%rd8460+5632], %r18517;
	st.global.u32 	[%rd8460+5636], %r18518;
	st.global.u32 	[%rd8460+5640], %r18519;
	st.global.u32 	[%rd8460+5644], %r18520;
	st.global.u32 	[%rd8460+5648], %r18521;
	st.global.u32 	[%rd8460+5652], %r18522;
	st.global.u32 	[%rd8460+5656], %r18523;
	st.global.u32 	[%rd8460+5660], %r18524;
	st.global.u32 	[%rd8460+5664], %r18525;
	st.global.u32 	[%rd8460+5668], %r18526;
	st.global.u32 	[%rd8460+5672], %r18527;
	st.global.u32 	[%rd8460+5676], %r18528;
	st.global.u32 	[%rd8460+5680], %r18529;
	st.global.u32 	[%rd8460+5684], %r18530;
	st.global.u32 	[%rd8460+5688], %r18531;
	st.global.u32 	[%rd8460+5692], %r18532;
	st.global.u32 	[%rd8460+5696], %r18533;
	st.global.u32 	[%rd8460+5700], %r18534;
	st.global.u32 	[%rd8460+5704], %r18535;
	st.global.u32 	[%rd8460+5708], %r18536;
	st.global.u32 	[%rd8460+5712], %r18537;
	st.global.u32 	[%rd8460+5716], %r18538;
	st.global.u32 	[%rd8460+5720], %r18539;
	st.global.u32 	[%rd8460+5724], %r18540;
	st.global.u32 	[%rd8460+5728], %r18541;
	st.global.u32 	[%rd8460+5732], %r18542;
	st.global.u32 	[%rd8460+5736], %r18543;
	st.global.u32 	[%rd8460+5740], %r18544;
	st.global.u32 	[%rd8460+5744], %r18545;
	st.global.u32 	[%rd8460+5748], %r18546;
	st.global.u32 	[%rd8460+5752], %r18547;
	st.global.u32 	[%rd8460+5756], %r18548;
	st.global.u32 	[%rd8460+5760], %r18549;
	st.global.u32 	[%rd8460+5764], %r18550;
	st.global.u32 	[%rd8460+5768], %r18551;
	st.global.u32 	[%rd8460+5772], %r18552;
	st.global.u32 	[%rd8460+5776], %r18553;
	st.global.u32 	[%rd8460+5780], %r18554;
	st.global.u32 	[%rd8460+5784], %r18555;
	st.global.u32 	[%rd8460+5788], %r18556;
	st.global.u32 	[%rd8460+5792], %r18557;
	st.global.u32 	[%rd8460+5796], %r18558;
	st.global.u32 	[%rd8460+5800], %r18559;
	st.global.u32 	[%rd8460+5804], %r18560;
	st.global.u32 	[%rd8460+5808], %r18561;
	st.global.u32 	[%rd8460+5812], %r18562;
	st.global.u32 	[%rd8460+5816], %r18563;
	st.global.u32 	[%rd8460+5820], %r18564;
	st.global.u32 	[%rd8460+5824], %r18565;
	st.global.u32 	[%rd8460+5828], %r18566;
	st.global.u32 	[%rd8460+5832], %r18567;
	st.global.u32 	[%rd8460+5836], %r18568;
	st.global.u32 	[%rd8460+5840], %r18569;
	st.global.u32 	[%rd8460+5844], %r18570;
	st.global.u32 	[%rd8460+5848], %r18571;
	st.global.u32 	[%rd8460+5852], %r18572;
	st.global.u32 	[%rd8460+5856], %r18573;
	st.global.u32 	[%rd8460+5860], %r18574;
	st.global.u32 	[%rd8460+5864], %r18575;
	st.global.u32 	[%rd8460+5868], %r18576;
	st.global.u32 	[%rd8460+5872], %r18577;
	st.global.u32 	[%rd8460+5876], %r18578;
	st.global.u32 	[%rd8460+5880], %r18579;
	st.global.u32 	[%rd8460+5884], %r18580;
	st.global.u32 	[%rd8460+5888], %r18581;
	st.global.u32 	[%rd8460+5892], %r18582;
	st.global.u32 	[%rd8460+5896], %r18583;
	st.global.u32 	[%rd8460+5900], %r18584;
	st.global.u32 	[%rd8460+5904], %r18585;
	st.global.u32 	[%rd8460+5908], %r18586;
	st.global.u32 	[%rd8460+5912], %r18587;
	st.global.u32 	[%rd8460+5916], %r18588;
	st.global.u32 	[%rd8460+5920], %r18589;
	st.global.u32 	[%rd8460+5924], %r18590;
	st.global.u32 	[%rd8460+5928], %r18591;
	st.global.u32 	[%rd8460+5932], %r18592;
	st.global.u32 	[%rd8460+5936], %r18593;
	st.global.u32 	[%rd8460+5940], %r18594;
	st.global.u32 	[%rd8460+5944], %r18595;
	st.global.u32 	[%rd8460+5948], %r18596;
	st.global.u32 	[%rd8460+5952], %r18597;
	st.global.u32 	[%rd8460+5956], %r18598;
	st.global.u32 	[%rd8460+5960], %r18599;
	st.global.u32 	[%rd8460+5964], %r18600;
	st.global.u32 	[%rd8460+5968], %r18601;
	st.global.u32 	[%rd8460+5972], %r18602;
	st.global.u32 	[%rd8460+5976], %r18603;
	st.global.u32 	[%rd8460+5980], %r18604;
	st.global.u32 	[%rd8460+5984], %r18605;
	st.global.u32 	[%rd8460+5988], %r18606;
	st.global.u32 	[%rd8460+5992], %r18607;
	st.global.u32 	[%rd8460+5996], %r18608;
	st.global.u32 	[%rd8460+6000], %r18609;
	st.global.u32 	[%rd8460+6004], %r18610;
	st.global.u32 	[%rd8460+6008], %r18611;
	st.global.u32 	[%rd8460+6012], %r18612;
	st.global.u32 	[%rd8460+6016], %r18613;
	st.global.u32 	[%rd8460+6020], %r18614;
	st.global.u32 	[%rd8460+6024], %r18615;
	st.global.u32 	[%rd8460+6028], %r18616;
	st.global.u32 	[%rd8460+6032], %r18617;
	st.global.u32 	[%rd8460+6036], %r18618;
	st.global.u32 	[%rd8460+6040], %r18619;
	st.global.u32 	[%rd8460+6044], %r18620;
	st.global.u32 	[%rd8460+6048], %r18621;
	st.global.u32 	[%rd8460+6052], %r18622;
	st.global.u32 	[%rd8460+6056], %r18623;
	st.global.u32 	[%rd8460+6060], %r18624;
	st.global.u32 	[%rd8460+6064], %r18625;
	st.global.u32 	[%rd8460+6068], %r18626;
	st.global.u32 	[%rd8460+6072], %r18627;
	st.global.u32 	[%rd8460+6076], %r18628;
	st.global.u32 	[%rd8460+6080], %r18629;
	st.global.u32 	[%rd8460+6084], %r18630;
	st.global.u32 	[%rd8460+6088], %r18631;
	st.global.u32 	[%rd8460+6092], %r18632;
	st.global.u32 	[%rd8460+6096], %r18633;
	st.global.u32 	[%rd8460+6100], %r18634;
	st.global.u32 	[%rd8460+6104], %r18635;
	st.global.u32 	[%rd8460+6108], %r18636;
	st.global.u32 	[%rd8460+6112], %r18637;
	st.global.u32 	[%rd8460+6116], %r18638;
	st.global.u32 	[%rd8460+6120], %r18639;
	st.global.u32 	[%rd8460+6124], %r18640;
	st.global.u32 	[%rd8460+6128], %r18641;
	st.global.u32 	[%rd8460+6132], %r18642;
	st.global.u32 	[%rd8460+6136], %r18643;
	st.global.u32 	[%rd8460+6140], %r18644;
	st.global.u32 	[%rd8460+6144], %r18645;
	st.global.u32 	[%rd8460+6148], %r18646;
	st.global.u32 	[%rd8460+6152], %r18647;
	st.global.u32 	[%rd8460+6156], %r18648;
	st.global.u32 	[%rd8460+6160], %r18649;
	st.global.u32 	[%rd8460+6164], %r18650;
	st.global.u32 	[%rd8460+6168], %r18651;
	st.global.u32 	[%rd8460+6172], %r18652;
	st.global.u32 	[%rd8460+6176], %r18653;
	st.global.u32 	[%rd8460+6180], %r18654;
	st.global.u32 	[%rd8460+6184], %r18655;
	st.global.u32 	[%rd8460+6188], %r18656;
	st.global.u32 	[%rd8460+6192], %r18657;
	st.global.u32 	[%rd8460+6196], %r18658;
	st.global.u32 	[%rd8460+6200], %r18659;
	st.global.u32 	[%rd8460+6204], %r18660;
	st.global.u32 	[%rd8460+6208], %r18661;
	st.global.u32 	[%rd8460+6212], %r18662;
	st.global.u32 	[%rd8460+6216], %r18663;
	st.global.u32 	[%rd8460+6220], %r18664;
	st.global.u32 	[%rd8460+6224], %r18665;
	st.global.u32 	[%rd8460+6228], %r18666;
	st.global.u32 	[%rd8460+6232], %r18667;
	st.global.u32 	[%rd8460+6236], %r18668;
	st.global.u32 	[%rd8460+6240], %r18669;
	st.global.u32 	[%rd8460+6244], %r18670;
	st.global.u32 	[%rd8460+6248], %r18671;
	st.global.u32 	[%rd8460+6252], %r18672;
	st.global.u32 	[%rd8460+6256], %r18673;
	st.global.u32 	[%rd8460+6260], %r18674;
	st.global.u32 	[%rd8460+6264], %r18675;
	st.global.u32 	[%rd8460+3996], %r18108;
$L__BB0_123:
	ld.local.u32 	%r26208, [%rd3+4052];
	cvt.u32.u16 	%r18676, %rs9831;
	mul.wide.u32 	%rd8461, %r18676, 4;
	add.s64 	%rd17, %rd3, %rd8461;
	ld.local.u32 	%r18677, [%rd17+4004];
	setp.ge.u32 	%p113, %r26208, %r18677;
	@%p113 bra 	$L__BB0_126;
	mov.u32 	%r26207, %r26208;
$L__BB0_125:
	mul.wide.u32 	%rd8462, %r26207, 4;
	add.s64 	%rd8463, %rd3, %rd8462;
	ld.local.u32 	%rd8464, [%rd8463+4];
	add.s64 	%rd8465, %rd3, %rd8464;
	mov.b16 	%rs6831, 1;
	st.local.u8 	[%rd8465+4220], %rs6831;
	add.s32 	%r26207, %r26207, 1;
	ld.local.u32 	%r18678, [%rd17+4004];
	setp.lt.u32 	%p114, %r26207, %r18678;
	@%p114 bra 	$L__BB0_125;
$L__BB0_126:
	ld.local.u32 	%rd8466, [%rd3+4124];
	mov.u64 	%rd8467, d_TARGET_LOOKUP;
	add.s64 	%rd8468, %rd8467, %rd8466;
	ld.global.u8 	%r18679, [%rd8468];
	shl.b32 	%r18680, %r18679, 16;
	ld.local.u32 	%r18681, [%rd3+4196];
	add.s32 	%r18682, %r18681, %r18680;
	add.s32 	%r26205, %r18682, 1;
	st.local.u32 	[%rd3+4196], %r26205;
	setp.lt.u32 	%p115, %r26205, %r26208;
	@%p115 bra 	$L__BB0_100;
	bra.uni 	$L__BB0_128;
$L__BB0_127:
	sub.s16 	%rs9832, %rs9828, %rs31;
	add.s32 	%r2653, %r26192, 1;
	st.local.u32 	[%rd3+4196], %r2653;
	st.local.u32 	[%rd3+4052], %r26195;
	not.b32 	%r2654, %r77;
	ld.local.u32 	%r2655, [%rd3+4076];
	not.b32 	%r2656, %r2655;
	and.b32  	%r2657, %r2655, %r77;
	mul.wide.u32 	%rd808, %r26195, 4;
	add.s64 	%rd809, %rd3, %rd808;
	st.local.u32 	[%rd809+4], %r2657;
	cvt.u64.u32 	%rd810, %r2657;
	add.s64 	%rd811, %rd3, %rd810;
	ld.local.u8 	%r2658, [%rd811+4220];
	ld.local.u32 	%r2659, [%rd3+4052];
	add.s32 	%r2660, %r2659, %r2658;
	st.local.u32 	[%rd3+4052], %r2660;
	mov.b16 	%rs150, 0;
	st.local.u8 	[%rd811+4220], %rs150;
	and.b32  	%r2661, %r77, %r2656;
	mul.wide.u32 	%rd812, %r2660, 4;
	add.s64 	%rd813, %rd3, %rd812;
	st.local.u32 	[%rd813+4], %r2661;
	cvt.u64.u32 	%rd814, %r2661;
	add.s64 	%rd815, %rd3, %rd814;
	ld.local.u8 	%r2662, [%rd815+4220];
	ld.local.u32 	%r2663, [%rd3+4052];
	add.s32 	%r2664, %r2663, %r2662;
	st.local.u32 	[%rd3+4052], %r2664;
	st.local.u8 	[%rd815+4220], %rs150;
	and.b32  	%r2665, %r2655, %r2654;
	mul.wide.u32 	%rd816, %r2664, 4;
	add.s64 	%rd817, %rd3, %rd816;
	st.local.u32 	[%rd817+4], %r2665;
	cvt.u64.u32 	%rd818, %r2665;
	add.s64 	%rd819, %rd3, %rd818;
	ld.local.u8 	%r2666, [%rd819+4220];
	ld.local.u32 	%r2667, [%rd3+4052];
	add.s32 	%r2668, %r2667, %r2666;
	st.local.u32 	[%rd3+4052], %r2668;
	st.local.u8 	[%rd819+4220], %rs150;
	xor.b32  	%r2669, %r2655, %r77;
	mul.wide.u32 	%rd820, %r2668, 4;
	add.s64 	%rd821, %rd3, %rd820;
	st.local.u32 	[%rd821+4], %r2669;
	cvt.u64.u32 	%rd822, %r2669;
	add.s64 	%rd823, %rd3, %rd822;
	ld.local.u8 	%r2670, [%rd823+4220];
	ld.local.u32 	%r2671, [%rd3+4052];
	add.s32 	%r2672, %r2671, %r2670;
	st.local.u32 	[%rd3+4052], %r2672;
	st.local.u8 	[%rd823+4220], %rs150;
	or.b32  	%r2673, %r2655, %r77;
	mul.wide.u32 	%rd824, %r2672, 4;
	add.s64 	%rd825, %rd3, %rd824;
	st.local.u32 	[%rd825+4], %r2673;
	cvt.u64.u32 	%rd826, %r2673;
	add.s64 	%rd827, %rd3, %rd826;
	ld.local.u8 	%r2674, [%rd827+4220];
	ld.local.u32 	%r2675, [%rd3+4052];
	add.s32 	%r2676, %r2675, %r2674;
	st.local.u32 	[%rd3+4052], %r2676;
	st.local.u8 	[%rd827+4220], %rs150;
	ld.local.u32 	%r2677, [%rd3+4080];
	not.b32 	%r2678, %r2677;
	and.b32  	%r2679, %r2677, %r77;
	mul.wide.u32 	%rd828, %r2676, 4;
	add.s64 	%rd829, %rd3, %rd828;
	st.local.u32 	[%rd829+4], %r2679;
	cvt.u64.u32 	%rd830, %r2679;
	add.s64 	%rd831, %rd3, %rd830;
	ld.local.u8 	%r2680, [%rd831+4220];
	ld.local.u32 	%r2681, [%rd3+4052];
	add.s32 	%r2682, %r2681, %r2680;
	st.local.u32 	[%rd3+4052], %r2682;
	st.local.u8 	[%rd831+4220], %rs150;
	and.b32  	%r2683, %r77, %r2678;
	mul.wide.u32 	%rd832, %r2682, 4;
	add.s64 	%rd833, %rd3, %rd832;
	st.local.u32 	[%rd833+4], %r2683;
	cvt.u64.u32 	%rd834, %r2683;
	add.s64 	%rd835, %rd3, %rd834;
	ld.local.u8 	%r2684, [%rd835+4220];
	ld.local.u32 	%r2685, [%rd3+4052];
	add.s32 	%r2686, %r2685, %r2684;
	st.local.u32 	[%rd3+4052], %r2686;
	st.local.u8 	[%rd835+4220], %rs150;
	and.b32  	%r2687, %r2677, %r2654;
	mul.wide.u32 	%rd836, %r2686, 4;
	add.s64 	%rd837, %rd3, %rd836;
	st.local.u32 	[%rd837+4], %r2687;
	cvt.u64.u32 	%rd838, %r2687;
	add.s64 	%rd839, %rd3, %rd838;
	ld.local.u8 	%r2688, [%rd839+4220];
	ld.local.u32 	%r2689, [%rd3+4052];
	add.s32 	%r2690, %r2689, %r2688;
	st.local.u32 	[%rd3+4052], %r2690;
	st.local.u8 	[%rd839+4220], %rs150;
	xor.b32  	%r2691, %r2677, %r77;
	mul.wide.u32 	%rd840, %r2690, 4;
	add.s64 	%rd841, %rd3, %rd840;
	st.local.u32 	[%rd841+4], %r2691;
	cvt.u64.u32 	%rd842, %r2691;
	add.s64 	%rd843, %rd3, %rd842;
	ld.local.u8 	%r2692, [%rd843+4220];
	ld.local.u32 	%r2693, [%rd3+4052];
	add.s32 	%r2694, %r2693, %r2692;
	st.local.u32 	[%rd3+4052], %r2694;
	st.local.u8 	[%rd843+4220], %rs150;
	or.b32  	%r2695, %r2677, %r77;
	mul.wide.u32 	%rd844, %r2694, 4;
	add.s64 	%rd845, %rd3, %rd844;
	st.local.u32 	[%rd845+4], %r2695;
	cvt.u64.u32 	%rd846, %r2695;
	add.s64 	%rd847, %rd3, %rd846;
	ld.local.u8 	%r2696, [%rd847+4220];
	ld.local.u32 	%r2697, [%rd3+4052];
	add.s32 	%r2698, %r2697, %r2696;
	st.local.u32 	[%rd3+4052], %r2698;
	st.local.u8 	[%rd847+4220], %rs150;
	ld.local.u32 	%r2699, [%rd3+4084];
	not.b32 	%r2700, %r2699;
	and.b32  	%r2701, %r2699, %r77;
	mul.wide.u32 	%rd848, %r2698, 4;
	add.s64 	%rd849, %rd3, %rd848;
	st.local.u32 	[%rd849+4], %r2701;
	cvt.u64.u32 	%rd850, %r2701;
	add.s64 	%rd851, %rd3, %rd850;
	ld.local.u8 	%r2702, [%rd851+4220];
	ld.local.u32 	%r2703, [%rd3+4052];
	add.s32 	%r2704, %r2703, %r2702;
	st.local.u32 	[%rd3+4052], %r2704;
	st.local.u8 	[%rd851+4220], %rs150;
	and.b32  	%r2705, %r77, %r2700;
	mul.wide.u32 	%rd852, %r2704, 4;
	add.s64 	%rd853, %rd3, %rd852;
	st.local.u32 	[%rd853+4], %r2705;
	cvt.u64.u32 	%rd854, %r2705;
	add.s64 	%rd855, %rd3, %rd854;
	ld.local.u8 	%r2706, [%rd855+4220];
	ld.local.u32 	%r2707, [%rd3+4052];
	add.s32 	%r2708, %r2707, %r2706;
	st.local.u32 	[%rd3+4052], %r2708;
	st.local.u8 	[%rd855+4220], %rs150;
	and.b32  	%r2709, %r2699, %r2654;
	mul.wide.u32 	%rd856, %r2708, 4;
	add.s64 	%rd857, %rd3, %rd856;
	st.local.u32 	[%rd857+4], %r2709;
	cvt.u64.u32 	%rd858, %r2709;
	add.s64 	%rd859, %rd3, %rd858;
	ld.local.u8 	%r2710, [%rd859+4220];
	ld.local.u32 	%r2711, [%rd3+4052];
	add.s32 	%r2712, %r2711, %r2710;
	st.local.u32 	[%rd3+4052], %r2712;
	st.local.u8 	[%rd859+4220], %rs150;
	xor.b32  	%r2713, %r2699, %r77;
	mul.wide.u32 	%rd860, %r2712, 4;
	add.s64 	%rd861, %rd3, %rd860;
	st.local.u32 	[%rd861+4], %r2713;
	cvt.u64.u32 	%rd862, %r2713;
	add.s64 	%rd863, %rd3, %rd862;
	ld.local.u8 	%r2714, [%rd863+4220];
	ld.local.u32 	%r2715, [%rd3+4052];
	add.s32 	%r2716, %r2715, %r2714;
	st.local.u32 	[%rd3+4052], %r2716;
	st.local.u8 	[%rd863+4220], %rs150;
	or.b32  	%r2717, %r2699, %r77;
	mul.wide.u32 	%rd864, %r2716, 4;
	add.s64 	%rd865, %rd3, %rd864;
	st.local.u32 	[%rd865+4], %r2717;
	cvt.u64.u32 	%rd866, %r2717;
	add.s64 	%rd867, %rd3, %rd866;
	ld.local.u8 	%r2718, [%rd867+4220];
	ld.local.u32 	%r2719, [%rd3+4052];
	add.s32 	%r2720, %r2719, %r2718;
	st.local.u32 	[%rd3+4052], %r2720;
	st.local.u8 	[%rd867+4220], %rs150;
	ld.local.u32 	%r2721, [%rd3+4088];
	not.b32 	%r2722, %r2721;
	and.b32  	%r2723, %r2721, %r77;
	mul.wide.u32 	%rd868, %r2720, 4;
	add.s64 	%rd869, %rd3, %rd868;
	st.local.u32 	[%rd869+4], %r2723;
	cvt.u64.u32 	%rd870, %r2723;
	add.s64 	%rd871, %rd3, %rd870;
	ld.local.u8 	%r2724, [%rd871+4220];
	ld.local.u32 	%r2725, [%rd3+4052];
	add.s32 	%r2726, %r2725, %r2724;
	st.local.u32 	[%rd3+4052], %r2726;
	st.local.u8 	[%rd871+4220], %rs150;
	and.b32  	%r2727, %r77, %r2722;
	mul.wide.u32 	%rd872, %r2726, 4;
	add.s64 	%rd873, %rd3, %rd872;
	st.local.u32 	[%rd873+4], %r2727;
	cvt.u64.u32 	%rd874, %r2727;
	add.s64 	%rd875, %rd3, %rd874;
	ld.local.u8 	%r2728, [%rd875+4220];
	ld.local.u32 	%r2729, [%rd3+4052];
	add.s32 	%r2730, %r2729, %r2728;
	st.local.u32 	[%rd3+4052], %r2730;
	st.local.u8 	[%rd875+4220], %rs150;
	and.b32  	%r2731, %r2721, %r2654;
	mul.wide.u32 	%rd876, %r2730, 4;
	add.s64 	%rd877, %rd3, %rd876;
	st.local.u32 	[%rd877+4], %r2731;
	cvt.u64.u32 	%rd878, %r2731;
	add.s64 	%rd879, %rd3, %rd878;
	ld.local.u8 	%r2732, [%rd879+4220];
	ld.local.u32 	%r2733, [%rd3+4052];
	add.s32 	%r2734, %r2733, %r2732;
	st.local.u32 	[%rd3+4052], %r2734;
	st.local.u8 	[%rd879+4220], %rs150;
	xor.b32  	%r2735, %r2721, %r77;
	mul.wide.u32 	%rd880, %r2734, 4;
	add.s64 	%rd881, %rd3, %rd880;
	st.local.u32 	[%rd881+4], %r2735;
	cvt.u64.u32 	%rd882, %r2735;
	add.s64 	%rd883, %rd3, %rd882;
	ld.local.u8 	%r2736, [%rd883+4220];
	ld.local.u32 	%r2737, [%rd3+4052];
	add.s32 	%r2738, %r2737, %r2736;
	st.local.u32 	[%rd3+4052], %r2738;
	st.local.u8 	[%rd883+4220], %rs150;
	or.b32  	%r2739, %r2721, %r77;
	mul.wide.u32 	%rd884, %r2738, 4;
	add.s64 	%rd885, %rd3, %rd884;
	st.local.u32 	[%rd885+4], %r2739;
	cvt.u64.u32 	%rd886, %r2739;
	add.s64 	%rd887, %rd3, %rd886;
	ld.local.u8 	%r2740, [%rd887+4220];
	ld.local.u32 	%r2741, [%rd3+4052];
	add.s32 	%r2742, %r2741, %r2740;
	st.local.u32 	[%rd3+4052], %r2742;
	st.local.u8 	[%rd887+4220], %rs150;
	ld.local.u32 	%r2743, [%rd3+4092];
	not.b32 	%r2744, %r2743;
	and.b32  	%r2745, %r2743, %r77;
	mul.wide.u32 	%rd888, %r2742, 4;
	add.s64 	%rd889, %rd3, %rd888;
	st.local.u32 	[%rd889+4], %r2745;
	cvt.u64.u32 	%rd890, %r2745;
	add.s64 	%rd891, %rd3, %rd890;
	ld.local.u8 	%r2746, [%rd891+4220];
	ld.local.u32 	%r2747, [%rd3+4052];
	add.s32 	%r2748, %r2747, %r2746;
	st.local.u32 	[%rd3+4052], %r2748;
	st.local.u8 	[%rd891+4220], %rs150;
	and.b32  	%r2749, %r77, %r2744;
	mul.wide.u32 	%rd892, %r2748, 4;
	add.s64 	%rd893, %rd3, %rd892;
	st.local.u32 	[%rd893+4], %r2749;
	cvt.u64.u32 	%rd894, %r2749;
	add.s64 	%rd895, %rd3, %rd894;
	ld.local.u8 	%r2750, [%rd895+4220];
	ld.local.u32 	%r2751, [%rd3+4052];
	add.s32 	%r2752, %r2751, %r2750;
	st.local.u32 	[%rd3+4052], %r2752;
	st.local.u8 	[%rd895+4220], %rs150;
	and.b32  	%r2753, %r2743, %r2654;
	mul.wide.u32 	%rd896, %r2752, 4;
	add.s64 	%rd897, %rd3, %rd896;
	st.local.u32 	[%rd897+4], %r2753;
	cvt.u64.u32 	%rd898, %r2753;
	add.s64 	%rd899, %rd3, %rd898;
	ld.local.u8 	%r2754, [%rd899+4220];
	ld.local.u32 	%r2755, [%rd3+4052];
	add.s32 	%r2756, %r2755, %r2754;
	st.local.u32 	[%rd3+4052], %r2756;
	st.local.u8 	[%rd899+4220], %rs150;
	xor.b32  	%r2757, %r2743, %r77;
	mul.wide.u32 	%rd900, %r2756, 4;
	add.s64 	%rd901, %rd3, %rd900;
	st.local.u32 	[%rd901+4], %r2757;
	cvt.u64.u32 	%rd902, %r2757;
	add.s64 	%rd903, %rd3, %rd902;
	ld.local.u8 	%r2758, [%rd903+4220];
	ld.local.u32 	%r2759, [%rd3+4052];
	add.s32 	%r2760, %r2759, %r2758;
	st.local.u32 	[%rd3+4052], %r2760;
	st.local.u8 	[%rd903+4220], %rs150;
	or.b32  	%r2761, %r2743, %r77;
	mul.wide.u32 	%rd904, %r2760, 4;
	add.s64 	%rd905, %rd3, %rd904;
	st.local.u32 	[%rd905+4], %r2761;
	cvt.u64.u32 	%rd906, %r2761;
	add.s64 	%rd907, %rd3, %rd906;
	ld.local.u8 	%r2762, [%rd907+4220];
	ld.local.u32 	%r2763, [%rd3+4052];
	add.s32 	%r2764, %r2763, %r2762;
	st.local.u32 	[%rd3+4052], %r2764;
	st.local.u8 	[%rd907+4220], %rs150;
	ld.local.u32 	%r2765, [%rd3+4096];
	not.b32 	%r2766, %r2765;
	and.b32  	%r2767, %r2765, %r77;
	mul.wide.u32 	%rd908, %r2764, 4;
	add.s64 	%rd909, %rd3, %rd908;
	st.local.u32 	[%rd909+4], %r2767;
	cvt.u64.u32 	%rd910, %r2767;
	add.s64 	%rd911, %rd3, %rd910;
	ld.local.u8 	%r2768, [%rd911+4220];
	ld.local.u32 	%r2769, [%rd3+4052];
	add.s32 	%r2770, %r2769, %r2768;
	st.local.u32 	[%rd3+4052], %r2770;
	st.local.u8 	[%rd911+4220], %rs150;
	and.b32  	%r2771, %r77, %r2766;
	mul.wide.u32 	%rd912, %r2770, 4;
	add.s64 	%rd913, %rd3, %rd912;
	st.local.u32 	[%rd913+4], %r2771;
	cvt.u64.u32 	%rd914, %r2771;
	add.s64 	%rd915, %rd3, %rd914;
	ld.local.u8 	%r2772, [%rd915+4220];
	ld.local.u32 	%r2773, [%rd3+4052];
	add.s32 	%r2774, %r2773, %r2772;
	st.local.u32 	[%rd3+4052], %r2774;
	st.local.u8 	[%rd915+4220], %rs150;
	and.b32  	%r2775, %r2765, %r2654;
	mul.wide.u32 	%rd916, %r2774, 4;
	add.s64 	%rd917, %rd3, %rd916;
	st.local.u32 	[%rd917+4], %r2775;
	cvt.u64.u32 	%rd918, %r2775;
	add.s64 	%rd919, %rd3, %rd918;
	ld.local.u8 	%r2776, [%rd919+4220];
	ld.local.u32 	%r2777, [%rd3+4052];
	add.s32 	%r2778, %r2777, %r2776;
	st.local.u32 	[%rd3+4052], %r2778;
	st.local.u8 	[%rd919+4220], %rs150;
	xor.b32  	%r2779, %r2765, %r77;
	mul.wide.u32 	%rd920, %r2778, 4;
	add.s64 	%rd921, %rd3, %rd920;
	st.local.u32 	[%rd921+4], %r2779;
	cvt.u64.u32 	%rd922, %r2779;
	add.s64 	%rd923, %rd3, %rd922;
	ld.local.u8 	%r2780, [%rd923+4220];
	ld.local.u32 	%r2781, [%rd3+4052];
	add.s32 	%r2782, %r2781, %r2780;
	st.local.u32 	[%rd3+4052], %r2782;
	st.local.u8 	[%rd923+4220], %rs150;
	or.b32  	%r2783, %r2765, %r77;
	mul.wide.u32 	%rd924, %r2782, 4;
	add.s64 	%rd925, %rd3, %rd924;
	st.local.u32 	[%rd925+4], %r2783;
	cvt.u64.u32 	%rd926, %r2783;
	add.s64 	%rd927, %rd3, %rd926;
	ld.local.u8 	%r2784, [%rd927+4220];
	ld.local.u32 	%r2785, [%rd3+4052];
	add.s32 	%r2786, %r2785, %r2784;
	st.local.u32 	[%rd3+4052], %r2786;
	st.local.u8 	[%rd927+4220], %rs150;
	ld.local.u32 	%r2787, [%rd3+4100];
	not.b32 	%r2788, %r2787;
	and.b32  	%r2789, %r2787, %r77;
	mul.wide.u32 	%rd928, %r2786, 4;
	add.s64 	%rd929, %rd3, %rd928;
	st.local.u32 	[%rd929+4], %r2789;
	cvt.u64.u32 	%rd930, %r2789;
	add.s64 	%rd931, %rd3, %rd930;
	ld.local.u8 	%r2790, [%rd931+4220];
	ld.local.u32 	%r2791, [%rd3+4052];
	add.s32 	%r2792, %r2791, %r2790;
	st.local.u32 	[%rd3+4052], %r2792;
	st.local.u8 	[%rd931+4220], %rs150;
	and.b32  	%r2793, %r77, %r2788;
	mul.wide.u32 	%rd932, %r2792, 4;
	add.s64 	%rd933, %rd3, %rd932;
	st.local.u32 	[%rd933+4], %r2793;
	cvt.u64.u32 	%rd934, %r2793;
	add.s64 	%rd935, %rd3, %rd934;
	ld.local.u8 	%r2794, [%rd935+4220];
	ld.local.u32 	%r2795, [%rd3+4052];
	add.s32 	%r2796, %r2795, %r2794;
	st.local.u32 	[%rd3+4052], %r2796;
	st.local.u8 	[%rd935+4220], %rs150;
	and.b32  	%r2797, %r2787, %r2654;
	mul.wide.u32 	%rd936, %r2796, 4;
	add.s64 	%rd937, %rd3, %rd936;
	st.local.u32 	[%rd937+4], %r2797;
	cvt.u64.u32 	%rd938, %r2797;
	add.s64 	%rd939, %rd3, %rd938;
	ld.local.u8 	%r2798, [%rd939+4220];
	ld.local.u32 	%r2799, [%rd3+4052];
	add.s32 	%r2800, %r2799, %r2798;
	st.local.u32 	[%rd3+4052], %r2800;
	st.local.u8 	[%rd939+4220], %rs150;
	xor.b32  	%r2801, %r2787, %r77;
	mul.wide.u32 	%rd940, %r2800, 4;
	add.s64 	%rd941, %rd3, %rd940;
	st.local.u32 	[%rd941+4], %r2801;
	cvt.u64.u32 	%rd942, %r2801;
	add.s64 	%rd943, %rd3, %rd942;
	ld.local.u8 	%r2802, [%rd943+4220];
	ld.local.u32 	%r2803, [%rd3+4052];
	add.s32 	%r2804, %r2803, %r2802;
	st.local.u32 	[%rd3+4052], %r2804;
	st.local.u8 	[%rd943+4220], %rs150;
	or.b32  	%r2805, %r2787, %r77;
	mul.wide.u32 	%rd944, %r2804, 4;
	add.s64 	%rd945, %rd3, %rd944;
	st.local.u32 	[%rd945+4], %r2805;
	cvt.u64.u32 	%rd946, %r2805;
	add.s64 	%rd947, %rd3, %rd946;
	ld.local.u8 	%r2806, [%rd947+4220];
	ld.local.u32 	%r2807, [%rd3+4052];
	add.s32 	%r2808, %r2807, %r2806;
	st.local.u32 	[%rd3+4052], %r2808;
	st.local.u8 	[%rd947+4220], %rs150;
	ld.local.u32 	%r2809, [%rd3+4104];
	not.b32 	%r2810, %r2809;
	and.b32  	%r2811, %r2809, %r77;
	mul.wide.u32 	%rd948, %r2808, 4;
	add.s64 	%rd949, %rd3, %rd948;
	st.local.u32 	[%rd949+4], %r2811;
	cvt.u64.u32 	%rd950, %r2811;
	add.s64 	%rd951, %rd3, %rd950;
	ld.local.u8 	%r2812, [%rd951+4220];
	ld.local.u32 	%r2813, [%rd3+4052];
	add.s32 	%r2814, %r2813, %r2812;
	st.local.u32 	[%rd3+4052], %r2814;
	st.local.u8 	[%rd951+4220], %rs150;
	and.b32  	%r2815, %r77, %r2810;
	mul.wide.u32 	%rd952, %r2814, 4;
	add.s64 	%rd953, %rd3, %rd952;
	st.local.u32 	[%rd953+4], %r2815;
	cvt.u64.u32 	%rd954, %r2815;
	add.s64 	%rd955, %rd3, %rd954;
	ld.local.u8 	%r2816, [%rd955+4220];
	ld.local.u32 	%r2817, [%rd3+4052];
	add.s32 	%r2818, %r2817, %r2816;
	st.local.u32 	[%rd3+4052], %r2818;
	st.local.u8 	[%rd955+4220], %rs150;
	and.b32  	%r2819, %r2809, %r2654;
	mul.wide.u32 	%rd956, %r2818, 4;
	add.s64 	%rd957, %rd3, %rd956;
	st.local.u32 	[%rd957+4], %r2819;
	cvt.u64.u32 	%rd958, %r2819;
	add.s64 	%rd959, %rd3, %rd958;
	ld.local.u8 	%r2820, [%rd959+4220];
	ld.local.u32 	%r2821, [%rd3+4052];
	add.s32 	%r2822, %r2821, %r2820;
	st.local.u32 	[%rd3+4052], %r2822;
	st.local.u8 	[%rd959+4220], %rs150;
	xor.b32  	%r2823, %r2809, %r77;
	mul.wide.u32 	%rd960, %r2822, 4;
	add.s64 	%rd961, %rd3, %rd960;
	st.local.u32 	[%rd961+4], %r2823;
	cvt.u64.u32 	%rd962, %r2823;
	add.s64 	%rd963, %rd3, %rd962;
	ld.local.u8 	%r2824, [%rd963+4220];
	ld.local.u32 	%r2825, [%rd3+4052];
	add.s32 	%r2826, %r2825, %r2824;
	st.local.u32 	[%rd3+4052], %r2826;
	st.local.u8 	[%rd963+4220], %rs150;
	or.b32  	%r2827, %r2809, %r77;
	mul.wide.u32 	%rd964, %r2826, 4;
	add.s64 	%rd965, %rd3, %rd964;
	st.local.u32 	[%rd965+4], %r2827;
	cvt.u64.u32 	%rd966, %r2827;
	add.s64 	%rd967, %rd3, %rd966;
	ld.local.u8 	%r2828, [%rd967+4220];
	ld.local.u32 	%r2829, [%rd3+4052];
	add.s32 	%r2830, %r2829, %r2828;
	st.local.u32 	[%rd3+4052], %r2830;
	st.local.u8 	[%rd967+4220], %rs150;
	ld.local.u32 	%r2831, [%rd3+4108];
	not.b32 	%r2832, %r2831;
	and.b32  	%r2833, %r2831, %r77;
	mul.wide.u32 	%rd968, %r2830, 4;
	add.s64 	%rd969, %rd3, %rd968;
	st.local.u32 	[%rd969+4], %r2833;
	cvt.u64.u32 	%rd970, %r2833;
	add.s64 	%rd971, %rd3, %rd970;
	ld.local.u8 	%r2834, [%rd971+4220];
	ld.local.u32 	%r2835, [%rd3+4052];
	add.s32 	%r2836, %r2835, %r2834;
	st.local.u32 	[%rd3+4052], %r2836;
	st.local.u8 	[%rd971+4220], %rs150;
	and.b32  	%r2837, %r77, %r2832;
	mul.wide.u32 	%rd972, %r2836, 4;
	add.s64 	%rd973, %rd3, %rd972;
	st.local.u32 	[%rd973+4], %r2837;
	cvt.u64.u32 	%rd974, %r2837;
	add.s64 	%rd975, %rd3, %rd974;
	ld.local.u8 	%r2838, [%rd975+4220];
	ld.local.u32 	%r2839, [%rd3+4052];
	add.s32 	%r2840, %r2839, %r2838;
	st.local.u32 	[%rd3+4052], %r2840;
	st.local.u8 	[%rd975+4220], %rs150;
	and.b32  	%r2841, %r2831, %r2654;
	mul.wide.u32 	%rd976, %r2840, 4;
	add.s64 	%rd977, %rd3, %rd976;
	st.local.u32 	[%rd977+4], %r2841;
	cvt.u64.u32 	%rd978, %r2841;
	add.s64 	%rd979, %rd3, %rd978;
	ld.local.u8 	%r2842, [%rd979+4220];
	ld.local.u32 	%r2843, [%rd3+4052];
	add.s32 	%r2844, %r2843, %r2842;
	st.local.u32 	[%rd3+4052], %r2844;
	st.local.u8 	[%rd979+4220], %rs150;
	xor.b32  	%r2845, %r2831, %r77;
	mul.wide.u32 	%rd980, %r2844, 4;
	add.s64 	%rd981, %rd3, %rd980;
	st.local.u32 	[%rd981+4], %r2845;
	cvt.u64.u32 	%rd982, %r2845;
	add.s64 	%rd983, %rd3, %rd982;
	ld.local.u8 	%r2846, [%rd983+4220];
	ld.local.u32 	%r2847, [%rd3+4052];
	add.s32 	%r2848, %r2847, %r2846;
	st.local.u32 	[%rd3+4052], %r2848;
	st.local.u8 	[%rd983+4220], %rs150;
	or.b32  	%r2849, %r2831, %r77;
	mul.wide.u32 	%rd984, %r2848, 4;
	add.s64 	%rd985, %rd3, %rd984;
	st.local.u32 	[%rd985+4], %r2849;
	cvt.u64.u32 	%rd986, %r2849;
	add.s64 	%rd987, %rd3, %rd986;
	ld.local.u8 	%r2850, [%rd987+4220];
	ld.local.u32 	%r2851, [%rd3+4052];
	add.s32 	%r2852, %r2851, %r2850;
	st.local.u32 	[%rd3+4052], %r2852;
	st.local.u8 	[%rd987+4220], %rs150;
	ld.local.u32 	%r2853, [%rd3+4112];
	not.b32 	%r2854, %r2853;
	and.b32  	%r2855, %r2853, %r77;
	mul.wide.u32 	%rd988, %r2852, 4;
	add.s64 	%rd989, %rd3, %rd988;
	st.local.u32 	[%rd989+4], %r2855;
	cvt.u64.u32 	%rd990, %r2855;
	add.s64 	%rd991, %rd3, %rd990;
	ld.local.u8 	%r2856, [%rd991+4220];
	ld.local.u32 	%r2857, [%rd3+4052];
	add.s32 	%r2858, %r2857, %r2856;
	st.local.u32 	[%rd3+4052], %r2858;
	st.local.u8 	[%rd991+4220], %rs150;
	and.b32  	%r2859, %r77, %r2854;
	mul.wide.u32 	%rd992, %r2858, 4;
	add.s64 	%rd993, %rd3, %rd992;
	st.local.u32 	[%rd993+4], %r2859;
	cvt.u64.u32 	%rd994, %r2859;
	add.s64 	%rd995, %rd3, %rd994;
	ld.local.u8 	%r2860, [%rd995+4220];
	ld.local.u32 	%r2861, [%rd3+4052];
	add.s32 	%r2862, %r2861, %r2860;
	st.local.u32 	[%rd3+4052], %r2862;
	st.local.u8 	[%rd995+4220], %rs150;
	and.b32  	%r2863, %r2853, %r2654;
	mul.wide.u32 	%rd996, %r2862, 4;
	add.s64 	%rd997, %rd3, %rd996;
	st.local.u32 	[%rd997+4], %r2863;
	cvt.u64.u32 	%rd998, %r2863;
	add.s64 	%rd999, %rd3, %rd998;
	ld.local.u8 	%r2864, [%rd999+4220];
	ld.local.u32 	%r2865, [%rd3+4052];
	add.s32 	%r2866, %r2865, %r2864;
	st.local.u32 	[%rd3+4052], %r2866;
	st.local.u8 	[%rd999+4220], %rs150;
	xor.b32  	%r2867, %r2853, %r77;
	mul.wide.u32 	%rd1000, %r2866, 4;
	add.s64 	%rd1001, %rd3, %rd1000;
	st.local.u32 	[%rd1001+4], %r2867;
	cvt.u64.u32 	%rd1002, %r2867;
	add.s64 	%rd1003, %rd3, %rd1002;
	ld.local.u8 	%r2868, [%rd1003+4220];
	ld.local.u32 	%r2869, [%rd3+4052];
	add.s32 	%r2870, %r2869, %r2868;
	st.local.u32 	[%rd3+4052], %r2870;
	st.local.u8 	[%rd1003+4220], %rs150;
	or.b32  	%r2871, %r2853, %r77;
	mul.wide.u32 	%rd1004, %r2870, 4;
	add.s64 	%rd1005, %rd3, %rd1004;
	st.local.u32 	[%rd1005+4], %r2871;
	cvt.u64.u32 	%rd1006, %r2871;
	add.s64 	%rd1007, %rd3, %rd1006;
	ld.local.u8 	%r2872, [%rd1007+4220];
	ld.local.u32 	%r2873, [%rd3+4052];
	add.s32 	%r2874, %r2873, %r2872;
	st.local.u32 	[%rd3+4052], %r2874;
	st.local.u8 	[%rd1007+4220], %rs150;
	ld.local.u32 	%r2875, [%rd3+4116];
	not.b32 	%r2876, %r2875;
	and.b32  	%r2877, %r2875, %r77;
	mul.wide.u32 	%rd1008, %r2874, 4;
	add.s64 	%rd1009, %rd3, %rd1008;
	st.local.u32 	[%rd1009+4], %r2877;
	cvt.u64.u32 	%rd1010, %r2877;
	add.s64 	%rd1011, %rd3, %rd1010;
	ld.local.u8 	%r2878, [%rd1011+4220];
	ld.local.u32 	%r2879, [%rd3+4052];
	add.s32 	%r2880, %r2879, %r2878;
	st.local.u32 	[%rd3+4052], %r2880;
	st.local.u8 	[%rd1011+4220], %rs150;
	and.b32  	%r2881, %r77, %r2876;
	mul.wide.u32 	%rd1012, %r2880, 4;
	add.s64 	%rd1013, %rd3, %rd1012;
	st.local.u32 	[%rd1013+4], %r2881;
	cvt.u64.u32 	%rd1014, %r2881;
	add.s64 	%rd1015, %rd3, %rd1014;
	ld.local.u8 	%r2882, [%rd1015+4220];
	ld.local.u32 	%r2883, [%rd3+4052];
	add.s32 	%r2884, %r2883, %r2882;
	st.local.u32 	[%rd3+4052], %r2884;
	st.local.u8 	[%rd1015+4220], %rs150;
	and.b32  	%r2885, %r2875, %r2654;
	mul.wide.u32 	%rd1016, %r2884, 4;
	add.s64 	%rd1017, %rd3, %rd1016;
	st.local.u32 	[%rd1017+4], %r2885;
	cvt.u64.u32 	%rd1018, %r2885;
	add.s64 	%rd1019, %rd3, %rd1018;
	ld.local.u8 	%r2886, [%rd1019+4220];
	ld.local.u32 	%r2887, [%rd3+4052];
	add.s32 	%r2888, %r2887, %r2886;
	st.local.u32 	[%rd3+4052], %r2888;
	st.local.u8 	[%rd1019+4220], %rs150;
	xor.b32  	%r2889, %r2875, %r77;
	mul.wide.u32 	%rd1020, %r2888, 4;
	add.s64 	%rd1021, %rd3, %rd1020;
	st.local.u32 	[%rd1021+4], %r2889;
	cvt.u64.u32 	%rd1022, %r2889;
	add.s64 	%rd1023, %rd3, %rd1022;
	ld.local.u8 	%r2890, [%rd1023+4220];
	ld.local.u32 	%r2891, [%rd3+4052];
	add.s32 	%r2892, %r2891, %r2890;
	st.local.u32 	[%rd3+4052], %r2892;
	st.local.u8 	[%rd1023+4220], %rs150;
	or.b32  	%r2893, %r2875, %r77;
	mul.wide.u32 	%rd1024, %r2892, 4;
	add.s64 	%rd1025, %rd3, %rd1024;
	st.local.u32 	[%rd1025+4], %r2893;
	cvt.u64.u32 	%rd1026, %r2893;
	add.s64 	%rd1027, %rd3, %rd1026;
	ld.local.u8 	%r2894, [%rd1027+4220];
	ld.local.u32 	%r2895, [%rd3+4052];
	add.s32 	%r26208, %r2895, %r2894;
	st.local.u32 	[%rd3+4052], %r26208;
	st.local.u8 	[%rd1027+4220], %rs150;
	ld.local.u32 	%r26205, [%rd3+4196];
	setp.ge.u32 	%p25, %r26205, %r26208;
	@%p25 bra 	$L__BB0_128;
	bra.uni 	$L__BB0_100;
$L__BB0_128:
	ld.local.u32 	%r26195, [%rd3+4048];
	setp.ge.u32 	%p116, %r26195, %r26208;
	@%p116 bra 	$L__BB0_131;
	mov.u32 	%r26209, %r26195;
$L__BB0_130:
	mul.wide.u32 	%rd8469, %r26209, 4;
	add.s64 	%rd8470, %rd3, %rd8469;
	ld.local.u32 	%rd8471, [%rd8470+4];
	add.s64 	%rd8472, %rd3, %rd8471;
	mov.b16 	%rs6832, 1;
	st.local.u8 	[%rd8472+4220], %rs6832;
	add.s32 	%r26209, %r26209, 1;
	setp.lt.u32 	%p117, %r26209, %r26208;
	@%p117 bra 	$L__BB0_130;
$L__BB0_131:
	ld.local.u32 	%rd8473, [%rd3+4120];
	mov.u64 	%rd8474, d_TARGET_LOOKUP;
	add.s64 	%rd8475, %rd8474, %rd8473;
	ld.global.u8 	%rs6833, [%rd8475];
	add.s16 	%rs9828, %rs6833, %rs9832;
	cvt.u32.u16 	%r18683, %rs6833;
	shl.b32 	%r18684, %r18683, 16;
	and.b32  	%r18685, %r18684, 16711680;
	ld.local.u32 	%r18686, [%rd3+4192];
	add.s32 	%r18687, %r18686, %r18685;
	add.s32 	%r26192, %r18687, 1;
	st.local.u32 	[%rd3+4192], %r26192;
	setp.ge.u32 	%p118, %r26192, %r26195;
	@%p118 bra 	$L__BB0_96;
	bra.uni 	$L__BB0_64;
$L__BB0_132:
	mul.wide.u32 	%rd1273, %r26217, 4;
	add.s64 	%rd1274, %rd3, %rd1273;
	ld.local.u32 	%r157, [%rd1274+4];
	st.local.u32 	[%rd3+4128], %r157;
	cvt.u64.u32 	%rd1275, %r157;
	mov.u64 	%rd1276, d_TARGET_LOOKUP;
	add.s64 	%rd1277, %rd1276, %rd1275;
	ld.global.u8 	%rs47, [%rd1277];
	cvt.u32.u16 	%r3166, %rs47;
	and.b32  	%r3167, %r3166, 255;
	cvt.u32.u16 	%r3168, %rs9836;
	and.b32  	%r3169, %r3168, 255;
	sub.s32 	%r3170, %r3169, %r3167;
	setp.ne.s32 	%p28, %r3170, 4;
	@%p28 bra 	$L__BB0_179;
	sub.s16 	%rs48, %rs9836, %rs47;
	st.local.u32 	[%rd3+4060], %r26220;
	not.b32 	%r12067, %r157;
	ld.local.u32 	%r12068, [%rd3+4076];
	not.b32 	%r12069, %r12068;
	and.b32  	%r12070, %r12068, %r157;
	cvt.u64.u32 	%rd5188, %r12070;
	add.s64 	%rd5189, %rd3, %rd5188;
	ld.local.u8 	%rs2952, [%rd5189+4220];
	add.s64 	%rd5191, %rd1276, %rd5188;
	ld.global.u8 	%rs2953, [%rd5191];
	and.b16  	%rs2954, %rs2953, %rs2952;
	cvt.u32.u16 	%r12071, %rs2954;
	and.b32  	%r12072, %r12071, 255;
	mul.wide.u32 	%rd5192, %r26220, 4;
	add.s64 	%rd5193, %rd3, %rd5192;
	st.local.u32 	[%rd5193+4], %r12070;
	ld.local.u32 	%r12073, [%rd3+4060];
	add.s32 	%r12074, %r12073, %r12072;
	st.local.u32 	[%rd3+4060], %r12074;
	ld.local.u8 	%rs2955, [%rd5189+4220];
	not.b16 	%rs2956, %rs2954;
	and.b16  	%rs2957, %rs2955, %rs2956;
	st.local.u8 	[%rd5189+4220], %rs2957;
	and.b32  	%r12075, %r157, %r12069;
	cvt.u64.u32 	%rd5194, %r12075;
	add.s64 	%rd5195, %rd3, %rd5194;
	ld.local.u8 	%rs2958, [%rd5195+4220];
	add.s64 	%rd5196, %rd1276, %rd5194;
	ld.global.u8 	%rs2959, [%rd5196];
	and.b16  	%rs2960, %rs2959, %rs2958;
	cvt.u32.u16 	%r12076, %rs2960;
	and.b32  	%r12077, %r12076, 255;
	mul.wide.u32 	%rd5197, %r12074, 4;
	add.s64 	%rd5198, %rd3, %rd5197;
	st.local.u32 	[%rd5198+4], %r12075;
	ld.local.u32 	%r12078, [%rd3+4060];
	add.s32 	%r12079, %r12078, %r12077;
	st.local.u32 	[%rd3+4060], %r12079;
	ld.local.u8 	%rs2961, [%rd5195+4220];
	not.b16 	%rs2962, %rs2960;
	and.b16  	%rs2963, %rs2961, %rs2962;
	st.local.u8 	[%rd5195+4220], %rs2963;
	and.b32  	%r12080, %r12068, %r12067;
	cvt.u64.u32 	%rd5199, %r12080;
	add.s64 	%rd5200, %rd3, %rd5199;
	ld.local.u8 	%rs2964, [%rd5200+4220];
	add.s64 	%rd5201, %rd1276, %rd5199;
	ld.global.u8 	%rs2965, [%rd5201];
	and.b16  	%rs2966, %rs2965, %rs2964;
	cvt.u32.u16 	%r12081, %rs2966;
	and.b32  	%r12082, %r12081, 255;
	mul.wide.u32 	%rd5202, %r12079, 4;
	add.s64 	%rd5203, %rd3, %rd5202;
	st.local.u32 	[%rd5203+4], %r12080;
	ld.local.u32 	%r12083, [%rd3+4060];
	add.s32 	%r12084, %r12083, %r12082;
	st.local.u32 	[%rd3+4060], %r12084;
	ld.local.u8 	%rs2967, [%rd5200+4220];
	not.b16 	%rs2968, %rs2966;
	and.b16  	%rs2969, %rs2967, %rs2968;
	st.local.u8 	[%rd5200+4220], %rs2969;
	xor.b32  	%r12085, %r12068, %r157;
	cvt.u64.u32 	%rd5204, %r12085;
	add.s64 	%rd5205, %rd3, %rd5204;
	ld.local.u8 	%rs2970, [%rd5205+4220];
	add.s64 	%rd5206, %rd1276, %rd5204;
	ld.global.u8 	%rs2971, [%rd5206];
	and.b16  	%rs2972, %rs2971, %rs2970;
	cvt.u32.u16 	%r12086, %rs2972;
	and.b32  	%r12087, %r12086, 255;
	mul.wide.u32 	%rd5207, %r12084, 4;
	add.s64 	%rd5208, %rd3, %rd5207;
	st.local.u32 	[%rd5208+4], %r12085;
	ld.local.u32 	%r12088, [%rd3+4060];
	add.s32 	%r12089, %r12088, %r12087;
	st.local.u32 	[%rd3+4060], %r12089;
	ld.local.u8 	%rs2973, [%rd5205+4220];
	not.b16 	%rs2974, %rs2972;
	and.b16  	%rs2975, %rs2973, %rs2974;
	st.local.u8 	[%rd5205+4220], %rs2975;
	or.b32  	%r12090, %r12068, %r157;
	cvt.u64.u32 	%rd5209, %r12090;
	add.s64 	%rd5210, %rd3, %rd5209;
	ld.local.u8 	%rs2976, [%rd5210+4220];
	add.s64 	%rd5211, %rd1276, %rd5209;
	ld.global.u8 	%rs2977, [%rd5211];
	and.b16  	%rs2978, %rs2977, %rs2976;
	cvt.u32.u16 	%r12091, %rs2978;
	and.b32  	%r12092, %r12091, 255;
	mul.wide.u32 	%rd5212, %r12089, 4;
	add.s64 	%rd5213, %rd3, %rd5212;
	st.local.u32 	[%rd5213+4], %r12090;
	ld.local.u32 	%r12093, [%rd3+4060];
	add.s32 	%r12094, %r12093, %r12092;
	st.local.u32 	[%rd3+4060], %r12094;
	ld.local.u8 	%rs2979, [%rd5210+4220];
	not.b16 	%rs2980, %rs2978;
	and.b16  	%rs2981, %rs2979, %rs2980;
	st.local.u8 	[%rd5210+4220], %rs2981;
	ld.local.u32 	%r12095, [%rd3+4080];
	not.b32 	%r12096, %r12095;
	and.b32  	%r12097, %r12095, %r157;
	cvt.u64.u32 	%rd5214, %r12097;
	add.s64 	%rd5215, %rd3, %rd5214;
	ld.local.u8 	%rs2982, [%rd5215+4220];
	add.s64 	%rd5216, %rd1276, %rd5214;
	ld.global.u8 	%rs2983, [%rd5216];
	and.b16  	%rs2984, %rs2983, %rs2982;
	cvt.u32.u16 	%r12098, %rs2984;
	and.b32  	%r12099, %r12098, 255;
	mul.wide.u32 	%rd5217, %r12094, 4;
	add.s64 	%rd5218, %rd3, %rd5217;
	st.local.u32 	[%rd5218+4], %r12097;
	ld.local.u32 	%r12100, [%rd3+4060];
	add.s32 	%r12101, %r12100, %r12099;
	st.local.u32 	[%rd3+4060], %r12101;
	ld.local.u8 	%rs2985, [%rd5215+4220];
	not.b16 	%rs2986, %rs2984;
	and.b16  	%rs2987, %rs2985, %rs2986;
	st.local.u8 	[%rd5215+4220], %rs2987;
	and.b32  	%r12102, %r157, %r12096;
	cvt.u64.u32 	%rd5219, %r12102;
	add.s64 	%rd5220, %rd3, %rd5219;
	ld.local.u8 	%rs2988, [%rd5220+4220];
	add.s64 	%rd5221, %rd1276, %rd5219;
	ld.global.u8 	%rs2989, [%rd5221];
	and.b16  	%rs2990, %rs2989, %rs2988;
	cvt.u32.u16 	%r12103, %rs2990;
	and.b32  	%r12104, %r12103, 255;
	mul.wide.u32 	%rd5222, %r12101, 4;
	add.s64 	%rd5223, %rd3, %rd5222;
	st.local.u32 	[%rd5223+4], %r12102;
	ld.local.u32 	%r12105, [%rd3+4060];
	add.s32 	%r12106, %r12105, %r12104;
	st.local.u32 	[%rd3+4060], %r12106;
	ld.local.u8 	%rs2991, [%rd5220+4220];
	not.b16 	%rs2992, %rs2990;
	and.b16  	%rs2993, %rs2991, %rs2992;
	st.local.u8 	[%rd5220+4220], %rs2993;
	and.b32  	%r12107, %r12095, %r12067;
	cvt.u64.u32 	%rd5224, %r12107;
	add.s64 	%rd5225, %rd3, %rd5224;
	ld.local.u8 	%rs2994, [%rd5225+4220];
	add.s64 	%rd5226, %rd1276, %rd5224;
	ld.global.u8 	%rs2995, [%rd5226];
	and.b16  	%rs2996, %rs2995, %rs2994;
	cvt.u32.u16 	%r12108, %rs2996;
	and.b32  	%r12109, %r12108, 255;
	mul.wide.u32 	%rd5227, %r12106, 4;
	add.s64 	%rd5228, %rd3, %rd5227;
	st.local.u32 	[%rd5228+4], %r12107;
	ld.local.u32 	%r12110, [%rd3+4060];
	add.s32 	%r12111, %r12110, %r12109;
	st.local.u32 	[%rd3+4060], %r12111;
	ld.local.u8 	%rs2997, [%rd5225+4220];
	not.b16 	%rs2998, %rs2996;
	and.b16  	%rs2999, %rs2997, %rs2998;
	st.local.u8 	[%rd5225+4220], %rs2999;
	xor.b32  	%r12112, %r12095, %r157;
	cvt.u64.u32 	%rd5229, %r12112;
	add.s64 	%rd5230, %rd3, %rd5229;
	ld.local.u8 	%rs3000, [%rd5230+4220];
	add.s64 	%rd5231, %rd1276, %rd5229;
	ld.global.u8 	%rs3001, [%rd5231];
	and.b16  	%rs3002, %rs3001, %rs3000;
	cvt.u32.u16 	%r12113, %rs3002;
	and.b32  	%r12114, %r12113, 255;
	mul.wide.u32 	%rd5232, %r12111, 4;
	add.s64 	%rd5233, %rd3, %rd5232;
	st.local.u32 	[%rd5233+4], %r12112;
	ld.local.u32 	%r12115, [%rd3+4060];
	add.s32 	%r12116, %r12115, %r12114;
	st.local.u32 	[%rd3+4060], %r12116;
	ld.local.u8 	%rs3003, [%rd5230+4220];
	not.b16 	%rs3004, %rs3002;
	and.b16  	%rs3005, %rs3003, %rs3004;
	st.local.u8 	[%rd5230+4220], %rs3005;
	or.b32  	%r12117, %r12095, %r157;
	cvt.u64.u32 	%rd5234, %r12117;
	add.s64 	%rd5235, %rd3, %rd5234;
	ld.local.u8 	%rs3006, [%rd5235+4220];
	add.s64 	%rd5236, %rd1276, %rd5234;
	ld.global.u8 	%rs3007, [%rd5236];
	and.b16  	%rs3008, %rs3007, %rs3006;
	cvt.u32.u16 	%r12118, %rs3008;
	and.b32  	%r12119, %r12118, 255;
	mul.wide.u32 	%rd5237, %r12116, 4;
	add.s64 	%rd5238, %rd3, %rd5237;
	st.local.u32 	[%rd5238+4], %r12117;
	ld.local.u32 	%r12120, [%rd3+4060];
	add.s32 	%r12121, %r12120, %r12119;
	st.local.u32 	[%rd3+4060], %r12121;
	ld.local.u8 	%rs3009, [%rd5235+4220];
	not.b16 	%rs3010, %rs3008;
	and.b16  	%rs3011, %rs3009, %rs3010;
	st.local.u8 	[%rd5235+4220], %rs3011;
	ld.local.u32 	%r12122, [%rd3+4084];
	not.b32 	%r12123, %r12122;
	and.b32  	%r12124, %r12122, %r157;
	cvt.u64.u32 	%rd5239, %r12124;
	add.s64 	%rd5240, %rd3, %rd5239;
	ld.local.u8 	%rs3012, [%rd5240+4220];
	add.s64 	%rd5241, %rd1276, %rd5239;
	ld.global.u8 	%rs3013, [%rd5241];
	and.b16  	%rs3014, %rs3013, %rs3012;
	cvt.u32.u16 	%r12125, %rs3014;
	and.b32  	%r12126, %r12125, 255;
	mul.wide.u32 	%rd5242, %r12121, 4;
	add.s64 	%rd5243, %rd3, %rd5242;
	st.local.u32 	[%rd5243+4], %r12124;
	ld.local.u32 	%r12127, [%rd3+4060];
	add.s32 	%r12128, %r12127, %r12126;
	st.local.u32 	[%rd3+4060], %r12128;
	ld.local.u8 	%rs3015, [%rd5240+4220];
	not.b16 	%rs3016, %rs3014;
	and.b16  	%rs3017, %rs3015, %rs3016;
	st.local.u8 	[%rd5240+4220], %rs3017;
	and.b32  	%r12129, %r157, %r12123;
	cvt.u64.u32 	%rd5244, %r12129;
	add.s64 	%rd5245, %rd3, %rd5244;
	ld.local.u8 	%rs3018, [%rd5245+4220];
	add.s64 	%rd5246, %rd1276, %rd5244;
	ld.global.u8 	%rs3019, [%rd5246];
	and.b16  	%rs3020, %rs3019, %rs3018;
	cvt.u32.u16 	%r12130, %rs3020;
	and.b32  	%r12131, %r12130, 255;
	mul.wide.u32 	%rd5247, %r12128, 4;
	add.s64 	%rd5248, %rd3, %rd5247;
	st.local.u32 	[%rd5248+4], %r12129;
	ld.local.u32 	%r12132, [%rd3+4060];
	add.s32 	%r12133, %r12132, %r12131;
	st.local.u32 	[%rd3+4060], %r12133;
	ld.local.u8 	%rs3021, [%rd5245+4220];
	not.b16 	%rs3022, %rs3020;
	and.b16  	%rs3023, %rs3021, %rs3022;
	st.local.u8 	[%rd5245+4220], %rs3023;
	and.b32  	%r12134, %r12122, %r12067;
	cvt.u64.u32 	%rd5249, %r12134;
	add.s64 	%rd5250, %rd3, %rd5249;
	ld.local.u8 	%rs3024, [%rd5250+4220];
	add.s64 	%rd5251, %rd1276, %rd5249;
	ld.global.u8 	%rs3025, [%rd5251];
	and.b16  	%rs3026, %rs3025, %rs3024;
	cvt.u32.u16 	%r12135, %rs3026;
	and.b32  	%r12136, %r12135, 255;
	mul.wide.u32 	%rd5252, %r12133, 4;
	add.s64 	%rd5253, %rd3, %rd5252;
	st.local.u32 	[%rd5253+4], %r12134;
	ld.local.u32 	%r12137, [%rd3+4060];
	add.s32 	%r12138, %r12137, %r12136;
	st.local.u32 	[%rd3+4060], %r12138;
	ld.local.u8 	%rs3027, [%rd5250+4220];
	not.b16 	%rs3028, %rs3026;
	and.b16  	%rs3029, %rs3027, %rs3028;
	st.local.u8 	[%rd5250+4220], %rs3029;
	xor.b32  	%r12139, %r12122, %r157;
	cvt.u64.u32 	%rd5254, %r12139;
	add.s64 	%rd5255, %rd3, %rd5254;
	ld.local.u8 	%rs3030, [%rd5255+4220];
	add.s64 	%rd5256, %rd1276, %rd5254;
	ld.global.u8 	%rs3031, [%rd5256];
	and.b16  	%rs3032, %rs3031, %rs3030;
	cvt.u32.u16 	%r12140, %rs3032;
	and.b32  	%r12141, %r12140, 255;
	mul.wide.u32 	%rd5257, %r12138, 4;
	add.s64 	%rd5258, %rd3, %rd5257;
	st.local.u32 	[%rd5258+4], %r12139;
	ld.local.u32 	%r12142, [%rd3+4060];
	add.s32 	%r12143, %r12142, %r12141;
	st.local.u32 	[%rd3+4060], %r12143;
	ld.local.u8 	%rs3033, [%rd5255+4220];
	not.b16 	%rs3034, %rs3032;
	and.b16  	%rs3035, %rs3033, %rs3034;
	st.local.u8 	[%rd5255+4220], %rs3035;
	or.b32  	%r12144, %r12122, %r157;
	cvt.u64.u32 	%rd5259, %r12144;
	add.s64 	%rd5260, %rd3, %rd5259;
	ld.local.u8 	%rs3036, [%rd5260+4220];
	add.s64 	%rd5261, %rd1276, %rd5259;
	ld.global.u8 	%rs3037, [%rd5261];
	and.b16  	%rs3038, %rs3037, %rs3036;
	cvt.u32.u16 	%r12145, %rs3038;
	and.b32  	%r12146, %r12145, 255;
	mul.wide.u32 	%rd5262, %r12143, 4;
	add.s64 	%rd5263, %rd3, %rd5262;
	st.local.u32 	[%rd5263+4], %r12144;
	ld.local.u32 	%r12147, [%rd3+4060];
	add.s32 	%r12148, %r12147, %r12146;
	st.local.u32 	[%rd3+4060], %r12148;
	ld.local.u8 	%rs3039, [%rd5260+4220];
	not.b16 	%rs3040, %rs3038;
	and.b16  	%rs3041, %rs3039, %rs3040;
	st.local.u8 	[%rd5260+4220], %rs3041;
	ld.local.u32 	%r12149, [%rd3+4088];
	not.b32 	%r12150, %r12149;
	and.b32  	%r12151, %r12149, %r157;
	cvt.u64.u32 	%rd5264, %r12151;
	add.s64 	%rd5265, %rd3, %rd5264;
	ld.local.u8 	%rs3042, [%rd5265+4220];
	add.s64 	%rd5266, %rd1276, %rd5264;
	ld.global.u8 	%rs3043, [%rd5266];
	and.b16  	%rs3044, %rs3043, %rs3042;
	cvt.u32.u16 	%r12152, %rs3044;
	and.b32  	%r12153, %r12152, 255;
	mul.wide.u32 	%rd5267, %r12148, 4;
	add.s64 	%rd5268, %rd3, %rd5267;
	st.local.u32 	[%rd5268+4], %r12151;
	ld.local.u32 	%r12154, [%rd3+4060];
	add.s32 	%r12155, %r12154, %r12153;
	st.local.u32 	[%rd3+4060], %r12155;
	ld.local.u8 	%rs3045, [%rd5265+4220];
	not.b16 	%rs3046, %rs3044;
	and.b16  	%rs3047, %rs3045, %rs3046;
	st.local.u8 	[%rd5265+4220], %rs3047;
	and.b32  	%r12156, %r157, %r12150;
	cvt.u64.u32 	%rd5269, %r12156;
	add.s64 	%rd5270, %rd3, %rd5269;
	ld.local.u8 	%rs3048, [%rd5270+4220];
	add.s64 	%rd5271, %rd1276, %rd5269;
	ld.global.u8 	%rs3049, [%rd5271];
	and.b16  	%rs3050, %rs3049, %rs3048;
	cvt.u32.u16 	%r12157, %rs3050;
	and.b32  	%r12158, %r12157, 255;
	mul.wide.u32 	%rd5272, %r12155, 4;
	add.s64 	%rd5273, %rd3, %rd5272;
	st.local.u32 	[%rd5273+4], %r12156;
	ld.local.u32 	%r12159, [%rd3+4060];
	add.s32 	%r12160, %r12159, %r12158;
	st.local.u32 	[%rd3+4060], %r12160;
	ld.local.u8 	%rs3051, [%rd5270+4220];
	not.b16 	%rs3052, %rs3050;
	and.b16  	%rs3053, %rs3051, %rs3052;
	st.local.u8 	[%rd5270+4220], %rs3053;
	and.b32  	%r12161, %r12149, %r12067;
	cvt.u64.u32 	%rd5274, %r12161;
	add.s64 	%rd5275, %rd3, %rd5274;
	ld.local.u8 	%rs3054, [%rd5275+4220];
	add.s64 	%rd5276, %rd1276, %rd5274;
	ld.global.u8 	%rs3055, [%rd5276];
	and.b16  	%rs3056, %rs3055, %rs3054;
	cvt.u32.u16 	%r12162, %rs3056;
	and.b32  	%r12163, %r12162, 255;
	mul.wide.u32 	%rd5277, %r12160, 4;
	add.s64 	%rd5278, %rd3, %rd5277;
	st.local.u32 	[%rd5278+4], %r12161;
	ld.local.u32 	%r12164, [%rd3+4060];
	add.s32 	%r12165, %r12164, %r12163;
	st.local.u32 	[%rd3+4060], %r12165;
	ld.local.u8 	%rs3057, [%rd5275+4220];
	not.b16 	%rs3058, %rs3056;
	and.b16  	%rs3059, %rs3057, %rs3058;
	st.local.u8 	[%rd5275+4220], %rs3059;
	xor.b32  	%r12166, %r12149, %r157;
	cvt.u64.u32 	%rd5279, %r12166;
	add.s64 	%rd5280, %rd3, %rd5279;
	ld.local.u8 	%rs3060, [%rd5280+4220];
	add.s64 	%rd5281, %rd1276, %rd5279;
	ld.global.u8 	%rs3061, [%rd5281];
	and.b16  	%rs3062, %rs3061, %rs3060;
	cvt.u32.u16 	%r12167, %rs3062;
	and.b32  	%r12168, %r12167, 255;
	mul.wide.u32 	%rd5282, %r12165, 4;
	add.s64 	%rd5283, %rd3, %rd5282;
	st.local.u32 	[%rd5283+4], %r12166;
	ld.local.u32 	%r12169, [%rd3+4060];
	add.s32 	%r12170, %r12169, %r12168;
	st.local.u32 	[%rd3+4060], %r12170;
	ld.local.u8 	%rs3063, [%rd5280+4220];
	not.b16 	%rs3064, %rs3062;
	and.b16  	%rs3065, %rs3063, %rs3064;
	st.local.u8 	[%rd5280+4220], %rs3065;
	or.b32  	%r12171, %r12149, %r157;
	cvt.u64.u32 	%rd5284, %r12171;
	add.s64 	%rd5285, %rd3, %rd5284;
	ld.local.u8 	%rs3066, [%rd5285+4220];
	add.s64 	%rd5286, %rd1276, %rd5284;
	ld.global.u8 	%rs3067, [%rd5286];
	and.b16  	%rs3068, %rs3067, %rs3066;
	cvt.u32.u16 	%r12172, %rs3068;
	and.b32  	%r12173, %r12172, 255;
	mul.wide.u32 	%rd5287, %r12170, 4;
	add.s64 	%rd5288, %rd3, %rd5287;
	st.local.u32 	[%rd5288+4], %r12171;
	ld.local.u32 	%r12174, [%rd3+4060];
	add.s32 	%r12175, %r12174, %r12173;
	st.local.u32 	[%rd3+4060], %r12175;
	ld.local.u8 	%rs3069, [%rd5285+4220];
	not.b16 	%rs3070, %rs3068;
	and.b16  	%rs3071, %rs3069, %rs3070;
	st.local.u8 	[%rd5285+4220], %rs3071;
	ld.local.u32 	%r12176, [%rd3+4092];
	not.b32 	%r12177, %r12176;
	and.b32  	%r12178, %r12176, %r157;
	cvt.u64.u32 	%rd5289, %r12178;
	add.s64 	%rd5290, %rd3, %rd5289;
	ld.local.u8 	%rs3072, [%rd5290+4220];
	add.s64 	%rd5291, %rd1276, %rd5289;
	ld.global.u8 	%rs3073, [%rd5291];
	and.b16  	%rs3074, %rs3073, %rs3072;
	cvt.u32.u16 	%r12179, %rs3074;
	and.b32  	%r12180, %r12179, 255;
	mul.wide.u32 	%rd5292, %r12175, 4;
	add.s64 	%rd5293, %rd3, %rd5292;
	st.local.u32 	[%rd5293+4], %r12178;
	ld.local.u32 	%r12181, [%rd3+4060];
	add.s32 	%r12182, %r12181, %r12180;
	st.local.u32 	[%rd3+4060], %r12182;
	ld.local.u8 	%rs3075, [%rd5290+4220];
	not.b16 	%rs3076, %rs3074;
	and.b16  	%rs3077, %rs3075, %rs3076;
	st.local.u8 	[%rd5290+4220], %rs3077;
	and.b32  	%r12183, %r157, %r12177;
	cvt.u64.u32 	%rd5294, %r12183;
	add.s64 	%rd5295, %rd3, %rd5294;
	ld.local.u8 	%rs3078, [%rd5295+4220];
	add.s64 	%rd5296, %rd1276, %rd5294;
	ld.global.u8 	%rs3079, [%rd5296];
	and.b16  	%rs3080, %rs3079, %rs3078;
	cvt.u32.u16 	%r12184, %rs3080;
	and.b32  	%r12185, %r12184, 255;
	mul.wide.u32 	%rd5297, %r12182, 4;
	add.s64 	%rd5298, %rd3, %rd5297;
	st.local.u32 	[%rd5298+4], %r12183;
	ld.local.u32 	%r12186, [%rd3+4060];
	add.s32 	%r12187, %r12186, %r12185;
	st.local.u32 	[%rd3+4060], %r12187;
	ld.local.u8 	%rs3081, [%rd5295+4220];
	not.b16 	%rs3082, %rs3080;
	and.b16  	%rs3083, %rs3081, %rs3082;
	st.local.u8 	[%rd5295+4220], %rs3083;
	and.b32  	%r12188, %r12176, %r12067;
	cvt.u64.u32 	%rd5299, %r12188;
	add.s64 	%rd5300, %rd3, %rd5299;
	ld.local.u8 	%rs3084, [%rd5300+4220];
	add.s64 	%rd5301, %rd1276, %rd5299;
	ld.global.u8 	%rs3085, [%rd5301];
	and.b16  	%rs3086, %rs3085, %rs3084;
	cvt.u32.u16 	%r12189, %rs3086;
	and.b32  	%r12190, %r12189, 255;
	mul.wide.u32 	%rd5302, %r12187, 4;
	add.s64 	%rd5303, %rd3, %rd5302;
	st.local.u32 	[%rd5303+4], %r12188;
	ld.local.u32 	%r12191, [%rd3+4060];
	add.s32 	%r12192, %r12191, %r12190;
	st.local.u32 	[%rd3+4060], %r12192;
	ld.local.u8 	%rs3087, [%rd5300+4220];
	not.b16 	%rs3088, %rs3086;
	and.b16  	%rs3089, %rs3087, %rs3088;
	st.local.u8 	[%rd5300+4220], %rs3089;
	xor.b32  	%r12193, %r12176, %r157;
	cvt.u64.u32 	%rd5304, %r12193;
	add.s64 	%rd5305, %rd3, %rd5304;
	ld.local.u8 	%rs3090, [%rd5305+4220];
	add.s64 	%rd5306, %rd1276, %rd5304;
	ld.global.u8 	%rs3091, [%rd5306];
	and.b16  	%rs3092, %rs3091, %rs3090;
	cvt.u32.u16 	%r12194, %rs3092;
	and.b32  	%r12195, %r12194, 255;
	mul.wide.u32 	%rd5307, %r12192, 4;
	add.s64 	%rd5308, %rd3, %rd5307;
	st.local.u32 	[%rd5308+4], %r12193;
	ld.local.u32 	%r12196, [%rd3+4060];
	add.s32 	%r12197, %r12196, %r12195;
	st.local.u32 	[%rd3+4060], %r12197;
	ld.local.u8 	%rs3093, [%rd5305+4220];
	not.b16 	%rs3094, %rs3092;
	and.b16  	%rs3095, %rs3093, %rs3094;
	st.local.u8 	[%rd5305+4220], %rs3095;
	or.b32  	%r12198, %r12176, %r157;
	cvt.u64.u32 	%rd5309, %r12198;
	add.s64 	%rd5310, %rd3, %rd5309;
	ld.local.u8 	%rs3096, [%rd5310+4220];
	add.s64 	%rd5311, %rd1276, %rd5309;
	ld.global.u8 	%rs3097, [%rd5311];
	and.b16  	%rs3098, %rs3097, %rs3096;
	cvt.u32.u16 	%r12199, %rs3098;
	and.b32  	%r12200, %r12199, 255;
	mul.wide.u32 	%rd5312, %r12197, 4;
	add.s64 	%rd5313, %rd3, %rd5312;
	st.local.u32 	[%rd5313+4], %r12198;
	ld.local.u32 	%r12201, [%rd3+4060];
	add.s32 	%r12202, %r12201, %r12200;
	st.local.u32 	[%rd3+4060], %r12202;
	ld.local.u8 	%rs3099, [%rd5310+4220];
	not.b16 	%rs3100, %rs3098;
	and.b16  	%rs3101, %rs3099, %rs3100;
	st.local.u8 	[%rd5310+4220], %rs3101;
	ld.local.u32 	%r12203, [%rd3+4096];
	not.b32 	%r12204, %r12203;
	and.b32  	%r12205, %r12203, %r157;
	cvt.u64.u32 	%rd5314, %r12205;
	add.s64 	%rd5315, %rd3, %rd5314;
	ld.local.u8 	%rs3102, [%rd5315+4220];
	add.s64 	%rd5316, %rd1276, %rd5314;
	ld.global.u8 	%rs3103, [%rd5316];
	and.b16  	%rs3104, %rs3103, %rs3102;
	cvt.u32.u16 	%r12206, %rs3104;
	and.b32  	%r12207, %r12206, 255;
	mul.wide.u32 	%rd5317, %r12202, 4;
	add.s64 	%rd5318, %rd3, %rd5317;
	st.local.u32 	[%rd5318+4], %r12205;
	ld.local.u32 	%r12208, [%rd3+4060];
	add.s32 	%r12209, %r12208, %r12207;
	st.local.u32 	[%rd3+4060], %r12209;
	ld.local.u8 	%rs3105, [%rd5315+4220];
	not.b16 	%rs3106, %rs3104;
	and.b16  	%rs3107, %rs3105, %rs3106;
	st.local.u8 	[%rd5315+4220], %rs3107;
	and.b32  	%r12210, %r157, %r12204;
	cvt.u64.u32 	%rd5319, %r12210;
	add.s64 	%rd5320, %rd3, %rd5319;
	ld.local.u8 	%rs3108, [%rd5320+4220];
	add.s64 	%rd5321, %rd1276, %rd5319;
	ld.global.u8 	%rs3109, [%rd5321];
	and.b16  	%rs3110, %rs3109, %rs3108;
	cvt.u32.u16 	%r12211, %rs3110;
	and.b32  	%r12212, %r12211, 255;
	mul.wide.u32 	%rd5322, %r12209, 4;
	add.s64 	%rd5323, %rd3, %rd5322;
	st.local.u32 	[%rd5323+4], %r12210;
	ld.local.u32 	%r12213, [%rd3+4060];
	add.s32 	%r12214, %r12213, %r12212;
	st.local.u32 	[%rd3+4060], %r12214;
	ld.local.u8 	%rs3111, [%rd5320+4220];
	not.b16 	%rs3112, %rs3110;
	and.b16  	%rs3113, %rs3111, %rs3112;
	st.local.u8 	[%rd5320+4220], %rs3113;
	and.b32  	%r12215, %r12203, %r12067;
	cvt.u64.u32 	%rd5324, %r12215;
	add.s64 	%rd5325, %rd3, %rd5324;
	ld.local.u8 	%rs3114, [%rd5325+4220];
	add.s64 	%rd5326, %rd1276, %rd5324;
	ld.global.u8 	%rs3115, [%rd5326];
	and.b16  	%rs3116, %rs3115, %rs3114;
	cvt.u32.u16 	%r12216, %rs3116;
	and.b32  	%r12217, %r12216, 255;
	mul.wide.u32 	%rd5327, %r12214, 4;
	add.s64 	%rd5328, %rd3, %rd5327;
	st.local.u32 	[%rd5328+4], %r12215;
	ld.local.u32 	%r12218, [%rd3+4060];
	add.s32 	%r12219, %r12218, %r12217;
	st.local.u32 	[%rd3+4060], %r12219;
	ld.local.u8 	%rs3117, [%rd5325+4220];
	not.b16 	%rs3118, %rs3116;
	and.b16  	%rs3119, %rs3117, %rs3118;
	st.local.u8 	[%rd5325+4220], %rs3119;
	xor.b32  	%r12220, %r12203, %r157;
	cvt.u64.u32 	%rd5329, %r12220;
	add.s64 	%rd5330, %rd3, %rd5329;
	ld.local.u8 	%rs3120, [%rd5330+4220];
	add.s64 	%rd5331, %rd1276, %rd5329;
	ld.global.u8 	%rs3121, [%rd5331];
	and.b16  	%rs3122, %rs3121, %rs3120;
	cvt.u32.u16 	%r12221, %rs3122;
	and.b32  	%r12222, %r12221, 255;
	mul.wide.u32 	%rd5332, %r12219, 4;
	add.s64 	%rd5333, %rd3, %rd5332;
	st.local.u32 	[%rd5333+4], %r12220;
	ld.local.u32 	%r12223, [%rd3+4060];
	add.s32 	%r12224, %r12223, %r12222;
	st.local.u32 	[%rd3+4060], %r12224;
	ld.local.u8 	%rs3123, [%rd5330+4220];
	not.b16 	%rs3124, %rs3122;
	and.b16  	%rs3125, %rs3123, %rs3124;
	st.local.u8 	[%rd5330+4220], %rs3125;
	or.b32  	%r12225, %r12203, %r157;
	cvt.u64.u32 	%rd5334, %r12225;
	add.s64 	%rd5335, %rd3, %rd5334;
	ld.local.u8 	%rs3126, [%rd5335+4220];
	add.s64 	%rd5336, %rd1276, %rd5334;
	ld.global.u8 	%rs3127, [%rd5336];
	and.b16  	%rs3128, %rs3127, %rs3126;
	cvt.u32.u16 	%r12226, %rs3128;
	and.b32  	%r12227, %r12226, 255;
	mul.wide.u32 	%rd5337, %r12224, 4;
	add.s64 	%rd5338, %rd3, %rd5337;
	st.local.u32 	[%rd5338+4], %r12225;
	ld.local.u32 	%r12228, [%rd3+4060];
	add.s32 	%r12229, %r12228, %r12227;
	st.local.u32 	[%rd3+4060], %r12229;
	ld.local.u8 	%rs3129, [%rd5335+4220];
	not.b16 	%rs3130, %rs3128;
	and.b16  	%rs3131, %rs3129, %rs3130;
	st.local.u8 	[%rd5335+4220], %rs3131;
	ld.local.u32 	%r12230, [%rd3+4100];
	not.b32 	%r12231, %r12230;
	and.b32  	%r12232, %r12230, %r157;
	cvt.u64.u32 	%rd5339, %r12232;
	add.s64 	%rd5340, %rd3, %rd5339;
	ld.local.u8 	%rs3132, [%rd5340+4220];
	add.s64 	%rd5341, %rd1276, %rd5339;
	ld.global.u8 	%rs3133, [%rd5341];
	and.b16  	%rs3134, %rs3133, %rs3132;
	cvt.u32.u16 	%r12233, %rs3134;
	and.b32  	%r12234, %r12233, 255;
	mul.wide.u32 	%rd5342, %r12229, 4;
	add.s64 	%rd5343, %rd3, %rd5342;
	st.local.u32 	[%rd5343+4], %r12232;
	ld.local.u32 	%r12235, [%rd3+4060];
	add.s32 	%r12236, %r12235, %r12234;
	st.local.u32 	[%rd3+4060], %r12236;
	ld.local.u8 	%rs3135, [%rd5340+4220];
	not.b16 	%rs3136, %rs3134;
	and.b16  	%rs3137, %rs3135, %rs3136;
	st.local.u8 	[%rd5340+4220], %rs3137;
	and.b32  	%r12237, %r157, %r12231;
	cvt.u64.u32 	%rd5344, %r12237;
	add.s64 	%rd5345, %rd3, %rd5344;
	ld.local.u8 	%rs3138, [%rd5345+4220];
	add.s64 	%rd5346, %rd1276, %rd5344;
	ld.global.u8 	%rs3139, [%rd5346];
	and.b16  	%rs3140, %rs3139, %rs3138;
	cvt.u32.u16 	%r12238, %rs3140;
	and.b32  	%r12239, %r12238, 255;
	mul.wide.u32 	%rd5347, %r12236, 4;
	add.s64 	%rd5348, %rd3, %rd5347;
	st.local.u32 	[%rd5348+4], %r12237;
	ld.local.u32 	%r12240, [%rd3+4060];
	add.s32 	%r12241, %r12240, %r12239;
	st.local.u32 	[%rd3+4060], %r12241;
	ld.local.u8 	%rs3141, [%rd5345+4220];
	not.b16 	%rs3142, %rs3140;
	and.b16  	%rs3143, %rs3141, %rs3142;
	st.local.u8 	[%rd5345+4220], %rs3143;
	and.b32  	%r12242, %r12230, %r12067;
	cvt.u64.u32 	%rd5349, %r12242;
	add.s64 	%rd5350, %rd3, %rd5349;
	ld.local.u8 	%rs3144, [%rd5350+4220];
	add.s64 	%rd5351, %rd1276, %rd5349;
	ld.global.u8 	%rs3145, [%rd5351];
	and.b16  	%rs3146, %rs3145, %rs3144;
	cvt.u32.u16 	%r12243, %rs3146;
	and.b32  	%r12244, %r12243, 255;
	mul.wide.u32 	%rd5352, %r12241, 4;
	add.s64 	%rd5353, %rd3, %rd5352;
	st.local.u32 	[%rd5353+4], %r12242;
	ld.local.u32 	%r12245, [%rd3+4060];
	add.s32 	%r12246, %r12245, %r12244;
	st.local.u32 	[%rd3+4060], %r12246;
	ld.local.u8 	%rs3147, [%rd5350+4220];
	not.b16 	%rs3148, %rs3146;
	and.b16  	%rs3149, %rs3147, %rs3148;
	st.local.u8 	[%rd5350+4220], %rs3149;
	xor.b32  	%r12247, %r12230, %r157;
	cvt.u64.u32 	%rd5354, %r12247;
	add.s64 	%rd5355, %rd3, %rd5354;
	ld.local.u8 	%rs3150, [%rd5355+4220];
	add.s64 	%rd5356, %rd1276, %rd5354;
	ld.global.u8 	%rs3151, [%rd5356];
	and.b16  	%rs3152, %rs3151, %rs3150;
	cvt.u32.u16 	%r12248, %rs3152;
	and.b32  	%r12249, %r12248, 255;
	mul.wide.u32 	%rd5357, %r12246, 4;
	add.s64 	%rd5358, %rd3, %rd5357;
	st.local.u32 	[%rd5358+4], %r12247;
	ld.local.u32 	%r12250, [%rd3+4060];
	add.s32 	%r12251, %r12250, %r12249;
	st.local.u32 	[%rd3+4060], %r12251;
	ld.local.u8 	%rs3153, [%rd5355+4220];
	not.b16 	%rs3154, %rs3152;
	and.b16  	%rs3155, %rs3153, %rs3154;
	st.local.u8 	[%rd5355+4220], %rs3155;
	or.b32  	%r12252, %r12230, %r157;
	cvt.u64.u32 	%rd5359, %r12252;
	add.s64 	%rd5360, %rd3, %rd5359;
	ld.local.u8 	%rs3156, [%rd5360+4220];
	add.s64 	%rd5361, %rd1276, %rd5359;
	ld.global.u8 	%rs3157, [%rd5361];
	and.b16  	%rs3158, %rs3157, %rs3156;
	cvt.u32.u16 	%r12253, %rs3158;
	and.b32  	%r12254, %r12253, 255;
	mul.wide.u32 	%rd5362, %r12251, 4;
	add.s64 	%rd5363, %rd3, %rd5362;
	st.local.u32 	[%rd5363+4], %r12252;
	ld.local.u32 	%r12255, [%rd3+4060];
	add.s32 	%r12256, %r12255, %r12254;
	st.local.u32 	[%rd3+4060], %r12256;
	ld.local.u8 	%rs3159, [%rd5360+4220];
	not.b16 	%rs3160, %rs3158;
	and.b16  	%rs3161, %rs3159, %rs3160;
	st.local.u8 	[%rd5360+4220], %rs3161;
	ld.local.u32 	%r12257, [%rd3+4104];
	not.b32 	%r12258, %r12257;
	and.b32  	%r12259, %r12257, %r157;
	cvt.u64.u32 	%rd5364, %r12259;
	add.s64 	%rd5365, %rd3, %rd5364;
	ld.local.u8 	%rs3162, [%rd5365+4220];
	add.s64 	%rd5366, %rd1276, %rd5364;
	ld.global.u8 	%rs3163, [%rd5366];
	and.b16  	%rs3164, %rs3163, %rs3162;
	cvt.u32.u16 	%r12260, %rs3164;
	and.b32  	%r12261, %r12260, 255;
	mul.wide.u32 	%rd5367, %r12256, 4;
	add.s64 	%rd5368, %rd3, %rd5367;
	st.local.u32 	[%rd5368+4], %r12259;
	ld.local.u32 	%r12262, [%rd3+4060];
	add.s32 	%r12263, %r12262, %r12261;
	st.local.u32 	[%rd3+4060], %r12263;
	ld.local.u8 	%rs3165, [%rd5365+4220];
	not.b16 	%rs3166, %rs3164;
	and.b16  	%rs3167, %rs3165, %rs3166;
	st.local.u8 	[%rd5365+4220], %rs3167;
	and.b32  	%r12264, %r157, %r12258;
	cvt.u64.u32 	%rd5369, %r12264;
	add.s64 	%rd5370, %rd3, %rd5369;
	ld.local.u8 	%rs3168, [%rd5370+4220];
	add.s64 	%rd5371, %rd1276, %rd5369;
	ld.global.u8 	%rs3169, [%rd5371];
	and.b16  	%rs3170, %rs3169, %rs3168;
	cvt.u32.u16 	%r12265, %rs3170;
	and.b32  	%r12266, %r12265, 255;
	mul.wide.u32 	%rd5372, %r12263, 4;
	add.s64 	%rd5373, %rd3, %rd5372;
	st.local.u32 	[%rd5373+4], %r12264;
	ld.local.u32 	%r12267, [%rd3+4060];
	add.s32 	%r12268, %r12267, %r12266;
	st.local.u32 	[%rd3+4060], %r12268;
	ld.local.u8 	%rs3171, [%rd5370+4220];
	not.b16 	%rs3172, %rs3170;
	and.b16  	%rs3173, %rs3171, %rs3172;
	st.local.u8 	[%rd5370+4220], %rs3173;
	and.b32  	%r12269, %r12257, %r12067;
	cvt.u64.u32 	%rd5374, %r12269;
	add.s64 	%rd5375, %rd3, %rd5374;
	ld.local.u8 	%rs3174, [%rd5375+4220];
	add.s64 	%rd5376, %rd1276, %rd5374;
	ld.global.u8 	%rs3175, [%rd5376];
	and.b16  	%rs3176, %rs3175, %rs3174;
	cvt.u32.u16 	%r12270, %rs3176;
	and.b32  	%r12271, %r12270, 255;
	mul.wide.u32 	%rd5377, %r12268, 4;
	add.s64 	%rd5378, %rd3, %rd5377;
	st.local.u32 	[%rd5378+4], %r12269;
	ld.local.u32 	%r12272, [%rd3+4060];
	add.s32 	%r12273, %r12272, %r12271;
	st.local.u32 	[%rd3+4060], %r12273;
	ld.local.u8 	%rs3177, [%rd5375+4220];
	not.b16 	%rs3178, %rs3176;
	and.b16  	%rs3179, %rs3177, %rs3178;
	st.local.u8 	[%rd5375+4220], %rs3179;
	xor.b32  	%r12274, %r12257, %r157;
	cvt.u64.u32 	%rd5379, %r12274;
	add.s64 	%rd5380, %rd3, %rd5379;
	ld.local.u8 	%rs3180, [%rd5380+4220];
	add.s64 	%rd5381, %rd1276, %rd5379;
	ld.global.u8 	%rs3181, [%rd5381];
	and.b16  	%rs3182, %rs3181, %rs3180;
	cvt.u32.u16 	%r12275, %rs3182;
	and.b32  	%r12276, %r12275, 255;
	mul.wide.u32 	%rd5382, %r12273, 4;
	add.s64 	%rd5383, %rd3, %rd5382;
	st.local.u32 	[%rd5383+4], %r12274;
	ld.local.u32 	%r12277, [%rd3+4060];
	add.s32 	%r12278, %r12277, %r12276;
	st.local.u32 	[%rd3+4060], %r12278;
	ld.local.u8 	%rs3183, [%rd5380+4220];
	not.b16 	%rs3184, %rs3182;
	and.b16  	%rs3185, %rs3183, %rs3184;
	st.local.u8 	[%rd5380+4220], %rs3185;
	or.b32  	%r12279, %r12257, %r157;
	cvt.u64.u32 	%rd5384, %r12279;
	add.s64 	%rd5385, %rd3, %rd5384;
	ld.local.u8 	%rs3186, [%rd5385+4220];
	add.s64 	%rd5386, %rd1276, %rd5384;
	ld.global.u8 	%rs3187, [%rd5386];
	and.b16  	%rs3188, %rs3187, %rs3186;
	cvt.u32.u16 	%r12280, %rs3188;
	and.b32  	%r12281, %r12280, 255;
	mul.wide.u32 	%rd5387, %r12278, 4;
	add.s64 	%rd5388, %rd3, %rd5387;
	st.local.u32 	[%rd5388+4], %r12279;
	ld.local.u32 	%r12282, [%rd3+4060];
	add.s32 	%r12283, %r12282, %r12281;
	st.local.u32 	[%rd3+4060], %r12283;
	ld.local.u8 	%rs3189, [%rd5385+4220];
	not.b16 	%rs3190, %rs3188;
	and.b16  	%rs3191, %rs3189, %rs3190;
	st.local.u8 	[%rd5385+4220], %rs3191;
	ld.local.u32 	%r12284, [%rd3+4108];
	not.b32 	%r12285, %r12284;
	and.b32  	%r12286, %r12284, %r157;
	cvt.u64.u32 	%rd5389, %r12286;
	add.s64 	%rd5390, %rd3, %rd5389;
	ld.local.u8 	%rs3192, [%rd5390+4220];
	add.s64 	%rd5391, %rd1276, %rd5389;
	ld.global.u8 	%rs3193, [%rd5391];
	and.b16  	%rs3194, %rs3193, %rs3192;
	cvt.u32.u16 	%r12287, %rs3194;
	and.b32  	%r12288, %r12287, 255;
	mul.wide.u32 	%rd5392, %r12283, 4;
	add.s64 	%rd5393, %rd3, %rd5392;
	st.local.u32 	[%rd5393+4], %r12286;
	ld.local.u32 	%r12289, [%rd3+4060];
	add.s32 	%r12290, %r12289, %r12288;
	st.local.u32 	[%rd3+4060], %r12290;
	ld.local.u8 	%rs3195, [%rd5390+4220];
	not.b16 	%rs3196, %rs3194;
	and.b16  	%rs3197, %rs3195, %rs3196;
	st.local.u8 	[%rd5390+4220], %rs3197;
	and.b32  	%r12291, %r157, %r12285;
	cvt.u64.u32 	%rd5394, %r12291;
	add.s64 	%rd5395, %rd3, %rd5394;
	ld.local.u8 	%rs3198, [%rd5395+4220];
	add.s64 	%rd5396, %rd1276, %rd5394;
	ld.global.u8 	%rs3199, [%rd5396];
	and.b16  	%rs3200, %rs3199, %rs3198;
	cvt.u32.u16 	%r12292, %rs3200;
	and.b32  	%r12293, %r12292, 255;
	mul.wide.u32 	%rd5397, %r12290, 4;
	add.s64 	%rd5398, %rd3, %rd5397;
	st.local.u32 	[%rd5398+4], %r12291;
	ld.local.u32 	%r12294, [%rd3+4060];
	add.s32 	%r12295, %r12294, %r12293;
	st.local.u32 	[%rd3+4060], %r12295;
	ld.local.u8 	%rs3201, [%rd5395+4220];
	not.b16 	%rs3202, %rs3200;
	and.b16  	%rs3203, %rs3201, %rs3202;
	st.local.u8 	[%rd5395+4220], %rs3203;
	and.b32  	%r12296, %r12284, %r12067;
	cvt.u64.u32 	%rd5399, %r12296;
	add.s64 	%rd5400, %rd3, %rd5399;
	ld.local.u8 	%rs3204, [%rd5400+4220];
	add.s64 	%rd5401, %rd1276, %rd5399;
	ld.global.u8 	%rs3205, [%rd5401];
	and.b16  	%rs3206, %rs3205, %rs3204;
	cvt.u32.u16 	%r12297, %rs3206;
	and.b32  	%r12298, %r12297, 255;
	mul.wide.u32 	%rd5402, %r12295, 4;
	add.s64 	%rd5403, %rd3, %rd5402;
	st.local.u32 	[%rd5403+4], %r12296;
	ld.local.u32 	%r12299, [%rd3+4060];
	add.s32 	%r12300, %r12299, %r12298;
	st.local.u32 	[%rd3+4060], %r12300;
	ld.local.u8 	%rs3207, [%rd5400+4220];
	not.b16 	%rs3208, %rs3206;
	and.b16  	%rs3209, %rs3207, %rs3208;
	st.local.u8 	[%rd5400+4220], %rs3209;
	xor.b32  	%r12301, %r12284, %r157;
	cvt.u64.u32 	%rd5404, %r12301;
	add.s64 	%rd5405, %rd3, %rd5404;
	ld.local.u8 	%rs3210, [%rd5405+4220];
	add.s64 	%rd5406, %rd1276, %rd5404;
	ld.global.u8 	%rs3211, [%rd5406];
	and.b16  	%rs3212, %rs3211, %rs3210;
	cvt.u32.u16 	%r12302, %rs3212;
	and.b32  	%r12303, %r12302, 255;
	mul.wide.u32 	%rd5407, %r12300, 4;
	add.s64 	%rd5408, %rd3, %rd5407;
	st.local.u32 	[%rd5408+4], %r12301;
	ld.local.u32 	%r12304, [%rd3+4060];
	add.s32 	%r12305, %r12304, %r12303;
	st.local.u32 	[%rd3+4060], %r12305;
	ld.local.u8 	%rs3213, [%rd5405+4220];
	not.b16 	%rs3214, %rs3212;
	and.b16  	%rs3215, %rs3213, %rs3214;
	st.local.u8 	[%rd5405+4220], %rs3215;
	or.b32  	%r12306, %r12284, %r157;
	cvt.u64.u32 	%rd5409, %r12306;
	add.s64 	%rd5410, %rd3, %rd5409;
	ld.local.u8 	%rs3216, [%rd5410+4220];
	add.s64 	%rd5411, %rd1276, %rd5409;
	ld.global.u8 	%rs3217, [%rd5411];
	and.b16  	%rs3218, %rs3217, %rs3216;
	cvt.u32.u16 	%r12307, %rs3218;
	and.b32  	%r12308, %r12307, 255;
	mul.wide.u32 	%rd5412, %r12305, 4;
	add.s64 	%rd5413, %rd3, %rd5412;
	st.local.u32 	[%rd5413+4], %r12306;
	ld.local.u32 	%r12309, [%rd3+4060];
	add.s32 	%r12310, %r12309, %r12308;
	st.local.u32 	[%rd3+4060], %r12310;
	ld.local.u8 	%rs3219, [%rd5410+4220];
	not.b16 	%rs3220, %rs3218;
	and.b16  	%rs3221, %rs3219, %rs3220;
	st.local.u8 	[%rd5410+4220], %rs3221;
	ld.local.u32 	%r12311, [%rd3+4112];
	not.b32 	%r12312, %r12311;
	and.b32  	%r12313, %r12311, %r157;
	cvt.u64.u32 	%rd5414, %r12313;
	add.s64 	%rd5415, %rd3, %rd5414;
	ld.local.u8 	%rs3222, [%rd5415+4220];
	add.s64 	%rd5416, %rd1276, %rd5414;
	ld.global.u8 	%rs3223, [%rd5416];
	and.b16  	%rs3224, %rs3223, %rs3222;
	cvt.u32.u16 	%r12314, %rs3224;
	and.b32  	%r12315, %r12314, 255;
	mul.wide.u32 	%rd5417, %r12310, 4;
	add.s64 	%rd5418, %rd3, %rd5417;
	st.local.u32 	[%rd5418+4], %r12313;
	ld.local.u32 	%r12316, [%rd3+4060];
	add.s32 	%r12317, %r12316, %r12315;
	st.local.u32 	[%rd3+4060], %r12317;
	ld.local.u8 	%rs3225, [%rd5415+4220];
	not.b16 	%rs3226, %rs3224;
	and.b16  	%rs3227, %rs3225, %rs3226;
	st.local.u8 	[%rd5415+4220], %rs3227;
	and.b32  	%r12318, %r157, %r12312;
	cvt.u64.u32 	%rd5419, %r12318;
	add.s64 	%rd5420, %rd3, %rd5419;
	ld.local.u8 	%rs3228, [%rd5420+4220];
	add.s64 	%rd5421, %rd1276, %rd5419;
	ld.global.u8 	%rs3229, [%rd5421];
	and.b16  	%rs3230, %rs3229, %rs3228;
	cvt.u32.u16 	%r12319, %rs3230;
	and.b32  	%r12320, %r12319, 255;
	mul.wide.u32 	%rd5422, %r12317, 4;
	add.s64 	%rd5423, %rd3, %rd5422;
	st.local.u32 	[%rd5423+4], %r12318;
	ld.local.u32 	%r12321, [%rd3+4060];
	add.s32 	%r12322, %r12321, %r12320;
	st.local.u32 	[%rd3+4060], %r12322;
	ld.local.u8 	%rs3231, [%rd5420+4220];
	not.b16 	%rs3232, %rs3230;
	and.b16  	%rs3233, %rs3231, %rs3232;
	st.local.u8 	[%rd5420+4220], %rs3233;
	and.b32  	%r12323, %r12311, %r12067;
	cvt.u64.u32 	%rd5424, %r12323;
	add.s64 	%rd5425, %rd3, %rd5424;
	ld.local.u8 	%rs3234, [%rd5425+4220];
	add.s64 	%rd5426, %rd1276, %rd5424;
	ld.global.u8 	%rs3235, [%rd5426];
	and.b16  	%rs3236, %rs3235, %rs3234;
	cvt.u32.u16 	%r12324, %rs3236;
	and.b32  	%r12325, %r12324, 255;
	mul.wide.u32 	%rd5427, %r12322, 4;
	add.s64 	%rd5428, %rd3, %rd5427;
	st.local.u32 	[%rd5428+4], %r12323;
	ld.local.u32 	%r12326, [%rd3+4060];
	add.s32 	%r12327, %r12326, %r12325;
	st.local.u32 	[%rd3+4060], %r12327;
	ld.local.u8 	%rs3237, [%rd5425+4220];
	not.b16 	%rs3238, %rs3236;
	and.b16  	%rs3239, %rs3237, %rs3238;
	st.local.u8 	[%rd5425+4220], %rs3239;
	xor.b32  	%r12328, %r12311, %r157;
	cvt.u64.u32 	%rd5429, %r12328;
	add.s64 	%rd5430, %rd3, %rd5429;
	ld.local.u8 	%rs3240, [%rd5430+4220];
	add.s64 	%rd5431, %rd1276, %rd5429;
	ld.global.u8 	%rs3241, [%rd5431];
	and.b16  	%rs3242, %rs3241, %rs3240;
	cvt.u32.u16 	%r12329, %rs3242;
	and.b32  	%r12330, %r12329, 255;
	mul.wide.u32 	%rd5432, %r12327, 4;
	add.s64 	%rd5433, %rd3, %rd5432;
	st.local.u32 	[%rd5433+4], %r12328;
	ld.local.u32 	%r12331, [%rd3+4060];
	add.s32 	%r12332, %r12331, %r12330;
	st.local.u32 	[%rd3+4060], %r12332;
	ld.local.u8 	%rs3243, [%rd5430+4220];
	not.b16 	%rs3244, %rs3242;
	and.b16  	%rs3245, %rs3243, %rs3244;
	st.local.u8 	[%rd5430+4220], %rs3245;
	or.b32  	%r12333, %r12311, %r157;
	cvt.u64.u32 	%rd5434, %r12333;
	add.s64 	%rd5435, %rd3, %rd5434;
	ld.local.u8 	%rs3246, [%rd5435+4220];
	add.s64 	%rd5436, %rd1276, %rd5434;
	ld.global.u8 	%rs3247, [%rd5436];
	and.b16  	%rs3248, %rs3247, %rs3246;
	cvt.u32.u16 	%r12334, %rs3248;
	and.b32  	%r12335, %r12334, 255;
	mul.wide.u32 	%rd5437, %r12332, 4;
	add.s64 	%rd5438, %rd3, %rd5437;
	st.local.u32 	[%rd5438+4], %r12333;
	ld.local.u32 	%r12336, [%rd3+4060];
	add.s32 	%r12337, %r12336, %r12335;
	st.local.u32 	[%rd3+4060], %r12337;
	ld.local.u8 	%rs3249, [%rd5435+4220];
	not.b16 	%rs3250, %rs3248;
	and.b16  	%rs3251, %rs3249, %rs3250;
	st.local.u8 	[%rd5435+4220], %rs3251;
	ld.local.u32 	%r12338, [%rd3+4116];
	not.b32 	%r12339, %r12338;
	and.b32  	%r12340, %r12338, %r157;
	cvt.u64.u32 	%rd5439, %r12340;
	add.s64 	%rd5440, %rd3, %rd5439;
	ld.local.u8 	%rs3252, [%rd5440+4220];
	add.s64 	%rd5441, %rd1276, %rd5439;
	ld.global.u8 	%rs3253, [%rd5441];
	and.b16  	%rs3254, %rs3253, %rs3252;
	cvt.u32.u16 	%r12341, %rs3254;
	and.b32  	%r12342, %r12341, 255;
	mul.wide.u32 	%rd5442, %r12337, 4;
	add.s64 	%rd5443, %rd3, %rd5442;
	st.local.u32 	[%rd5443+4], %r12340;
	ld.local.u32 	%r12343, [%rd3+4060];
	add.s32 	%r12344, %r12343, %r12342;
	st.local.u32 	[%rd3+4060], %r12344;
	ld.local.u8 	%rs3255, [%rd5440+4220];
	not.b16 	%rs3256, %rs3254;
	and.b16  	%rs3257, %rs3255, %rs3256;
	st.local.u8 	[%rd5440+4220], %rs3257;
	and.b32  	%r12345, %r157, %r12339;
	cvt.u64.u32 	%rd5444, %r12345;
	add.s64 	%rd5445, %rd3, %rd5444;
	ld.local.u8 	%rs3258, [%rd5445+4220];
	add.s64 	%rd5446, %rd1276, %rd5444;
	ld.global.u8 	%rs3259, [%rd5446];
	and.b16  	%rs3260, %rs3259, %rs3258;
	cvt.u32.u16 	%r12346, %rs3260;
	and.b32  	%r12347, %r12346, 255;
	mul.wide.u32 	%rd5447, %r12344, 4;
	add.s64 	%rd5448, %rd3, %rd5447;
	st.local.u32 	[%rd5448+4], %r12345;
	ld.local.u32 	%r12348, [%rd3+4060];
	add.s32 	%r12349, %r12348, %r12347;
	st.local.u32 	[%rd3+4060], %r12349;
	ld.local.u8 	%rs3261, [%rd5445+4220];
	not.b16 	%rs3262, %rs3260;
	and.b16  	%rs3263, %rs3261, %rs3262;
	st.local.u8 	[%rd5445+4220], %rs3263;
	and.b32  	%r12350, %r12338, %r12067;
	cvt.u64.u32 	%rd5449, %r12350;
	add.s64 	%rd5450, %rd3, %rd5449;
	ld.local.u8 	%rs3264, [%rd5450+4220];
	add.s64 	%rd5451, %rd1276, %rd5449;
	ld.global.u8 	%rs3265, [%rd5451];
	and.b16  	%rs3266, %rs3265, %rs3264;
	cvt.u32.u16 	%r12351, %rs3266;
	and.b32  	%r12352, %r12351, 255;
	mul.wide.u32 	%rd5452, %r12349, 4;
	add.s64 	%rd5453, %rd3, %rd5452;
	st.local.u32 	[%rd5453+4], %r12350;
	ld.local.u32 	%r12353, [%rd3+4060];
	add.s32 	%r12354, %r12353, %r12352;
	st.local.u32 	[%rd3+4060], %r12354;
	ld.local.u8 	%rs3267, [%rd5450+4220];
	not.b16 	%rs3268, %rs3266;
	and.b16  	%rs3269, %rs3267, %rs3268;
	st.local.u8 	[%rd5450+4220], %rs3269;
	xor.b32  	%r12355, %r12338, %r157;
	cvt.u64.u32 	%rd5454, %r12355;
	add.s64 	%rd5455, %rd3, %rd5454;
	ld.local.u8 	%rs3270, [%rd5455+4220];
	add.s64 	%rd5456, %rd1276, %rd5454;
	ld.global.u8 	%rs3271, [%rd5456];
	and.b16  	%rs3272, %rs3271, %rs3270;
	cvt.u32.u16 	%r12356, %rs3272;
	and.b32  	%r12357, %r12356, 255;
	mul.wide.u32 	%rd5457, %r12354, 4;
	add.s64 	%rd5458, %rd3, %rd5457;
	st.local.u32 	[%rd5458+4], %r12355;
	ld.local.u32 	%r12358, [%rd3+4060];
	add.s32 	%r12359, %r12358, %r12357;
	st.local.u32 	[%rd3+4060], %r12359;
	ld.local.u8 	%rs3273, [%rd5455+4220];
	not.b16 	%rs3274, %rs3272;
	and.b16  	%rs3275, %rs3273, %rs3274;
	st.local.u8 	[%rd5455+4220], %rs3275;
	or.b32  	%r12360, %r12338, %r157;
	cvt.u64.u32 	%rd5459, %r12360;
	add.s64 	%rd5460, %rd3, %rd5459;
	ld.local.u8 	%rs3276, [%rd5460+4220];
	add.s64 	%rd5461, %rd1276, %rd5459;
	ld.global.u8 	%rs3277, [%rd5461];
	and.b16  	%rs3278, %rs3277, %rs3276;
	cvt.u32.u16 	%r12361, %rs3278;
	and.b32  	%r12362, %r12361, 255;
	mul.wide.u32 	%rd5462, %r12359, 4;
	add.s64 	%rd5463, %rd3, %rd5462;
	st.local.u32 	[%rd5463+4], %r12360;
	ld.local.u32 	%r12363, [%rd3+4060];
	add.s32 	%r12364, %r12363, %r12362;
	st.local.u32 	[%rd3+4060], %r12364;
	ld.local.u8 	%rs3279, [%rd5460+4220];
	not.b16 	%rs3280, %rs3278;
	and.b16  	%rs3281, %rs3279, %rs3280;
	st.local.u8 	[%rd5460+4220], %rs3281;
	ld.local.u32 	%r12365, [%rd3+4120];
	not.b32 	%r12366, %r12365;
	and.b32  	%r12367, %r12365, %r157;
	cvt.u64.u32 	%rd5464, %r12367;
	add.s64 	%rd5465, %rd3, %rd5464;
	ld.local.u8 	%rs3282, [%rd5465+4220];
	add.s64 	%rd5466, %rd1276, %rd5464;
	ld.global.u8 	%rs3283, [%rd5466];
	and.b16  	%rs3284, %rs3283, %rs3282;
	cvt.u32.u16 	%r12368, %rs3284;
	and.b32  	%r12369, %r12368, 255;
	mul.wide.u32 	%rd5467, %r12364, 4;
	add.s64 	%rd5468, %rd3, %rd5467;
	st.local.u32 	[%rd5468+4], %r12367;
	ld.local.u32 	%r12370, [%rd3+4060];
	add.s32 	%r12371, %r12370, %r12369;
	st.local.u32 	[%rd3+4060], %r12371;
	ld.local.u8 	%rs3285, [%rd5465+4220];
	not.b16 	%rs3286, %rs3284;
	and.b16  	%rs3287, %rs3285, %rs3286;
	st.local.u8 	[%rd5465+4220], %rs3287;
	and.b32  	%r12372, %r157, %r12366;
	cvt.u64.u32 	%rd5469, %r12372;
	add.s64 	%rd5470, %rd3, %rd5469;
	ld.local.u8 	%rs3288, [%rd5470+4220];
	add.s64 	%rd5471, %rd1276, %rd5469;
	ld.global.u8 	%rs3289, [%rd5471];
	and.b16  	%rs3290, %rs3289, %rs3288;
	cvt.u32.u16 	%r12373, %rs3290;
	and.b32  	%r12374, %r12373, 255;
	mul.wide.u32 	%rd5472, %r12371, 4;
	add.s64 	%rd5473, %rd3, %rd5472;
	st.local.u32 	[%rd5473+4], %r12372;
	ld.local.u32 	%r12375, [%rd3+4060];
	add.s32 	%r12376, %r12375, %r12374;
	st.local.u32 	[%rd3+4060], %r12376;
	ld.local.u8 	%rs3291, [%rd5470+4220];
	not.b16 	%rs3292, %rs3290;
	and.b16  	%rs3293, %rs3291, %rs3292;
	st.local.u8 	[%rd5470+4220], %rs3293;
	and.b32  	%r12377, %r12365, %r12067;
	cvt.u64.u32 	%rd5474, %r12377;
	add.s64 	%rd5475, %rd3, %rd5474;
	ld.local.u8 	%rs3294, [%rd5475+4220];
	add.s64 	%rd5476, %rd1276, %rd5474;
	ld.global.u8 	%rs3295, [%rd5476];
	and.b16  	%rs3296, %rs3295, %rs3294;
	cvt.u32.u16 	%r12378, %rs3296;
	and.b32  	%r12379, %r12378, 255;
	mul.wide.u32 	%rd5477, %r12376, 4;
	add.s64 	%rd5478, %rd3, %rd5477;
	st.local.u32 	[%rd5478+4], %r12377;
	ld.local.u32 	%r12380, [%rd3+4060];
	add.s32 	%r12381, %r12380, %r12379;
	st.local.u32 	[%rd3+4060], %r12381;
	ld.local.u8 	%rs3297, [%rd5475+4220];
	not.b16 	%rs3298, %rs3296;
	and.b16  	%rs3299, %rs3297, %rs3298;
	st.local.u8 	[%rd5475+4220], %rs3299;
	xor.b32  	%r12382, %r12365, %r157;
	cvt.u64.u32 	%rd5479, %r12382;
	add.s64 	%rd5480, %rd3, %rd5479;
	ld.local.u8 	%rs3300, [%rd5480+4220];
	add.s64 	%rd5481, %rd1276, %rd5479;
	ld.global.u8 	%rs3301, [%rd5481];
	and.b16  	%rs3302, %rs3301, %rs3300;
	cvt.u32.u16 	%r12383, %rs3302;
	and.b32  	%r12384, %r12383, 255;
	mul.wide.u32 	%rd5482, %r12381, 4;
	add.s64 	%rd5483, %rd3, %rd5482;
	st.local.u32 	[%rd5483+4], %r12382;
	ld.local.u32 	%r12385, [%rd3+4060];
	add.s32 	%r12386, %r12385, %r12384;
	st.local.u32 	[%rd3+4060], %r12386;
	ld.local.u8 	%rs3303, [%rd5480+4220];
	not.b16 	%rs3304, %rs3302;
	and.b16  	%rs3305, %rs3303, %rs3304;
	st.local.u8 	[%rd5480+4220], %rs3305;
	or.b32  	%r12387, %r12365, %r157;
	cvt.u64.u32 	%rd5484, %r12387;
	add.s64 	%rd5485, %rd3, %rd5484;
	ld.local.u8 	%rs3306, [%rd5485+4220];
	add.s64 	%rd5486, %rd1276, %rd5484;
	ld.global.u8 	%rs3307, [%rd5486];
	and.b16  	%rs3308, %rs3307, %rs3306;
	cvt.u32.u16 	%r12388, %rs3308;
	and.b32  	%r12389, %r12388, 255;
	mul.wide.u32 	%rd5487, %r12386, 4;
	add.s64 	%rd5488, %rd3, %rd5487;
	st.local.u32 	[%rd5488+4], %r12387;
	ld.local.u32 	%r12390, [%rd3+4060];
	add.s32 	%r12391, %r12390, %r12389;
	st.local.u32 	[%rd3+4060], %r12391;
	ld.local.u8 	%rs3309, [%rd5485+4220];
	not.b16 	%rs3310, %rs3308;
	and.b16  	%rs3311, %rs3309, %rs3310;
	st.local.u8 	[%rd5485+4220], %rs3311;
	ld.local.u32 	%r12392, [%rd3+4124];
	not.b32 	%r12393, %r12392;
	and.b32  	%r12394, %r12392, %r157;
	cvt.u64.u32 	%rd5489, %r12394;
	add.s64 	%rd5490, %rd3, %rd5489;
	ld.local.u8 	%rs3312, [%rd5490+4220];
	add.s64 	%rd5491, %rd1276, %rd5489;
	ld.global.u8 	%rs3313, [%rd5491];
	and.b16  	%rs3314, %rs3313, %rs3312;
	cvt.u32.u16 	%r12395, %rs3314;
	and.b32  	%r12396, %r12395, 255;
	mul.wide.u32 	%rd5492, %r12391, 4;
	add.s64 	%rd5493, %rd3, %rd5492;
	st.local.u32 	[%rd5493+4], %r12394;
	ld.local.u32 	%r12397, [%rd3+4060];
	add.s32 	%r12398, %r12397, %r12396;
	st.local.u32 	[%rd3+4060], %r12398;
	ld.local.u8 	%rs3315, [%rd5490+4220];
	not.b16 	%rs3316, %rs3314;
	and.b16  	%rs3317, %rs3315, %rs3316;
	st.local.u8 	[%rd5490+4220], %rs3317;
	and.b32  	%r12399, %r157, %r12393;
	cvt.u64.u32 	%rd5494, %r12399;
	add.s64 	%rd5495, %rd3, %rd5494;
	ld.local.u8 	%rs3318, [%rd5495+4220];
	add.s64 	%rd5496, %rd1276, %rd5494;
	ld.global.u8 	%rs3319, [%rd5496];
	and.b16  	%rs3320, %rs3319, %rs3318;
	cvt.u32.u16 	%r12400, %rs3320;
	and.b32  	%r12401, %r12400, 255;
	mul.wide.u32 	%rd5497, %r12398, 4;
	add.s64 	%rd5498, %rd3, %rd5497;
	st.local.u32 	[%rd5498+4], %r12399;
	ld.local.u32 	%r12402, [%rd3+4060];
	add.s32 	%r12403, %r12402, %r12401;
	st.local.u32 	[%rd3+4060], %r12403;
	ld.local.u8 	%rs3321, [%rd5495+4220];
	not.b16 	%rs3322, %rs3320;
	and.b16  	%rs3323, %rs3321, %rs3322;
	st.local.u8 	[%rd5495+4220], %rs3323;
	and.b32  	%r12404, %r12392, %r12067;
	cvt.u64.u32 	%rd5499, %r12404;
	add.s64 	%rd5500, %rd3, %rd5499;
	ld.local.u8 	%rs3324, [%rd5500+4220];
	add.s64 	%rd5501, %rd1276, %rd5499;
	ld.global.u8 	%rs3325, [%rd5501];
	and.b16  	%rs3326, %rs3325, %rs3324;
	cvt.u32.u16 	%r12405, %rs3326;
	and.b32  	%r12406, %r12405, 255;
	mul.wide.u32 	%rd5502, %r12403, 4;
	add.s64 	%rd5503, %rd3, %rd5502;
	st.local.u32 	[%rd5503+4], %r12404;
	ld.local.u32 	%r12407, [%rd3+4060];
	add.s32 	%r12408, %r12407, %r12406;
	st.local.u32 	[%rd3+4060], %r12408;
	ld.local.u8 	%rs3327, [%rd5500+4220];
	not.b16 	%rs3328, %rs3326;
	and.b16  	%rs3329, %rs3327, %rs3328;
	st.local.u8 	[%rd5500+4220], %rs3329;
	xor.b32  	%r12409, %r12392, %r157;
	cvt.u64.u32 	%rd5504, %r12409;
	add.s64 	%rd5505, %rd3, %rd5504;
	ld.local.u8 	%rs3330, [%rd5505+4220];
	add.s64 	%rd5506, %rd1276, %rd5504;
	ld.global.u8 	%rs3331, [%rd5506];
	and.b16  	%rs3332, %rs3331, %rs3330;
	cvt.u32.u16 	%r12410, %rs3332;
	and.b32  	%r12411, %r12410, 255;
	mul.wide.u32 	%rd5507, %r12408, 4;
	add.s64 	%rd5508, %rd3, %rd5507;
	st.local.u32 	[%rd5508+4], %r12409;
	ld.local.u32 	%r12412, [%rd3+4060];
	add.s32 	%r12413, %r12412, %r12411;
	st.local.u32 	[%rd3+4060], %r12413;
	ld.local.u8 	%rs3333, [%rd5505+4220];
	not.b16 	%rs3334, %rs3332;
	and.b16  	%rs3335, %rs3333, %rs3334;
	st.local.u8 	[%rd5505+4220], %rs3335;
	or.b32  	%r12414, %r12392, %r157;
	cvt.u64.u32 	%rd5509, %r12414;
	add.s64 	%rd5510, %rd3, %rd5509;
	ld.local.u8 	%rs3336, [%rd5510+4220];
	add.s64 	%rd5511, %rd1276, %rd5509;
	ld.global.u8 	%rs3337, [%rd5511];
	and.b16  	%rs3338, %rs3337, %rs3336;
	cvt.u32.u16 	%r12415, %rs3338;
	and.b32  	%r12416, %r12415, 255;
	mul.wide.u32 	%rd5512, %r12413, 4;
	add.s64 	%rd5513, %rd3, %rd5512;
	st.local.u32 	[%rd5513+4], %r12414;
	ld.local.u32 	%r12417, [%rd3+4060];
	add.s32 	%r158, %r12417, %r12416;
	st.local.u32 	[%rd3+4060], %r158;
	ld.local.u8 	%rs3339, [%rd5510+4220];
	not.b16 	%rs3340, %rs3338;
	and.b16  	%rs3341, %rs3339, %rs3340;
	st.local.u8 	[%rd5510+4220], %rs3341;
$L__BB0_134:
	add.s32 	%r26217, %r26217, 1;
	setp.ge.u32 	%p78, %r26217, %r158;
	mov.b16 	%rs9835, 14;
	@%p78 bra 	$L__BB0_151;
	mul.wide.u32 	%rd5514, %r26217, 4;
	add.s64 	%rd5515, %rd3, %rd5514;
	ld.local.u32 	%r173, [%rd5515+4];
	cvt.u64.u32 	%rd5516, %r173;
	add.s64 	%rd5518, %rd1276, %rd5516;
	ld.global.u8 	%rs3343, [%rd5518];
	setp.eq.s16 	%p79, %rs3343, 0;
	@%p79 bra 	$L__BB0_134;
	st.local.u32 	[%rd3+4132], %r173;
	and.b16  	%rs3345, %rs48, 255;
	setp.ne.s16 	%p80, %rs3345, 1;
	mov.b16 	%rs9835, 14;
	mov.b32 	%r26218, 15;
	@%p80 bra 	$L__BB0_137;
	bra.uni 	$L__BB0_149;
$L__BB0_137:
	st.local.u32 	[%rd3+4064], %r158;
	not.b32 	%r12419, %r173;
	ld.local.u32 	%r12420, [%rd3+4076];
	not.b32 	%r12421, %r12420;
	and.b32  	%r12422, %r12420, %r173;
	cvt.u64.u32 	%rd5519, %r12422;
	add.s64 	%rd5520, %rd3, %rd5519;
	ld.local.u8 	%rs3346, [%rd5520+4220];
	add.s64 	%rd5522, %rd1276, %rd5519;
	ld.global.u8 	%rs3347, [%rd5522];
	and.b16  	%rs3348, %rs3347, %rs3346;
	cvt.u32.u16 	%r12423, %rs3348;
	and.b32  	%r12424, %r12423, 255;
	mul.wide.u32 	%rd5523, %r158, 4;
	add.s64 	%rd5524, %rd3, %rd5523;
	st.local.u32 	[%rd5524+4], %r12422;
	ld.local.u32 	%r12425, [%rd3+4064];
	add.s32 	%r12426, %r12425, %r12424;
	st.local.u32 	[%rd3+4064], %r12426;
	ld.local.u8 	%rs3349, [%rd5520+4220];
	not.b16 	%rs3350, %rs3348;
	and.b16  	%rs3351, %rs3349, %rs3350;
	st.local.u8 	[%rd5520+4220], %rs3351;
	and.b32  	%r12427, %r173, %r12421;
	cvt.u64.u32 	%rd5525, %r12427;
	add.s64 	%rd5526, %rd3, %rd5525;
	ld.local.u8 	%rs3352, [%rd5526+4220];
	add.s64 	%rd5527, %rd1276, %rd5525;
	ld.global.u8 	%rs3353, [%rd5527];
	and.b16  	%rs3354, %rs3353, %rs3352;
	cvt.u32.u16 	%r12428, %rs3354;
	and.b32  	%r12429, %r12428, 255;
	mul.wide.u32 	%rd5528, %r12426, 4;
	add.s64 	%rd5529, %rd3, %rd5528;
	st.local.u32 	[%rd5529+4], %r12427;
	ld.local.u32 	%r12430, [%rd3+4064];
	add.s32 	%r12431, %r12430, %r12429;
	st.local.u32 	[%rd3+4064], %r12431;
	ld.local.u8 	%rs3355, [%rd5526+4220];
	not.b16 	%rs3356, %rs3354;
	and.b16  	%rs3357, %rs3355, %rs3356;
	st.local.u8 	[%rd5526+4220], %rs3357;
	and.b32  	%r12432, %r12420, %r12419;
	cvt.u64.u32 	%rd5530, %r12432;
	add.s64 	%rd5531, %rd3, %rd5530;
	ld.local.u8 	%rs3358, [%rd5531+4220];
	add.s64 	%rd5532, %rd1276, %rd5530;
	ld.global.u8 	%rs3359, [%rd5532];
	and.b16  	%rs3360, %rs3359, %rs3358;
	cvt.u32.u16 	%r12433, %rs3360;
	and.b32  	%r12434, %r12433, 255;
	mul.wide.u32 	%rd5533, %r12431, 4;
	add.s64 	%rd5534, %rd3, %rd5533;
	st.local.u32 	[%rd5534+4], %r12432;
	ld.local.u32 	%r12435, [%rd3+4064];
	add.s32 	%r12436, %r12435, %r12434;
	st.local.u32 	[%rd3+4064], %r12436;
	ld.local.u8 	%rs3361, [%rd5531+4220];
	not.b16 	%rs3362, %rs3360;
	and.b16  	%rs3363, %rs3361, %rs3362;
	st.local.u8 	[%rd5531+4220], %rs3363;
	xor.b32  	%r12437, %r12420, %r173;
	cvt.u64.u32 	%rd5535, %r12437;
	add.s64 	%rd5536, %rd3, %rd5535;
	ld.local.u8 	%rs3364, [%rd5536+4220];
	add.s64 	%rd5537, %rd1276, %rd5535;
	ld.global.u8 	%rs3365, [%rd5537];
	and.b16  	%rs3366, %rs3365, %rs3364;
	cvt.u32.u16 	%r12438, %rs3366;
	and.b32  	%r12439, %r12438, 255;
	mul.wide.u32 	%rd5538, %r12436, 4;
	add.s64 	%rd5539, %rd3, %rd5538;
	st.local.u32 	[%rd5539+4], %r12437;
	ld.local.u32 	%r12440, [%rd3+4064];
	add.s32 	%r12441, %r12440, %r12439;
	st.local.u32 	[%rd3+4064], %r12441;
	ld.local.u8 	%rs3367, [%rd5536+4220];
	not.b16 	%rs3368, %rs3366;
	and.b16  	%rs3369, %rs3367, %rs3368;
	st.local.u8 	[%rd5536+4220], %rs3369;
	or.b32  	%r12442, %r12420, %r173;
	cvt.u64.u32 	%rd5540, %r12442;
	add.s64 	%rd5541, %rd3, %rd5540;
	ld.local.u8 	%rs3370, [%rd5541+4220];
	add.s64 	%rd5542, %rd1276, %rd5540;
	ld.global.u8 	%rs3371, [%rd5542];
	and.b16  	%rs3372, %rs3371, %rs3370;
	cvt.u32.u16 	%r12443, %rs3372;
	and.b32  	%r12444, %r12443, 255;
	mul.wide.u32 	%rd5543, %r12441, 4;
	add.s64 	%rd5544, %rd3, %rd5543;
	st.local.u32 	[%rd5544+4], %r12442;
	ld.local.u32 	%r12445, [%rd3+4064];
	add.s32 	%r12446, %r12445, %r12444;
	st.local.u32 	[%rd3+4064], %r12446;
	ld.local.u8 	%rs3373, [%rd5541+4220];
	not.b16 	%rs3374, %rs3372;
	and.b16  	%rs3375, %rs3373, %rs3374;
	st.local.u8 	[%rd5541+4220], %rs3375;
	ld.local.u32 	%r12447, [%rd3+4080];
	not.b32 	%r12448, %r12447;
	and.b32  	%r12449, %r12447, %r173;
	cvt.u64.u32 	%rd5545, %r12449;
	add.s64 	%rd5546, %rd3, %rd5545;
	ld.local.u8 	%rs3376, [%rd5546+4220];
	add.s64 	%rd5547, %rd1276, %rd5545;
	ld.global.u8 	%rs3377, [%rd5547];
	and.b16  	%rs3378, %rs3377, %rs3376;
	cvt.u32.u16 	%r12450, %rs3378;
	and.b32  	%r12451, %r12450, 255;
	mul.wide.u32 	%rd5548, %r12446, 4;
	add.s64 	%rd5549, %rd3, %rd5548;
	st.local.u32 	[%rd5549+4], %r12449;
	ld.local.u32 	%r12452, [%rd3+4064];
	add.s32 	%r12453, %r12452, %r12451;
	st.local.u32 	[%rd3+4064], %r12453;
	ld.local.u8 	%rs3379, [%rd5546+4220];
	not.b16 	%rs3380, %rs3378;
	and.b16  	%rs3381, %rs3379, %rs3380;
	st.local.u8 	[%rd5546+4220], %rs3381;
	and.b32  	%r12454, %r173, %r12448;
	cvt.u64.u32 	%rd5550, %r12454;
	add.s64 	%rd5551, %rd3, %rd5550;
	ld.local.u8 	%rs3382, [%rd5551+4220];
	add.s64 	%rd5552, %rd1276, %rd5550;
	ld.global.u8 	%rs3383, [%rd5552];
	and.b16  	%rs3384, %rs3383, %rs3382;
	cvt.u32.u16 	%r12455, %rs3384;
	and.b32  	%r12456, %r12455, 255;
	mul.wide.u32 	%rd5553, %r12453, 4;
	add.s64 	%rd5554, %rd3, %rd5553;
	st.local.u32 	[%rd5554+4], %r12454;
	ld.local.u32 	%r12457, [%rd3+4064];
	add.s32 	%r12458, %r12457, %r12456;
	st.local.u32 	[%rd3+4064], %r12458;
	ld.local.u8 	%rs3385, [%rd5551+4220];
	not.b16 	%rs3386, %rs3384;
	and.b16  	%rs3387, %rs3385, %rs3386;
	st.local.u8 	[%rd5551+4220], %rs3387;
	and.b32  	%r12459, %r12447, %r12419;
	cvt.u64.u32 	%rd5555, %r12459;
	add.s64 	%rd5556, %rd3, %rd5555;
	ld.local.u8 	%rs3388, [%rd5556+4220];
	add.s64 	%rd5557, %rd1276, %rd5555;
	ld.global.u8 	%rs3389, [%rd5557];
	and.b16  	%rs3390, %rs3389, %rs3388;
	cvt.u32.u16 	%r12460, %rs3390;
	and.b32  	%r12461, %r12460, 255;
	mul.wide.u32 	%rd5558, %r12458, 4;
	add.s64 	%rd5559, %rd3, %rd5558;
	st.local.u32 	[%rd5559+4], %r12459;
	ld.local.u32 	%r12462, [%rd3+4064];
	add.s32 	%r12463, %r12462, %r12461;
	st.local.u32 	[%rd3+4064], %r12463;
	ld.local.u8 	%rs3391, [%rd5556+4220];
	not.b16 	%rs3392, %rs3390;
	and.b16  	%rs3393, %rs3391, %rs3392;
	st.local.u8 	[%rd5556+4220], %rs3393;
	xor.b32  	%r12464, %r12447, %r173;
	cvt.u64.u32 	%rd5560, %r12464;
	add.s64 	%rd5561, %rd3, %rd5560;
	ld.local.u8 	%rs3394, [%rd5561+4220];
	add.s64 	%rd5562, %rd1276, %rd5560;
	ld.global.u8 	%rs3395, [%rd5562];
	and.b16  	%rs3396, %rs3395, %rs3394;
	cvt.u32.u16 	%r12465, %rs3396;
	and.b32  	%r12466, %r12465, 255;
	mul.wide.u32 	%rd5563, %r12463, 4;
	add.s64 	%rd5564, %rd3, %rd5563;
	st.local.u32 	[%rd5564+4], %r12464;
	ld.local.u32 	%r12467, [%rd3+4064];
	add.s32 	%r12468, %r12467, %r12466;
	st.local.u32 	[%rd3+4064], %r12468;
	ld.local.u8 	%rs3397, [%rd5561+4220];
	not.b16 	%rs3398, %rs3396;
	and.b16  	%rs3399, %rs3397, %rs3398;
	st.local.u8 	[%rd5561+4220], %rs3399;
	or.b32  	%r12469, %r12447, %r173;
	cvt.u64.u32 	%rd5565, %r12469;
	add.s64 	%rd5566, %rd3, %rd5565;
	ld.local.u8 	%rs3400, [%rd5566+4220];
	add.s64 	%rd5567, %rd1276, %rd5565;
	ld.global.u8 	%rs3401, [%rd5567];
	and.b16  	%rs3402, %rs3401, %rs3400;
	cvt.u32.u16 	%r12470, %rs3402;
	and.b32  	%r12471, %r12470, 255;
	mul.wide.u32 	%rd5568, %r12468, 4;
	add.s64 	%rd5569, %rd3, %rd5568;
	st.local.u32 	[%rd5569+4], %r12469;
	ld.local.u32 	%r12472, [%rd3+4064];
	add.s32 	%r12473, %r12472, %r12471;
	st.local.u32 	[%rd3+4064], %r12473;
	ld.local.u8 	%rs3403, [%rd5566+4220];
	not.b16 	%rs3404, %rs3402;
	and.b16  	%rs3405, %rs3403, %rs3404;
	st.local.u8 	[%rd5566+4220], %rs3405;
	ld.local.u32 	%r12474, [%rd3+4084];
	not.b32 	%r12475, %r12474;
	and.b32  	%r12476, %r12474, %r173;
	cvt.u64.u32 	%rd5570, %r12476;
	add.s64 	%rd5571, %rd3, %rd5570;
	ld.local.u8 	%rs3406, [%rd5571+4220];
	add.s64 	%rd5572, %rd1276, %rd5570;
	ld.global.u8 	%rs3407, [%rd5572];
	and.b16  	%rs3408, %rs3407, %rs3406;
	cvt.u32.u16 	%r12477, %rs3408;
	and.b32  	%r12478, %r12477, 255;
	mul.wide.u32 	%rd5573, %r12473, 4;
	add.s64 	%rd5574, %rd3, %rd5573;
	st.local.u32 	[%rd5574+4], %r12476;
	ld.local.u32 	%r12479, [%rd3+4064];
	add.s32 	%r12480, %r12479, %r12478;
	st.local.u32 	[%rd3+4064], %r12480;
	ld.local.u8 	%rs3409, [%rd5571+4220];
	not.b16 	%rs3410, %rs3408;
	and.b16  	%rs3411, %rs3409, %rs3410;
	st.local.u8 	[%rd5571+4220], %rs3411;
	and.b32  	%r12481, %r173, %r12475;
	cvt.u64.u32 	%rd5575, %r12481;
	add.s64 	%rd5576, %rd3, %rd5575;
	ld.local.u8 	%rs3412, [%rd5576+4220];
	add.s64 	%rd5577, %rd1276, %rd5575;
	ld.global.u8 	%rs3413, [%rd5577];
	and.b16  	%rs3414, %rs3413, %rs3412;
	cvt.u32.u16 	%r12482, %rs3414;
	and.b32  	%r12483, %r12482, 255;
	mul.wide.u32 	%rd5578, %r12480, 4;
	add.s64 	%rd5579, %rd3, %rd5578;
	st.local.u32 	[%rd5579+4], %r12481;
	ld.local.u32 	%r12484, [%rd3+4064];
	add.s32 	%r12485, %r12484, %r12483;
	st.local.u32 	[%rd3+4064], %r12485;
	ld.local.u8 	%rs3415, [%rd5576+4220];
	not.b16 	%rs3416, %rs3414;
	and.b16  	%rs3417, %rs3415, %rs3416;
	st.local.u8 	[%rd5576+4220], %rs3417;
	and.b32  	%r12486, %r12474, %r12419;
	cvt.u64.u32 	%rd5580, %r12486;
	add.s64 	%rd5581, %rd3, %rd5580;
	ld.local.u8 	%rs3418, [%rd5581+4220];
	add.s64 	%rd5582, %rd1276, %rd5580;
	ld.global.u8 	%rs3419, [%rd5582];
	and.b16  	%rs3420, %rs3419, %rs3418;
	cvt.u32.u16 	%r12487, %rs3420;
	and.b32  	%r12488, %r12487, 255;
	mul.wide.u32 	%rd5583, %r12485, 4;
	add.s64 	%rd5584, %rd3, %rd5583;
	st.local.u32 	[%rd5584+4], %r12486;
	ld.local.u32 	%r12489, [%rd3+4064];
	add.s32 	%r12490, %r12489, %r12488;
	st.local.u32 	[%rd3+4064], %r12490;
	ld.local.u8 	%rs3421, [%rd5581+4220];
	not.b16 	%rs3422, %rs3420;
	and.b16  	%rs3423, %rs3421, %rs3422;
	st.local.u8 	[%rd5581+4220], %rs3423;
	xor.b32  	%r12491, %r12474, %r173;
	cvt.u64.u32 	%rd5585, %r12491;
	add.s64 	%rd5586, %rd3, %rd5585;
	ld.local.u8 	%rs3424, [%rd5586+4220];
	add.s64 	%rd5587, %rd1276, %rd5585;
	ld.global.u8 	%rs3425, [%rd5587];
	and.b16  	%rs3426, %rs3425, %rs3424;
	cvt.u32.u16 	%r12492, %rs3426;
	and.b32  	%r12493, %r12492, 255;
	mul.wide.u32 	%rd5588, %r12490, 4;
	add.s64 	%rd5589, %rd3, %rd5588;
	st.local.u32 	[%rd5589+4], %r12491;
	ld.local.u32 	%r12494, [%rd3+4064];
	add.s32 	%r12495, %r12494, %r12493;
	st.local.u32 	[%rd3+4064], %r12495;
	ld.local.u8 	%rs3427, [%rd5586+4220];
	not.b16 	%rs3428, %rs3426;
	and.b16  	%rs3429, %rs3427, %rs3428;
	st.local.u8 	[%rd5586+4220], %rs3429;
	or.b32  	%r12496, %r12474, %r173;
	cvt.u64.u32 	%rd5590, %r12496;
	add.s64 	%rd5591, %rd3, %rd5590;
	ld.local.u8 	%rs3430, [%rd5591+4220];
	add.s64 	%rd5592, %rd1276, %rd5590;
	ld.global.u8 	%rs3431, [%rd5592];
	and.b16  	%rs3432, %rs3431, %rs3430;
	cvt.u32.u16 	%r12497, %rs3432;
	and.b32  	%r12498, %r12497, 255;
	mul.wide.u32 	%rd5593, %r12495, 4;
	add.s64 	%rd5594, %rd3, %rd5593;
	st.local.u32 	[%rd5594+4], %r12496;
	ld.local.u32 	%r12499, [%rd3+4064];
	add.s32 	%r12500, %r12499, %r12498;
	st.local.u32 	[%rd3+4064], %r12500;
	ld.local.u8 	%rs3433, [%rd5591+4220];
	not.b16 	%rs3434, %rs3432;
	and.b16  	%rs3435, %rs3433, %rs3434;
	st.local.u8 	[%rd5591+4220], %rs3435;
	ld.local.u32 	%r12501, [%rd3+4088];
	not.b32 	%r12502, %r12501;
	and.b32  	%r12503, %r12501, %r173;
	cvt.u64.u32 	%rd5595, %r12503;
	add.s64 	%rd5596, %rd3, %rd5595;
	ld.local.u8 	%rs3436, [%rd5596+4220];
	add.s64 	%rd5597, %rd1276, %rd5595;
	ld.global.u8 	%rs3437, [%rd5597];
	and.b16  	%rs3438, %rs3437, %rs3436;
	cvt.u32.u16 	%r12504, %rs3438;
	and.b32  	%r12505, %r12504, 255;
	mul.wide.u32 	%rd5598, %r12500, 4;
	add.s64 	%rd5599, %rd3, %rd5598;
	st.local.u32 	[%rd5599+4], %r12503;
	ld.local.u32 	%r12506, [%rd3+4064];
	add.s32 	%r12507, %r12506, %r12505;
	st.local.u32 	[%rd3+4064], %r12507;
	ld.local.u8 	%rs3439, [%rd5596+4220];
	not.b16 	%rs3440, %rs3438;
	and.b16  	%rs3441, %rs3439, %rs3440;
	st.local.u8 	[%rd5596+4220], %rs3441;
	and.b32  	%r12508, %r173, %r12502;
	cvt.u64.u32 	%rd5600, %r12508;
	add.s64 	%rd5601, %rd3, %rd5600;
	ld.local.u8 	%rs3442, [%rd5601+4220];
	add.s64 	%rd5602, %rd1276, %rd5600;
	ld.global.u8 	%rs3443, [%rd5602];
	and.b16  	%rs3444, %rs3443, %rs3442;
	cvt.u32.u16 	%r12509, %rs3444;
	and.b32  	%r12510, %r12509, 255;
	mul.wide.u32 	%rd5603, %r12507, 4;
	add.s64 	%rd5604, %rd3, %rd5603;
	st.local.u32 	[%rd5604+4], %r12508;
	ld.local.u32 	%r12511, [%rd3+4064];
	add.s32 	%r12512, %r12511, %r12510;
	st.local.u32 	[%rd3+4064], %r12512;
	ld.local.u8 	%rs3445, [%rd5601+4220];
	not.b16 	%rs3446, %rs3444;
	and.b16  	%rs3447, %rs3445, %rs3446;
	st.local.u8 	[%rd5601+4220], %rs3447;
	and.b32  	%r12513, %r12501, %r12419;
	cvt.u64.u32 	%rd5605, %r12513;
	add.s64 	%rd5606, %rd3, %rd5605;
	ld.local.u8 	%rs3448, [%rd5606+4220];
	add.s64 	%rd5607, %rd1276, %rd5605;
	ld.global.u8 	%rs3449, [%rd5607];
	and.b16  	%rs3450, %rs3449, %rs3448;
	cvt.u32.u16 	%r12514, %rs3450;
	and.b32  	%r12515, %r12514, 255;
	mul.wide.u32 	%rd5608, %r12512, 4;
	add.s64 	%rd5609, %rd3, %rd5608;
	st.local.u32 	[%rd5609+4], %r12513;
	ld.local.u32 	%r12516, [%rd3+4064];
	add.s32 	%r12517, %r12516, %r12515;
	st.local.u32 	[%rd3+4064], %r12517;
	ld.local.u8 	%rs3451, [%rd5606+4220];
	not.b16 	%rs3452, %rs3450;
	and.b16  	%rs3453, %rs3451, %rs3452;
	st.local.u8 	[%rd5606+4220], %rs3453;
	xor.b32  	%r12518, %r12501, %r173;
	cvt.u64.u32 	%rd5610, %r12518;
	add.s64 	%rd5611, %rd3, %rd5610;
	ld.local.u8 	%rs3454, [%rd5611+4220];
	add.s64 	%rd5612, %rd1276, %rd5610;
	ld.global.u8 	%rs3455, [%rd5612];
	and.b16  	%rs3456, %rs3455, %rs3454;
	cvt.u32.u16 	%r12519, %rs3456;
	and.b32  	%r12520, %r12519, 255;
	mul.wide.u32 	%rd5613, %r12517, 4;
	add.s64 	%rd5614, %rd3, %rd5613;
	st.local.u32 	[%rd5614+4], %r12518;
	ld.local.u32 	%r12521, [%rd3+4064];
	add.s32 	%r12522, %r12521, %r12520;
	st.local.u32 	[%rd3+4064], %r12522;
	ld.local.u8 	%rs3457, [%rd5611+4220];
	not.b16 	%rs3458, %rs3456;
	and.b16  	%rs3459, %rs3457, %rs3458;
	st.local.u8 	[%rd5611+4220], %rs3459;
	or.b32  	%r12523, %r12501, %r173;
	cvt.u64.u32 	%rd5615, %r12523;
	add.s64 	%rd5616, %rd3, %rd5615;
	ld.local.u8 	%rs3460, [%rd5616+4220];
	add.s64 	%rd5617, %rd1276, %rd5615;
	ld.global.u8 	%rs3461, [%rd5617];
	and.b16  	%rs3462, %rs3461, %rs3460;
	cvt.u32.u16 	%r12524, %rs3462;
	and.b32  	%r12525, %r12524, 255;
	mul.wide.u32 	%rd5618, %r12522, 4;
	add.s64 	%rd5619, %rd3, %rd5618;
	st.local.u32 	[%rd5619+4], %r12523;
	ld.local.u32 	%r12526, [%rd3+4064];
	add.s32 	%r12527, %r12526, %r12525;
	st.local.u32 	[%rd3+4064], %r12527;
	ld.local.u8 	%rs3463, [%rd5616+4220];
	not.b16 	%rs3464, %rs3462;
	and.b16  	%rs3465, %rs3463, %rs3464;
	st.local.u8 	[%rd5616+4220], %rs3465;
	ld.local.u32 	%r12528, [%rd3+4092];
	not.b32 	%r12529, %r12528;
	and.b32  	%r12530, %r12528, %r173;
	cvt.u64.u32 	%rd5620, %r12530;
	add.s64 	%rd5621, %rd3, %rd5620;
	ld.local.u8 	%rs3466, [%rd5621+4220];
	add.s64 	%rd5622, %rd1276, %rd5620;
	ld.global.u8 	%rs3467, [%rd5622];
	and.b16  	%rs3468, %rs3467, %rs3466;
	cvt.u32.u16 	%r12531, %rs3468;
	and.b32  	%r12532, %r12531, 255;
	mul.wide.u32 	%rd5623, %r12527, 4;
	add.s64 	%rd5624, %rd3, %rd5623;
	st.local.u32 	[%rd5624+4], %r12530;
	ld.local.u32 	%r12533, [%rd3+4064];
	add.s32 	%r12534, %r12533, %r12532;
	st.local.u32 	[%rd3+4064], %r12534;
	ld.local.u8 	%rs3469, [%rd5621+4220];
	not.b16 	%rs3470, %rs3468;
	and.b16  	%rs3471, %rs3469, %rs3470;
	st.local.u8 	[%rd5621+4220], %rs3471;
	and.b32  	%r12535, %r173, %r12529;
	cvt.u64.u32 	%rd5625, %r12535;
	add.s64 	%rd5626, %rd3, %rd5625;
	ld.local.u8 	%rs3472, [%rd5626+4220];
	add.s64 	%rd5627, %rd1276, %rd5625;
	ld.global.u8 	%rs3473, [%rd5627];
	and.b16  	%rs3474, %rs3473, %rs3472;
	cvt.u32.u16 	%r12536, %rs3474;
	and.b32  	%r12537, %r12536, 255;
	mul.wide.u32 	%rd5628, %r12534, 4;
	add.s64 	%rd5629, %rd3, %rd5628;
	st.local.u32 	[%rd5629+4], %r12535;
	ld.local.u32 	%r12538, [%rd3+4064];
	add.s32 	%r12539, %r12538, %r12537;
	st.local.u32 	[%rd3+4064], %r12539;
	ld.local.u8 	%rs3475, [%rd5626+4220];
	not.b16 	%rs3476, %rs3474;
	and.b16  	%rs3477, %rs3475, %rs3476;
	st.local.u8 	[%rd5626+4220], %rs3477;
	and.b32  	%r12540, %r12528, %r12419;
	cvt.u64.u32 	%rd5630, %r12540;
	add.s64 	%rd5631, %rd3, %rd5630;
	ld.local.u8 	%rs3478, [%rd5631+4220];
	add.s64 	%rd5632, %rd1276, %rd5630;
	ld.global.u8 	%rs3479, [%rd5632];
	and.b16  	%rs3480, %rs3479, %rs3478;
	cvt.u32.u16 	%r12541, %rs3480;
	and.b32  	%r12542, %r12541, 255;
	mul.wide.u32 	%rd5633, %r12539, 4;
	add.s64 	%rd5634, %rd3, %rd5633;
	st.local.u32 	[%rd5634+4], %r12540;
	ld.local.u32 	%r12543, [%rd3+4064];
	add.s32 	%r12544, %r12543, %r12542;
	st.local.u32 	[%rd3+4064], %r12544;
	ld.local.u8 	%rs3481, [%rd5631+4220];
	not.b16 	%rs3482, %rs3480;
	and.b16  	%rs3483, %rs3481, %rs3482;
	st.local.u8 	[%rd5631+4220], %rs3483;
	xor.b32  	%r12545, %r12528, %r173;
	cvt.u64.u32 	%rd5635, %r12545;
	add.s64 	%rd5636, %rd3, %rd5635;
	ld.local.u8 	%rs3484, [%rd5636+4220];
	add.s64 	%rd5637, %rd1276, %rd5635;
	ld.global.u8 	%rs3485, [%rd5637];
	and.b16  	%rs3486, %rs3485, %rs3484;
	cvt.u32.u16 	%r12546, %rs3486;
	and.b32  	%r12547, %r12546, 255;
	mul.wide.u32 	%rd5638, %r12544, 4;
	add.s64 	%rd5639, %rd3, %rd5638;
	st.local.u32 	[%rd5639+4], %r12545;
	ld.local.u32 	%r12548, [%rd3+4064];
	add.s32 	%r12549, %r12548, %r12547;
	st.local.u32 	[%rd3+4064], %r12549;
	ld.local.u8 	%rs3487, [%rd5636+4220];
	not.b16 	%rs3488, %rs3486;
	and.b16  	%rs3489, %rs3487, %rs3488;
	st.local.u8 	[%rd5636+4220], %rs3489;
	or.b32  	%r12550, %r12528, %r173;
	cvt.u64.u32 	%rd5640, %r12550;
	add.s64 	%rd5641, %rd3, %rd5640;
	ld.local.u8 	%rs3490, [%rd5641+4220];
	add.s64 	%rd5642, %rd1276, %rd5640;
	ld.global.u8 	%rs3491, [%rd5642];
	and.b16  	%rs3492, %rs3491, %rs3490;
	cvt.u32.u16 	%r12551, %rs3492;
	and.b32  	%r12552, %r12551, 255;
	mul.wide.u32 	%rd5643, %r12549, 4;
	add.s64 	%rd5644, %rd3, %rd5643;
	st.local.u32 	[%rd5644+4], %r12550;
	ld.local.u32 	%r12553, [%rd3+4064];
	add.s32 	%r12554, %r12553, %r12552;
	st.local.u32 	[%rd3+4064], %r12554;
	ld.local.u8 	%rs3493, [%rd5641+4220];
	not.b16 	%rs3494, %rs3492;
	and.b16  	%rs3495, %rs3493, %rs3494;
	st.local.u8 	[%rd5641+4220], %rs3495;
	ld.local.u32 	%r12555, [%rd3+4096];
	not.b32 	%r12556, %r12555;
	and.b32  	%r12557, %r12555, %r173;
	cvt.u64.u32 	%rd5645, %r12557;
	add.s64 	%rd5646, %rd3, %rd5645;
	ld.local.u8 	%rs3496, [%rd5646+4220];
	add.s64 	%rd5647, %rd1276, %rd5645;
	ld.global.u8 	%rs3497, [%rd5647];
	and.b16  	%rs3498, %rs3497, %rs3496;
	cvt.u32.u16 	%r12558, %rs3498;
	and.b32  	%r12559, %r12558, 255;
	mul.wide.u32 	%rd5648, %r12554, 4;
	add.s64 	%rd5649, %rd3, %rd5648;
	st.local.u32 	[%rd5649+4], %r12557;
	ld.local.u32 	%r12560, [%rd3+4064];
	add.s32 	%r12561, %r12560, %r12559;
	st.local.u32 	[%rd3+4064], %r12561;
	ld.local.u8 	%rs3499, [%rd5646+4220];
	not.b16 	%rs3500, %rs3498;
	and.b16  	%rs3501, %rs3499, %rs3500;
	st.local.u8 	[%rd5646+4220], %rs3501;
	and.b32  	%r12562, %r173, %r12556;
	cvt.u64.u32 	%rd5650, %r12562;
	add.s64 	%rd5651, %rd3, %rd5650;
	ld.local.u8 	%rs3502, [%rd5651+4220];
	add.s64 	%rd5652, %rd1276, %rd5650;
	ld.global.u8 	%rs3503, [%rd5652];
	and.b16  	%rs3504, %rs3503, %rs3502;
	cvt.u32.u16 	%r12563, %rs3504;
	and.b32  	%r12564, %r12563, 255;
	mul.wide.u32 	%rd5653, %r12561, 4;
	add.s64 	%rd5654, %rd3, %rd5653;
	st.local.u32 	[%rd5654+4], %r12562;
	ld.local.u32 	%r12565, [%rd3+4064];
	add.s32 	%r12566, %r12565, %r12564;
	st.local.u32 	[%rd3+4064], %r12566;
	ld.local.u8 	%rs3505, [%rd5651+4220];
	not.b16 	%rs3506, %rs3504;
	and.b16  	%rs3507, %rs3505, %rs3506;
	st.local.u8 	[%rd5651+4220], %rs3507;
	and.b32  	%r12567, %r12555, %r12419;
	cvt.u64.u32 	%rd5655, %r12567;
	add.s64 	%rd5656, %rd3, %rd5655;
	ld.local.u8 	%rs3508, [%rd5656+4220];
	add.s64 	%rd5657, %rd1276, %rd5655;
	ld.global.u8 	%rs3509, [%rd5657];
	and.b16  	%rs3510, %rs3509, %rs3508;
	cvt.u32.u16 	%r12568, %rs3510;
	and.b32  	%r12569, %r12568, 255;
	mul.wide.u32 	%rd5658, %r12566, 4;
	add.s64 	%rd5659, %rd3, %rd5658;
	st.local.u32 	[%rd5659+4], %r12567;
	ld.local.u32 	%r12570, [%rd3+4064];
	add.s32 	%r12571, %r12570, %r12569;
	st.local.u32 	[%rd3+4064], %r12571;
	ld.local.u8 	%rs3511, [%rd5656+4220];
	not.b16 	%rs3512, %rs3510;
	and.b16  	%rs3513, %rs3511, %rs3512;
	st.local.u8 	[%rd5656+4220], %rs3513;
	xor.b32  	%r12572, %r12555, %r173;
	cvt.u64.u32 	%rd5660, %r12572;
	add.s64 	%rd5661, %rd3, %rd5660;
	ld.local.u8 	%rs3514, [%rd5661+4220];
	add.s64 	%rd5662, %rd1276, %rd5660;
	ld.global.u8 	%rs3515, [%rd5662];
	and.b16  	%rs3516, %rs3515, %rs3514;
	cvt.u32.u16 	%r12573, %rs3516;
	and.b32  	%r12574, %r12573, 255;
	mul.wide.u32 	%rd5663, %r12571, 4;
	add.s64 	%rd5664, %rd3, %rd5663;
	st.local.u32 	[%rd5664+4], %r12572;
	ld.local.u32 	%r12575, [%rd3+4064];
	add.s32 	%r12576, %r12575, %r12574;
	st.local.u32 	[%rd3+4064], %r12576;
	ld.local.u8 	%rs3517, [%rd5661+4220];
	not.b16 	%rs3518, %rs3516;
	and.b16  	%rs3519, %rs3517, %rs3518;
	st.local.u8 	[%rd5661+4220], %rs3519;
	or.b32  	%r12577, %r12555, %r173;
	cvt.u64.u32 	%rd5665, %r12577;
	add.s64 	%rd5666, %rd3, %rd5665;
	ld.local.u8 	%rs3520, [%rd5666+4220];
	add.s64 	%rd5667, %rd1276, %rd5665;
	ld.global.u8 	%rs3521, [%rd5667];
	and.b16  	%rs3522, %rs3521, %rs3520;
	cvt.u32.u16 	%r12578, %rs3522;
	and.b32  	%r12579, %r12578, 255;
	mul.wide.u32 	%rd5668, %r12576, 4;
	add.s64 	%rd5669, %rd3, %rd5668;
	st.local.u32 	[%rd5669+4], %r12577;
	ld.local.u32 	%r12580, [%rd3+4064];
	add.s32 	%r12581, %r12580, %r12579;
	st.local.u32 	[%rd3+4064], %r12581;
	ld.local.u8 	%rs3523, [%rd5666+4220];
	not.b16 	%rs3524, %rs3522;
	and.b16  	%rs3525, %rs3523, %rs3524;
	st.local.u8 	[%rd5666+4220], %rs3525;
	ld.local.u32 	%r12582, [%rd3+4100];
	not.b32 	%r12583, %r12582;
	and.b32  	%r12584, %r12582, %r173;
	cvt.u64.u32 	%rd5670, %r12584;
	add.s64 	%rd5671, %rd3, %rd5670;
	ld.local.u8 	%rs3526, [%rd5671+4220];
	add.s64 	%rd5672, %rd1276, %rd5670;
	ld.global.u8 	%rs3527, [%rd5672];
	and.b16  	%rs3528, %rs3527, %rs3526;
	cvt.u32.u16 	%r12585, %rs3528;
	and.b32  	%r12586, %r12585, 255;
	mul.wide.u32 	%rd5673, %r12581, 4;
	add.s64 	%rd5674, %rd3, %rd5673;
	st.local.u32 	[%rd5674+4], %r12584;
	ld.local.u32 	%r12587, [%rd3+4064];
	add.s32 	%r12588, %r12587, %r12586;
	st.local.u32 	[%rd3+4064], %r12588;
	ld.local.u8 	%rs3529, [%rd5671+4220];
	not.b16 	%rs3530, %rs3528;
	and.b16  	%rs3531, %rs3529, %rs3530;
	st.local.u8 	[%rd5671+4220], %rs3531;
	and.b32  	%r12589, %r173, %r12583;
	cvt.u64.u32 	%rd5675, %r12589;
	add.s64 	%rd5676, %rd3, %rd5675;
	ld.local.u8 	%rs3532, [%rd5676+4220];
	add.s64 	%rd5677, %rd1276, %rd5675;
	ld.global.u8 	%rs3533, [%rd5677];
	and.b16  	%rs3534, %rs3533, %rs3532;
	cvt.u32.u16 	%r12590, %rs3534;
	and.b32  	%r12591, %r12590, 255;
	mul.wide.u32 	%rd5678, %r12588, 4;
	add.s64 	%rd5679, %rd3, %rd5678;
	st.local.u32 	[%rd5679+4], %r12589;
	ld.local.u32 	%r12592, [%rd3+4064];
	add.s32 	%r12593, %r12592, %r12591;
	st.local.u32 	[%rd3+4064], %r12593;
	ld.local.u8 	%rs3535, [%rd5676+4220];
	not.b16 	%rs3536, %rs3534;
	and.b16  	%rs3537, %rs3535, %rs3536;
	st.local.u8 	[%rd5676+4220], %rs3537;
	and.b32  	%r12594, %r12582, %r12419;
	cvt.u64.u32 	%rd5680, %r12594;
	add.s64 	%rd5681, %rd3, %rd5680;
	ld.local.u8 	%rs3538, [%rd5681+4220];
	add.s64 	%rd5682, %rd1276, %rd5680;
	ld.global.u8 	%rs3539, [%rd5682];
	and.b16  	%rs3540, %rs3539, %rs3538;
	cvt.u32.u16 	%r12595, %rs3540;
	and.b32  	%r12596, %r12595, 255;
	mul.wide.u32 	%rd5683, %r12593, 4;
	add.s64 	%rd5684, %rd3, %rd5683;
	st.local.u32 	[%rd5684+4], %r12594;
	ld.local.u32 	%r12597, [%rd3+4064];
	add.s32 	%r12598, %r12597, %r12596;
	st.local.u32 	[%rd3+4064], %r12598;
	ld.local.u8 	%rs3541, [%rd5681+4220];
	not.b16 	%rs3542, %rs3540;
	and.b16  	%rs3543, %rs3541, %rs3542;
	st.local.u8 	[%rd5681+4220], %rs3543;
	xor.b32  	%r12599, %r12582, %r173;
	cvt.u64.u32 	%rd5685, %r12599;
	add.s64 	%rd5686, %rd3, %rd5685;
	ld.local.u8 	%rs3544, [%rd5686+4220];
	add.s64 	%rd5687, %rd1276, %rd5685;
	ld.global.u8 	%rs3545, [%rd5687];
	and.b16  	%rs3546, %rs3545, %rs3544;
	cvt.u32.u16 	%r12600, %rs3546;
	and.b32  	%r12601, %r12600, 255;
	mul.wide.u32 	%rd5688, %r12598, 4;
	add.s64 	%rd5689, %rd3, %rd5688;
	st.local.u32 	[%rd5689+4], %r12599;
	ld.local.u32 	%r12602, [%rd3+4064];
	add.s32 	%r12603, %r12602, %r12601;
	st.local.u32 	[%rd3+4064], %r12603;
	ld.local.u8 	%rs3547, [%rd5686+4220];
	not.b16 	%rs3548, %rs3546;
	and.b16  	%rs3549, %rs3547, %rs3548;
	st.local.u8 	[%rd5686+4220], %rs3549;
	or.b32  	%r12604, %r12582, %r173;
	cvt.u64.u32 	%rd5690, %r12604;
	add.s64 	%rd5691, %rd3, %rd5690;
	ld.local.u8 	%rs3550, [%rd5691+4220];
	add.s64 	%rd5692, %rd1276, %rd5690;
	ld.global.u8 	%rs3551, [%rd5692];
	and.b16  	%rs3552, %rs3551, %rs3550;
	cvt.u32.u16 	%r12605, %rs3552;
	and.b32  	%r12606, %r12605, 255;
	mul.wide.u32 	%rd5693, %r12603, 4;
	add.s64 	%rd5694, %rd3, %rd5693;
	st.local.u32 	[%rd5694+4], %r12604;
	ld.local.u32 	%r12607, [%rd3+4064];
	add.s32 	%r12608, %r12607, %r12606;
	st.local.u32 	[%rd3+4064], %r12608;
	ld.local.u8 	%rs3553, [%rd5691+4220];
	not.b16 	%rs3554, %rs3552;
	and.b16  	%rs3555, %rs3553, %rs3554;
	st.local.u8 	[%rd5691+4220], %rs3555;
	ld.local.u32 	%r12609, [%rd3+4104];
	not.b32 	%r12610, %r12609;
	and.b32  	%r12611, %r12609, %r173;
	cvt.u64.u32 	%rd5695, %r12611;
	add.s64 	%rd5696, %rd3, %rd5695;
	ld.local.u8 	%rs3556, [%rd5696+4220];
	add.s64 	%rd5697, %rd1276, %rd5695;
	ld.global.u8 	%rs3557, [%rd5697];
	and.b16  	%rs3558, %rs3557, %rs3556;
	cvt.u32.u16 	%r12612, %rs3558;
	and.b32  	%r12613, %r12612, 255;
	mul.wide.u32 	%rd5698, %r12608, 4;
	add.s64 	%rd5699, %rd3, %rd5698;
	st.local.u32 	[%rd5699+4], %r12611;
	ld.local.u32 	%r12614, [%rd3+4064];
	add.s32 	%r12615, %r12614, %r12613;
	st.local.u32 	[%rd3+4064], %r12615;
	ld.local.u8 	%rs3559, [%rd5696+4220];
	not.b16 	%rs3560, %rs3558;
	and.b16  	%rs3561, %rs3559, %rs3560;
	st.local.u8 	[%rd5696+4220], %rs3561;
	and.b32  	%r12616, %r173, %r12610;
	cvt.u64.u32 	%rd5700, %r12616;
	add.s64 	%rd5701, %rd3, %rd5700;
	ld.local.u8 	%rs3562, [%rd5701+4220];
	add.s64 	%rd5702, %rd1276, %rd5700;
	ld.global.u8 	%rs3563, [%rd5702];
	and.b16  	%rs3564, %rs3563, %rs3562;
	cvt.u32.u16 	%r12617, %rs3564;
	and.b32  	%r12618, %r12617, 255;
	mul.wide.u32 	%rd5703, %r12615, 4;
	add.s64 	%rd5704, %rd3, %rd5703;
	st.local.u32 	[%rd5704+4], %r12616;
	ld.local.u32 	%r12619, [%rd3+4064];
	add.s32 	%r12620, %r12619, %r12618;
	st.local.u32 	[%rd3+4064], %r12620;
	ld.local.u8 	%rs3565, [%rd5701+4220];
	not.b16 	%rs3566, %rs3564;
	and.b16  	%rs3567, %rs3565, %rs3566;
	st.local.u8 	[%rd5701+4220], %rs3567;
	and.b32  	%r12621, %r12609, %r12419;
	cvt.u64.u32 	%rd5705, %r12621;
	add.s64 	%rd5706, %rd3, %rd5705;
	ld.local.u8 	%rs3568, [%rd5706+4220];
	add.s64 	%rd5707, %rd1276, %rd5705;
	ld.global.u8 	%rs3569, [%rd5707];
	and.b16  	%rs3570, %rs3569, %rs3568;
	cvt.u32.u16 	%r12622, %rs3570;
	and.b32  	%r12623, %r12622, 255;
	mul.wide.u32 	%rd5708, %r12620, 4;
	add.s64 	%rd5709, %rd3, %rd5708;
	st.local.u32 	[%rd5709+4], %r12621;
	ld.local.u32 	%r12624, [%rd3+4064];
	add.s32 	%r12625, %r12624, %r12623;
	st.local.u32 	[%rd3+4064], %r12625;
	ld.local.u8 	%rs3571, [%rd5706+4220];
	not.b16 	%rs3572, %rs3570;
	and.b16  	%rs3573, %rs3571, %rs3572;
	st.local.u8 	[%rd5706+4220], %rs3573;
	xor.b32  	%r12626, %r12609, %r173;
	cvt.u64.u32 	%rd5710, %r12626;
	add.s64 	%rd5711, %rd3, %rd5710;
	ld.local.u8 	%rs3574, [%rd5711+4220];
	add.s64 	%rd5712, %rd1276, %rd5710;
	ld.global.u8 	%rs3575, [%rd5712];
	and.b16  	%rs3576, %rs3575, %rs3574;
	cvt.u32.u16 	%r12627, %rs3576;
	and.b32  	%r12628, %r12627, 255;
	mul.wide.u32 	%rd5713, %r12625, 4;
	add.s64 	%rd5714, %rd3, %rd5713;
	st.local.u32 	[%rd5714+4], %r12626;
	ld.local.u32 	%r12629, [%rd3+4064];
	add.s32 	%r12630, %r12629, %r12628;
	st.local.u32 	[%rd3+4064], %r12630;
	ld.local.u8 	%rs3577, [%rd5711+4220];
	not.b16 	%rs3578, %rs3576;
	and.b16  	%rs3579, %rs3577, %rs3578;
	st.local.u8 	[%rd5711+4220], %rs3579;
	or.b32  	%r12631, %r12609, %r173;
	cvt.u64.u32 	%rd5715, %r12631;
	add.s64 	%rd5716, %rd3, %rd5715;
	ld.local.u8 	%rs3580, [%rd5716+4220];
	add.s64 	%rd5717, %rd1276, %rd5715;
	ld.global.u8 	%rs3581, [%rd5717];
	and.b16  	%rs3582, %rs3581, %rs3580;
	cvt.u32.u16 	%r12632, %rs3582;
	and.b32  	%r12633, %r12632, 255;
	mul.wide.u32 	%rd5718, %r12630, 4;
	add.s64 	%rd5719, %rd3, %rd5718;
	st.local.u32 	[%rd5719+4], %r12631;
	ld.local.u32 	%r12634, [%rd3+4064];
	add.s32 	%r12635, %r12634, %r12633;
	st.local.u32 	[%rd3+4064], %r12635;
	ld.local.u8 	%rs3583, [%rd5716+4220];
	not.b16 	%rs3584, %rs3582;
	and.b16  	%rs3585, %rs3583, %rs3584;
	st.local.u8 	[%rd5716+4220], %rs3585;
	ld.local.u32 	%r12636, [%rd3+4108];
	not.b32 	%r12637, %r12636;
	and.b32  	%r12638, %r12636, %r173;
	cvt.u64.u32 	%rd5720, %r12638;
	add.s64 	%rd5721, %rd3, %rd5720;
	ld.local.u8 	%rs3586, [%rd5721+4220];
	add.s64 	%rd5722, %rd1276, %rd5720;
	ld.global.u8 	%rs3587, [%rd5722];
	and.b16  	%rs3588, %rs3587, %rs3586;
	cvt.u32.u16 	%r12639, %rs3588;
	and.b32  	%r12640, %r12639, 255;
	mul.wide.u32 	%rd5723, %r12635, 4;
	add.s64 	%rd5724, %rd3, %rd5723;
	st.local.u32 	[%rd5724+4], %r12638;
	ld.local.u32 	%r12641, [%rd3+4064];
	add.s32 	%r12642, %r12641, %r12640;
	st.local.u32 	[%rd3+4064], %r12642;
	ld.local.u8 	%rs3589, [%rd5721+4220];
	not.b16 	%rs3590, %rs3588;
	and.b16  	%rs3591, %rs3589, %rs3590;
	st.local.u8 	[%rd5721+4220], %rs3591;
	and.b32  	%r12643, %r173, %r12637;
	cvt.u64.u32 	%rd5725, %r12643;
	add.s64 	%rd5726, %rd3, %rd5725;
	ld.local.u8 	%rs3592, [%rd5726+4220];
	add.s64 	%rd5727, %rd1276, %rd5725;
	ld.global.u8 	%rs3593, [%rd5727];
	and.b16  	%rs3594, %rs3593, %rs3592;
	cvt.u32.u16 	%r12644, %rs3594;
	and.b32  	%r12645, %r12644, 255;
	mul.wide.u32 	%rd5728, %r12642, 4;
	add.s64 	%rd5729, %rd3, %rd5728;
	st.local.u32 	[%rd5729+4], %r12643;
	ld.local.u32 	%r12646, [%rd3+4064];
	add.s32 	%r12647, %r12646, %r12645;
	st.local.u32 	[%rd3+4064], %r12647;
	ld.local.u8 	%rs3595, [%rd5726+4220];
	not.b16 	%rs3596, %rs3594;
	and.b16  	%rs3597, %rs3595, %rs3596;
	st.local.u8 	[%rd5726+4220], %rs3597;
	and.b32  	%r12648, %r12636, %r12419;
	cvt.u64.u32 	%rd5730, %r12648;
	add.s64 	%rd5731, %rd3, %rd5730;
	ld.local.u8 	%rs3598, [%rd5731+4220];
	add.s64 	%rd5732, %rd1276, %rd5730;
	ld.global.u8 	%rs3599, [%rd5732];
	and.b16  	%rs3600, %rs3599, %rs3598;
	cvt.u32.u16 	%r12649, %rs3600;
	and.b32  	%r12650, %r12649, 255;
	mul.wide.u32 	%rd5733, %r12647, 4;
	add.s64 	%rd5734, %rd3, %rd5733;
	st.local.u32 	[%rd5734+4], %r12648;
	ld.local.u32 	%r12651, [%rd3+4064];
	add.s32 	%r12652, %r12651, %r12650;
	st.local.u32 	[%rd3+4064], %r12652;
	ld.local.u8 	%rs3601, [%rd5731+4220];
	not.b16 	%rs3602, %rs3600;
	and.b16  	%rs3603, %rs3601, %rs3602;
	st.local.u8 	[%rd5731+4220], %rs3603;
	xor.b32  	%r12653, %r12636, %r173;
	cvt.u64.u32 	%rd5735, %r12653;
	add.s64 	%rd5736, %rd3, %rd5735;
	ld.local.u8 	%rs3604, [%rd5736+4220];
	add.s64 	%rd5737, %rd1276, %rd5735;
	ld.global.u8 	%rs3605, [%rd5737];
	and.b16  	%rs3606, %rs3605, %rs3604;
	cvt.u32.u16 	%r12654, %rs3606;
	and.b32  	%r12655, %r12654, 255;
	mul.wide.u32 	%rd5738, %r12652, 4;
	add.s64 	%rd5739, %rd3, %rd5738;
	st.local.u32 	[%rd5739+4], %r12653;
	ld.local.u32 	%r12656, [%rd3+4064];
	add.s32 	%r12657, %r12656, %r12655;
	st.local.u32 	[%rd3+4064], %r12657;
	ld.local.u8 	%rs3607, [%rd5736+4220];
	not.b16 	%rs3608, %rs3606;
	and.b16  	%rs3609, %rs3607, %rs3608;
	st.local.u8 	[%rd5736+4220], %rs3609;
	or.b32  	%r12658, %r12636, %r173;
	cvt.u64.u32 	%rd5740, %r12658;
	add.s64 	%rd5741, %rd3, %rd5740;
	ld.local.u8 	%rs3610, [%rd5741+4220];
	add.s64 	%rd5742, %rd1276, %rd5740;
	ld.global.u8 	%rs3611, [%rd5742];
	and.b16  	%rs3612, %rs3611, %rs3610;
	cvt.u32.u16 	%r12659, %rs3612;
	and.b32  	%r12660, %r12659, 255;
	mul.wide.u32 	%rd5743, %r12657, 4;
	add.s64 	%rd5744, %rd3, %rd5743;
	st.local.u32 	[%rd5744+4], %r12658;
	ld.local.u32 	%r12661, [%rd3+4064];
	add.s32 	%r12662, %r12661, %r12660;
	st.local.u32 	[%rd3+4064], %r12662;
	ld.local.u8 	%rs3613, [%rd5741+4220];
	not.b16 	%rs3614, %rs3612;
	and.b16  	%rs3615, %rs3613, %rs3614;
	st.local.u8 	[%rd5741+4220], %rs3615;
	ld.local.u32 	%r12663, [%rd3+4112];
	not.b32 	%r12664, %r12663;
	and.b32  	%r12665, %r12663, %r173;
	cvt.u64.u32 	%rd5745, %r12665;
	add.s64 	%rd5746, %rd3, %rd5745;
	ld.local.u8 	%rs3616, [%rd5746+4220];
	add.s64 	%rd5747, %rd1276, %rd5745;
	ld.global.u8 	%rs3617, [%rd5747];
	and.b16  	%rs3618, %rs3617, %rs3616;
	cvt.u32.u16 	%r12666, %rs3618;
	and.b32  	%r12667, %r12666, 255;
	mul.wide.u32 	%rd5748, %r12662, 4;
	add.s64 	%rd5749, %rd3, %rd5748;
	st.local.u32 	[%rd5749+4], %r12665;
	ld.local.u32 	%r12668, [%rd3+4064];
	add.s32 	%r12669, %r12668, %r12667;
	st.local.u32 	[%rd3+4064], %r12669;
	ld.local.u8 	%rs3619, [%rd5746+4220];
	not.b16 	%rs3620, %rs3618;
	and.b16  	%rs3621, %rs3619, %rs3620;
	st.local.u8 	[%rd5746+4220], %rs3621;
	and.b32  	%r12670, %r173, %r12664;
	cvt.u64.u32 	%rd5750, %r12670;
	add.s64 	%rd5751, %rd3, %rd5750;
	ld.local.u8 	%rs3622, [%rd5751+4220];
	add.s64 	%rd5752, %rd1276, %rd5750;
	ld.global.u8 	%rs3623, [%rd5752];
	and.b16  	%rs3624, %rs3623, %rs3622;
	cvt.u32.u16 	%r12671, %rs3624;
	and.b32  	%r12672, %r12671, 255;
	mul.wide.u32 	%rd5753, %r12669, 4;
	add.s64 	%rd5754, %rd3, %rd5753;
	st.local.u32 	[%rd5754+4], %r12670;
	ld.local.u32 	%r12673, [%rd3+4064];
	add.s32 	%r12674, %r12673, %r12672;
	st.local.u32 	[%rd3+4064], %r12674;
	ld.local.u8 	%rs3625, [%rd5751+4220];
	not.b16 	%rs3626, %rs3624;
	and.b16  	%rs3627, %rs3625, %rs3626;
	st.local.u8 	[%rd5751+4220], %rs3627;
	and.b32  	%r12675, %r12663, %r12419;
	cvt.u64.u32 	%rd5755, %r12675;
	add.s64 	%rd5756, %rd3, %rd5755;
	ld.local.u8 	%rs3628, [%rd5756+4220];
	add.s64 	%rd5757, %rd1276, %rd5755;
	ld.global.u8 	%rs3629, [%rd5757];
	and.b16  	%rs3630, %rs3629, %rs3628;
	cvt.u32.u16 	%r12676, %rs3630;
	and.b32  	%r12677, %r12676, 255;
	mul.wide.u32 	%rd5758, %r12674, 4;
	add.s64 	%rd5759, %rd3, %rd5758;
	st.local.u32 	[%rd5759+4], %r12675;
	ld.local.u32 	%r12678, [%rd3+4064];
	add.s32 	%r12679, %r12678, %r12677;
	st.local.u32 	[%rd3+4064], %r12679;
	ld.local.u8 	%rs3631, [%rd5756+4220];
	not.b16 	%rs3632, %rs3630;
	and.b16  	%rs3633, %rs3631, %rs3632;
	st.local.u8 	[%rd5756+4220], %rs3633;
	xor.b32  	%r12680, %r12663, %r173;
	cvt.u64.u32 	%rd5760, %r12680;
	add.s64 	%rd5761, %rd3, %rd5760;
	ld.local.u8 	%rs3634, [%rd5761+4220];
	add.s64 	%rd5762, %rd1276, %rd5760;
	ld.global.u8 	%rs3635, [%rd5762];
	and.b16  	%rs3636, %rs3635, %rs3634;
	cvt.u32.u16 	%r12681, %rs3636;
	and.b32  	%r12682, %r12681, 255;
	mul.wide.u32 	%rd5763, %r12679, 4;
	add.s64 	%rd5764, %rd3, %rd5763;
	st.local.u32 	[%rd5764+4], %r12680;
	ld.local.u32 	%r12683, [%rd3+4064];
	add.s32 	%r12684, %r12683, %r12682;
	st.local.u32 	[%rd3+4064], %r12684;
	ld.local.u8 	%rs3637, [%rd5761+4220];
	not.b16 	%rs3638, %rs3636;
	and.b16  	%rs3639, %rs3637, %rs3638;
	st.local.u8 	[%rd5761+4220], %rs3639;
	or.b32  	%r12685, %r12663, %r173;
	cvt.u64.u32 	%rd5765, %r12685;
	add.s64 	%rd5766, %rd3, %rd5765;
	ld.local.u8 	%rs3640, [%rd5766+4220];
	add.s64 	%rd5767, %rd1276, %rd5765;
	ld.global.u8 	%rs3641, [%rd5767];
	and.b16  	%rs3642, %rs3641, %rs3640;
	cvt.u32.u16 	%r12686, %rs3642;
	and.b32  	%r12687, %r12686, 255;
	mul.wide.u32 	%rd5768, %r12684, 4;
	add.s64 	%rd5769, %rd3, %rd5768;
	st.local.u32 	[%rd5769+4], %r12685;
	ld.local.u32 	%r12688, [%rd3+4064];
	add.s32 	%r12689, %r12688, %r12687;
	st.local.u32 	[%rd3+4064], %r12689;
	ld.local.u8 	%rs3643, [%rd5766+4220];
	not.b16 	%rs3644, %rs3642;
	and.b16  	%rs3645, %rs3643, %rs3644;
	st.local.u8 	[%rd5766+4220], %rs3645;
	ld.local.u32 	%r12690, [%rd3+4116];
	not.b32 	%r12691, %r12690;
	and.b32  	%r12692, %r12690, %r173;
	cvt.u64.u32 	%rd5770, %r12692;
	add.s64 	%rd5771, %rd3, %rd5770;
	ld.local.u8 	%rs3646, [%rd5771+4220];
	add.s64 	%rd5772, %rd1276, %rd5770;
	ld.global.u8 	%rs3647, [%rd5772];
	and.b16  	%rs3648, %rs3647, %rs3646;
	cvt.u32.u16 	%r12693, %rs3648;
	and.b32  	%r12694, %r12693, 255;
	mul.wide.u32 	%rd5773, %r12689, 4;
	add.s64 	%rd5774, %rd3, %rd5773;
	st.local.u32 	[%rd5774+4], %r12692;
	ld.local.u32 	%r12695, [%rd3+4064];
	add.s32 	%r12696, %r12695, %r12694;
	st.local.u32 	[%rd3+4064], %r12696;
	ld.local.u8 	%rs3649, [%rd5771+4220];
	not.b16 	%rs3650, %rs3648;
	and.b16  	%rs3651, %rs3649, %rs3650;
	st.local.u8 	[%rd5771+4220], %rs3651;
	and.b32  	%r12697, %r173, %r12691;
	cvt.u64.u32 	%rd5775, %r12697;
	add.s64 	%rd5776, %rd3, %rd5775;
	ld.local.u8 	%rs3652, [%rd5776+4220];
	add.s64 	%rd5777, %rd1276, %rd5775;
	ld.global.u8 	%rs3653, [%rd5777];
	and.b16  	%rs3654, %rs3653, %rs3652;
	cvt.u32.u16 	%r12698, %rs3654;
	and.b32  	%r12699, %r12698, 255;
	mul.wide.u32 	%rd5778, %r12696, 4;
	add.s64 	%rd5779, %rd3, %rd5778;
	st.local.u32 	[%rd5779+4], %r12697;
	ld.local.u32 	%r12700, [%rd3+4064];
	add.s32 	%r12701, %r12700, %r12699;
	st.local.u32 	[%rd3+4064], %r12701;
	ld.local.u8 	%rs3655, [%rd5776+4220];
	not.b16 	%rs3656, %rs3654;
	and.b16  	%rs3657, %rs3655, %rs3656;
	st.local.u8 	[%rd5776+4220], %rs3657;
	and.b32  	%r12702, %r12690, %r12419;
	cvt.u64.u32 	%rd5780, %r12702;
	add.s64 	%rd5781, %rd3, %rd5780;
	ld.local.u8 	%rs3658, [%rd5781+4220];
	add.s64 	%rd5782, %rd1276, %rd5780;
	ld.global.u8 	%rs3659, [%rd5782];
	and.b16  	%rs3660, %rs3659, %rs3658;
	cvt.u32.u16 	%r12703, %rs3660;
	and.b32  	%r12704, %r12703, 255;
	mul.wide.u32 	%rd5783, %r12701, 4;
	add.s64 	%rd5784, %rd3, %rd5783;
	st.local.u32 	[%rd5784+4], %r12702;
	ld.local.u32 	%r12705, [%rd3+4064];
	add.s32 	%r12706, %r12705, %r12704;
	st.local.u32 	[%rd3+4064], %r12706;
	ld.local.u8 	%rs3661, [%rd5781+4220];
	not.b16 	%rs3662, %rs3660;
	and.b16  	%rs3663, %rs3661, %rs3662;
	st.local.u8 	[%rd5781+4220], %rs3663;
	xor.b32  	%r12707, %r12690, %r173;
	cvt.u64.u32 	%rd5785, %r12707;
	add.s64 	%rd5786, %rd3, %rd5785;
	ld.local.u8 	%rs3664, [%rd5786+4220];
	add.s64 	%rd5787, %rd1276, %rd5785;
	ld.global.u8 	%rs3665, [%rd5787];
	and.b16  	%rs3666, %rs3665, %rs3664;
	cvt.u32.u16 	%r12708, %rs3666;
	and.b32  	%r12709, %r12708, 255;
	mul.wide.u32 	%rd5788, %r12706, 4;
	add.s64 	%rd5789, %rd3, %rd5788;
	st.local.u32 	[%rd5789+4], %r12707;
	ld.local.u32 	%r12710, [%rd3+4064];
	add.s32 	%r12711, %r12710, %r12709;
	st.local.u32 	[%rd3+4064], %r12711;
	ld.local.u8 	%rs3667, [%rd5786+4220];
	not.b16 	%rs3668, %rs3666;
	and.b16  	%rs3669, %rs3667, %rs3668;
	st.local.u8 	[%rd5786+4220], %rs3669;
	or.b32  	%r12712, %r12690, %r173;
	cvt.u64.u32 	%rd5790, %r12712;
	add.s64 	%rd5791, %rd3, %rd5790;
	ld.local.u8 	%rs3670, [%rd5791+4220];
	add.s64 	%rd5792, %rd1276, %rd5790;
	ld.global.u8 	%rs3671, [%rd5792];
	and.b16  	%rs3672, %rs3671, %rs3670;
	cvt.u32.u16 	%r12713, %rs3672;
	and.b32  	%r12714, %r12713, 255;
	mul.wide.u32 	%rd5793, %r12711, 4;
	add.s64 	%rd5794, %rd3, %rd5793;
	st.local.u32 	[%rd5794+4], %r12712;
	ld.local.u32 	%r12715, [%rd3+4064];
	add.s32 	%r12716, %r12715, %r12714;
	st.local.u32 	[%rd3+4064], %r12716;
	ld.local.u8 	%rs3673, [%rd5791+4220];
	not.b16 	%rs3674, %rs3672;
	and.b16  	%rs3675, %rs3673, %rs3674;
	st.local.u8 	[%rd5791+4220], %rs3675;
	ld.local.u32 	%r12717, [%rd3+4120];
	not.b32 	%r12718, %r12717;
	and.b32  	%r12719, %r12717, %r173;
	cvt.u64.u32 	%rd5795, %r12719;
	add.s64 	%rd5796, %rd3, %rd5795;
	ld.local.u8 	%rs3676, [%rd5796+4220];
	add.s64 	%rd5797, %rd1276, %rd5795;
	ld.global.u8 	%rs3677, [%rd5797];
	and.b16  	%rs3678, %rs3677, %rs3676;
	cvt.u32.u16 	%r12720, %rs3678;
	and.b32  	%r12721, %r12720, 255;
	mul.wide.u32 	%rd5798, %r12716, 4;
	add.s64 	%rd5799, %rd3, %rd5798;
	st.local.u32 	[%rd5799+4], %r12719;
	ld.local.u32 	%r12722, [%rd3+4064];
	add.s32 	%r12723, %r12722, %r12721;
	st.local.u32 	[%rd3+4064], %r12723;
	ld.local.u8 	%rs3679, [%rd5796+4220];
	not.b16 	%rs3680, %rs3678;
	and.b16  	%rs3681, %rs3679, %rs3680;
	st.local.u8 	[%rd5796+4220], %rs3681;
	and.b32  	%r12724, %r173, %r12718;
	cvt.u64.u32 	%rd5800, %r12724;
	add.s64 	%rd5801, %rd3, %rd5800;
	ld.local.u8 	%rs3682, [%rd5801+4220];
	add.s64 	%rd5802, %rd1276, %rd5800;
	ld.global.u8 	%rs3683, [%rd5802];
	and.b16  	%rs3684, %rs3683, %rs3682;
	cvt.u32.u16 	%r12725, %rs3684;
	and.b32  	%r12726, %r12725, 255;
	mul.wide.u32 	%rd5803, %r12723, 4;
	add.s64 	%rd5804, %rd3, %rd5803;
	st.local.u32 	[%rd5804+4], %r12724;
	ld.local.u32 	%r12727, [%rd3+4064];
	add.s32 	%r12728, %r12727, %r12726;
	st.local.u32 	[%rd3+4064], %r12728;
	ld.local.u8 	%rs3685, [%rd5801+4220];
	not.b16 	%rs3686, %rs3684;
	and.b16  	%rs3687, %rs3685, %rs3686;
	st.local.u8 	[%rd5801+4220], %rs3687;
	and.b32  	%r12729, %r12717, %r12419;
	cvt.u64.u32 	%rd5805, %r12729;
	add.s64 	%rd5806, %rd3, %rd5805;
	ld.local.u8 	%rs3688, [%rd5806+4220];
	add.s64 	%rd5807, %rd1276, %rd5805;
	ld.global.u8 	%rs3689, [%rd5807];
	and.b16  	%rs3690, %rs3689, %rs3688;
	cvt.u32.u16 	%r12730, %rs3690;
	and.b32  	%r12731, %r12730, 255;
	mul.wide.u32 	%rd5808, %r12728, 4;
	add.s64 	%rd5809, %rd3, %rd5808;
	st.local.u32 	[%rd5809+4], %r12729;
	ld.local.u32 	%r12732, [%rd3+4064];
	add.s32 	%r12733, %r12732, %r12731;
	st.local.u32 	[%rd3+4064], %r12733;
	ld.local.u8 	%rs3691, [%rd5806+4220];
	not.b16 	%rs3692, %rs3690;
	and.b16  	%rs3693, %rs3691, %rs3692;
	st.local.u8 	[%rd5806+4220], %rs3693;
	xor.b32  	%r12734, %r12717, %r173;
	cvt.u64.u32 	%rd5810, %r12734;
	add.s64 	%rd5811, %rd3, %rd5810;
	ld.local.u8 	%rs3694, [%rd5811+4220];
	add.s64 	%rd5812, %rd1276, %rd5810;
	ld.global.u8 	%rs3695, [%rd5812];
	and.b16  	%rs3696, %rs3695, %rs3694;
	cvt.u32.u16 	%r12735, %rs3696;
	and.b32  	%r12736, %r12735, 255;
	mul.wide.u32 	%rd5813, %r12733, 4;
	add.s64 	%rd5814, %rd3, %rd5813;
	st.local.u32 	[%rd5814+4], %r12734;
	ld.local.u32 	%r12737, [%rd3+4064];
	add.s32 	%r12738, %r12737, %r12736;
	st.local.u32 	[%rd3+4064], %r12738;
	ld.local.u8 	%rs3697, [%rd5811+4220];
	not.b16 	%rs3698, %rs3696;
	and.b16  	%rs3699, %rs3697, %rs3698;
	st.local.u8 	[%rd5811+4220], %rs3699;
	or.b32  	%r12739, %r12717, %r173;
	cvt.u64.u32 	%rd5815, %r12739;
	add.s64 	%rd5816, %rd3, %rd5815;
	ld.local.u8 	%rs3700, [%rd5816+4220];
	add.s64 	%rd5817, %rd1276, %rd5815;
	ld.global.u8 	%rs3701, [%rd5817];
	and.b16  	%rs3702, %rs3701, %rs3700;
	cvt.u32.u16 	%r12740, %rs3702;
	and.b32  	%r12741, %r12740, 255;
	mul.wide.u32 	%rd5818, %r12738, 4;
	add.s64 	%rd5819, %rd3, %rd5818;
	st.local.u32 	[%rd5819+4], %r12739;
	ld.local.u32 	%r12742, [%rd3+4064];
	add.s32 	%r12743, %r12742, %r12741;
	st.local.u32 	[%rd3+4064], %r12743;
	ld.local.u8 	%rs3703, [%rd5816+4220];
	not.b16 	%rs3704, %rs3702;
	and.b16  	%rs3705, %rs3703, %rs3704;
	st.local.u8 	[%rd5816+4220], %rs3705;
	ld.local.u32 	%r12744, [%rd3+4124];
	not.b32 	%r12745, %r12744;
	and.b32  	%r12746, %r12744, %r173;
	cvt.u64.u32 	%rd5820, %r12746;
	add.s64 	%rd5821, %rd3, %rd5820;
	ld.local.u8 	%rs3706, [%rd5821+4220];
	add.s64 	%rd5822, %rd1276, %rd5820;
	ld.global.u8 	%rs3707, [%rd5822];
	and.b16  	%rs3708, %rs3707, %rs3706;
	cvt.u32.u16 	%r12747, %rs3708;
	and.b32  	%r12748, %r12747, 255;
	mul.wide.u32 	%rd5823, %r12743, 4;
	add.s64 	%rd5824, %rd3, %rd5823;
	st.local.u32 	[%rd5824+4], %r12746;
	ld.local.u32 	%r12749, [%rd3+4064];
	add.s32 	%r12750, %r12749, %r12748;
	st.local.u32 	[%rd3+4064], %r12750;
	ld.local.u8 	%rs3709, [%rd5821+4220];
	not.b16 	%rs3710, %rs3708;
	and.b16  	%rs3711, %rs3709, %rs3710;
	st.local.u8 	[%rd5821+4220], %rs3711;
	and.b32  	%r12751, %r173, %r12745;
	cvt.u64.u32 	%rd5825, %r12751;
	add.s64 	%rd5826, %rd3, %rd5825;
	ld.local.u8 	%rs3712, [%rd5826+4220];
	add.s64 	%rd5827, %rd1276, %rd5825;
	ld.global.u8 	%rs3713, [%rd5827];
	and.b16  	%rs3714, %rs3713, %rs3712;
	cvt.u32.u16 	%r12752, %rs3714;
	and.b32  	%r12753, %r12752, 255;
	mul.wide.u32 	%rd5828, %r12750, 4;
	add.s64 	%rd5829, %rd3, %rd5828;
	st.local.u32 	[%rd5829+4], %r12751;
	ld.local.u32 	%r12754, [%rd3+4064];
	add.s32 	%r12755, %r12754, %r12753;
	st.local.u32 	[%rd3+4064], %r12755;
	ld.local.u8 	%rs3715, [%rd5826+4220];
	not.b16 	%rs3716, %rs3714;
	and.b16  	%rs3717, %rs3715, %rs3716;
	st.local.u8 	[%rd5826+4220], %rs3717;
	and.b32  	%r12756, %r12744, %r12419;
	cvt.u64.u32 	%rd5830, %r12756;
	add.s64 	%rd5831, %rd3, %rd5830;
	ld.local.u8 	%rs3718, [%rd5831+4220];
	add.s64 	%rd5832, %rd1276, %rd5830;
	ld.global.u8 	%rs3719, [%rd5832];
	and.b16  	%rs3720, %rs3719, %rs3718;
	cvt.u32.u16 	%r12757, %rs3720;
	and.b32  	%r12758, %r12757, 255;
	mul.wide.u32 	%rd5833, %r12755, 4;
	add.s64 	%rd5834, %rd3, %rd5833;
	st.local.u32 	[%rd5834+4], %r12756;
	ld.local.u32 	%r12759, [%rd3+4064];
	add.s32 	%r12760, %r12759, %r12758;
	st.local.u32 	[%rd3+4064], %r12760;
	ld.local.u8 	%rs3721, [%rd5831+4220];
	not.b16 	%rs3722, %rs3720;
	and.b16  	%rs3723, %rs3721, %rs3722;
	st.local.u8 	[%rd5831+4220], %rs3723;
	xor.b32  	%r12761, %r12744, %r173;
	cvt.u64.u32 	%rd5835, %r12761;
	add.s64 	%rd5836, %rd3, %rd5835;
	ld.local.u8 	%rs3724, [%rd5836+4220];
	add.s64 	%rd5837, %rd1276, %rd5835;
	ld.global.u8 	%rs3725, [%rd5837];
	and.b16  	%rs3726, %rs3725, %rs3724;
	cvt.u32.u16 	%r12762, %rs3726;
	and.b32  	%r12763, %r12762, 255;
	mul.wide.u32 	%rd5838, %r12760, 4;
	add.s64 	%rd5839, %rd3, %rd5838;
	st.local.u32 	[%rd5839+4], %r12761;
	ld.local.u32 	%r12764, [%rd3+4064];
	add.s32 	%r12765, %r12764, %r12763;
	st.local.u32 	[%rd3+4064], %r12765;
	ld.local.u8 	%rs3727, [%rd5836+4220];
	not.b16 	%rs3728, %rs3726;
	and.b16  	%rs3729, %rs3727, %rs3728;
	st.local.u8 	[%rd5836+4220], %rs3729;
	or.b32  	%r12766, %r12744, %r173;
	cvt.u64.u32 	%rd5840, %r12766;
	add.s64 	%rd5841, %rd3, %rd5840;
	ld.local.u8 	%rs3730, [%rd5841+4220];
	add.s64 	%rd5842, %rd1276, %rd5840;
	ld.global.u8 	%rs3731, [%rd5842];
	and.b16  	%rs3732, %rs3731, %rs3730;
	cvt.u32.u16 	%r12767, %rs3732;
	and.b32  	%r12768, %r12767, 255;
	mul.wide.u32 	%rd5843, %r12765, 4;
	add.s64 	%rd5844, %rd3, %rd5843;
	st.local.u32 	[%rd5844+4], %r12766;
	ld.local.u32 	%r12769, [%rd3+4064];
	add.s32 	%r12770, %r12769, %r12768;
	st.local.u32 	[%rd3+4064], %r12770;
	ld.local.u8 	%rs3733, [%rd5841+4220];
	not.b16 	%rs3734, %rs3732;
	and.b16  	%rs3735, %rs3733, %rs3734;
	st.local.u8 	[%rd5841+4220], %rs3735;
	ld.local.u32 	%r12771, [%rd3+4128];
	not.b32 	%r12772, %r12771;
	and.b32  	%r12773, %r12771, %r173;
	cvt.u64.u32 	%rd5845, %r12773;
	add.s64 	%rd5846, %rd3, %rd5845;
	ld.local.u8 	%rs3736, [%rd5846+4220];
	add.s64 	%rd5847, %rd1276, %rd5845;
	ld.global.u8 	%rs3737, [%rd5847];
	and.b16  	%rs3738, %rs3737, %rs3736;
	cvt.u32.u16 	%r12774, %rs3738;
	and.b32  	%r12775, %r12774, 255;
	mul.wide.u32 	%rd5848, %r12770, 4;
	add.s64 	%rd5849, %rd3, %rd5848;
	st.local.u32 	[%rd5849+4], %r12773;
	ld.local.u32 	%r12776, [%rd3+4064];
	add.s32 	%r12777, %r12776, %r12775;
	st.local.u32 	[%rd3+4064], %r12777;
	ld.local.u8 	%rs3739, [%rd5846+4220];
	not.b16 	%rs3740, %rs3738;
	and.b16  	%rs3741, %rs3739, %rs3740;
	st.local.u8 	[%rd5846+4220], %rs3741;
	and.b32  	%r12778, %r173, %r12772;
	cvt.u64.u32 	%rd5850, %r12778;
	add.s64 	%rd5851, %rd3, %rd5850;
	ld.local.u8 	%rs3742, [%rd5851+4220];
	add.s64 	%rd5852, %rd1276, %rd5850;
	ld.global.u8 	%rs3743, [%rd5852];
	and.b16  	%rs3744, %rs3743, %rs3742;
	cvt.u32.u16 	%r12779, %rs3744;
	and.b32  	%r12780, %r12779, 255;
	mul.wide.u32 	%rd5853, %r12777, 4;
	add.s64 	%rd5854, %rd3, %rd5853;
	st.local.u32 	[%rd5854+4], %r12778;
	ld.local.u32 	%r12781, [%rd3+4064];
	add.s32 	%r12782, %r12781, %r12780;
	st.local.u32 	[%rd3+4064], %r12782;
	ld.local.u8 	%rs3745, [%rd5851+4220];
	not.b16 	%rs3746, %rs3744;
	and.b16  	%rs3747, %rs3745, %rs3746;
	st.local.u8 	[%rd5851+4220], %rs3747;
	and.b32  	%r12783, %r12771, %r12419;
	cvt.u64.u32 	%rd5855, %r12783;
	add.s64 	%rd5856, %rd3, %rd5855;
	ld.local.u8 	%rs3748, [%rd5856+4220];
	add.s64 	%rd5857, %rd1276, %rd5855;
	ld.global.u8 	%rs3749, [%rd5857];
	and.b16  	%rs3750, %rs3749, %rs3748;
	cvt.u32.u16 	%r12784, %rs3750;
	and.b32  	%r12785, %r12784, 255;
	mul.wide.u32 	%rd5858, %r12782, 4;
	add.s64 	%rd5859, %rd3, %rd5858;
	st.local.u32 	[%rd5859+4], %r12783;
	ld.local.u32 	%r12786, [%rd3+4064];
	add.s32 	%r12787, %r12786, %r12785;
	st.local.u32 	[%rd3+4064], %r12787;
	ld.local.u8 	%rs3751, [%rd5856+4220];
	not.b16 	%rs3752, %rs3750;
	and.b16  	%rs3753, %rs3751, %rs3752;
	st.local.u8 	[%rd5856+4220], %rs3753;
	xor.b32  	%r12788, %r12771, %r173;
	cvt.u64.u32 	%rd5860, %r12788;
	add.s64 	%rd5861, %rd3, %rd5860;
	ld.local.u8 	%rs3754, [%rd5861+4220];
	add.s64 	%rd5862, %rd1276, %rd5860;
	ld.global.u8 	%rs3755, [%rd5862];
	and.b16  	%rs3756, %rs3755, %rs3754;
	cvt.u32.u16 	%r12789, %rs3756;
	and.b32  	%r12790, %r12789, 255;
	mul.wide.u32 	%rd5863, %r12787, 4;
	add.s64 	%rd5864, %rd3, %rd5863;
	st.local.u32 	[%rd5864+4], %r12788;
	ld.local.u32 	%r12791, [%rd3+4064];
	add.s32 	%r12792, %r12791, %r12790;
	st.local.u32 	[%rd3+4064], %r12792;
	ld.local.u8 	%rs3757, [%rd5861+4220];
	not.b16 	%rs3758, %rs3756;
	and.b16  	%rs3759, %rs3757, %rs3758;
	st.local.u8 	[%rd5861+4220], %rs3759;
	or.b32  	%r12793, %r12771, %r173;
	cvt.u64.u32 	%rd5865, %r12793;
	add.s64 	%rd5866, %rd3, %rd5865;
	ld.local.u8 	%rs3760, [%rd5866+4220];
	add.s64 	%rd5867, %rd1276, %rd5865;
	ld.global.u8 	%rs3761, [%rd5867];
	and.b16  	%rs3762, %rs3761, %rs3760;
	cvt.u32.u16 	%r12794, %rs3762;
	and.b32  	%r12795, %r12794, 255;
	mul.wide.u32 	%rd5868, %r12792, 4;
	add.s64 	%rd5869, %rd3, %rd5868;
	st.local.u32 	[%rd5869+4], %r12793;
	ld.local.u32 	%r12796, [%rd3+4064];
	add.s32 	%r159, %r12796, %r12795;
	st.local.u32 	[%rd3+4064], %r159;
	ld.local.u8 	%rs3763, [%rd5866+4220];
	not.b16 	%rs3764, %rs3762;
	and.b16  	%rs3765, %rs3763, %rs3764;
	st.local.u8 	[%rd5866+4220], %rs3765;
$L__BB0_138:
	add.s32 	%r26217, %r26217, 1;
	setp.ge.u32 	%p81, %r26217, %r159;
	mov.b16 	%rs9835, 15;
	@%p81 bra 	$L__BB0_151;
	mul.wide.u32 	%rd5870, %r26217, 4;
	add.s64 	%rd5871, %rd3, %rd5870;
	ld.local.u32 	%r162, [%rd5871+4];
	cvt.u64.u32 	%rd5872, %r162;
	add.s64 	%rd5874, %rd1276, %rd5872;
	ld.global.u8 	%rs3767, [%rd5874];
	setp.eq.s16 	%p82, %rs3767, 0;
	@%p82 bra 	$L__BB0_138;
	st.local.u32 	[%rd3+4136], %r162;
	setp.eq.s16 	%p83, %rs3345, 2;
	mov.b16 	%rs9835, 15;
	mov.b32 	%r26218, 16;
	@%p83 bra 	$L__BB0_149;
	st.local.u32 	[%rd3+4068], %r159;
	not.b32 	%r12798, %r162;
	ld.local.u32 	%r12799, [%rd3+4076];
	not.b32 	%r12800, %r12799;
	and.b32  	%r12801, %r12799, %r162;
	cvt.u64.u32 	%rd5875, %r12801;
	add.s64 	%rd5876, %rd3, %rd5875;
	ld.local.u8 	%rs3770, [%rd5876+4220];
	add.s64 	%rd5878, %rd1276, %rd5875;
	ld.global.u8 	%rs3771, [%rd5878];
	and.b16  	%rs3772, %rs3771, %rs3770;
	cvt.u32.u16 	%r12802, %rs3772;
	and.b32  	%r12803, %r12802, 255;
	mul.wide.u32 	%rd5879, %r159, 4;
	add.s64 	%rd5880, %rd3, %rd5879;
	st.local.u32 	[%rd5880+4], %r12801;
	ld.local.u32 	%r12804, [%rd3+4068];
	add.s32 	%r12805, %r12804, %r12803;
	st.local.u32 	[%rd3+4068], %r12805;
	ld.local.u8 	%rs3773, [%rd5876+4220];
	not.b16 	%rs3774, %rs3772;
	and.b16  	%rs3775, %rs3773, %rs3774;
	st.local.u8 	[%rd5876+4220], %rs3775;
	and.b32  	%r12806, %r162, %r12800;
	cvt.u64.u32 	%rd5881, %r12806;
	add.s64 	%rd5882, %rd3, %rd5881;
	ld.local.u8 	%rs3776, [%rd5882+4220];
	add.s64 	%rd5883, %rd1276, %rd5881;
	ld.global.u8 	%rs3777, [%rd5883];
	and.b16  	%rs3778, %rs3777, %rs3776;
	cvt.u32.u16 	%r12807, %rs3778;
	and.b32  	%r12808, %r12807, 255;
	mul.wide.u32 	%rd5884, %r12805, 4;
	add.s64 	%rd5885, %rd3, %rd5884;
	st.local.u32 	[%rd5885+4], %r12806;
	ld.local.u32 	%r12809, [%rd3+4068];
	add.s32 	%r12810, %r12809, %r12808;
	st.local.u32 	[%rd3+4068], %r12810;
	ld.local.u8 	%rs3779, [%rd5882+4220];
	not.b16 	%rs3780, %rs3778;
	and.b16  	%rs3781, %rs3779, %rs3780;
	st.local.u8 	[%rd5882+4220], %rs3781;
	and.b32  	%r12811, %r12799, %r12798;
	cvt.u64.u32 	%rd5886, %r12811;
	add.s64 	%rd5887, %rd3, %rd5886;
	ld.local.u8 	%rs3782, [%rd5887+4220];
	add.s64 	%rd5888, %rd1276, %rd5886;
	ld.global.u8 	%rs3783, [%rd5888];
	and.b16  	%rs3784, %rs3783, %rs3782;
	cvt.u32.u16 	%r12812, %rs3784;
	and.b32  	%r12813, %r12812, 255;
	mul.wide.u32 	%rd5889, %r12810, 4;
	add.s64 	%rd5890, %rd3, %rd5889;
	st.local.u32 	[%rd5890+4], %r12811;
	ld.local.u32 	%r12814, [%rd3+4068];
	add.s32 	%r12815, %r12814, %r12813;
	st.local.u32 	[%rd3+4068], %r12815;
	ld.local.u8 	%rs3785, [%rd5887+4220];
	not.b16 	%rs3786, %rs3784;
	and.b16  	%rs3787, %rs3785, %rs3786;
	st.local.u8 	[%rd5887+4220], %rs3787;
	xor.b32  	%r12816, %r12799, %r162;
	cvt.u64.u32 	%rd5891, %r12816;
	add.s64 	%rd5892, %rd3, %rd5891;
	ld.local.u8 	%rs3788, [%rd5892+4220];
	add.s64 	%rd5893, %rd1276, %rd5891;
	ld.global.u8 	%rs3789, [%rd5893];
	and.b16  	%rs3790, %rs3789, %rs3788;
	cvt.u32.u16 	%r12817, %rs3790;
	and.b32  	%r12818, %r12817, 255;
	mul.wide.u32 	%rd5894, %r12815, 4;
	add.s64 	%rd5895, %rd3, %rd5894;
	st.local.u32 	[%rd5895+4], %r12816;
	ld.local.u32 	%r12819, [%rd3+4068];
	add.s32 	%r12820, %r12819, %r12818;
	st.local.u32 	[%rd3+4068], %r12820;
	ld.local.u8 	%rs3791, [%rd5892+4220];
	not.b16 	%rs3792, %rs3790;
	and.b16  	%rs3793, %rs3791, %rs3792;
	st.local.u8 	[%rd5892+4220], %rs3793;
	or.b32  	%r12821, %r12799, %r162;
	cvt.u64.u32 	%rd5896, %r12821;
	add.s64 	%rd5897, %rd3, %rd5896;
	ld.local.u8 	%rs3794, [%rd5897+4220];
	add.s64 	%rd5898, %rd1276, %rd5896;
	ld.global.u8 	%rs3795, [%rd5898];
	and.b16  	%rs3796, %rs3795, %rs3794;
	cvt.u32.u16 	%r12822, %rs3796;
	and.b32  	%r12823, %r12822, 255;
	mul.wide.u32 	%rd5899, %r12820, 4;
	add.s64 	%rd5900, %rd3, %rd5899;
	st.local.u32 	[%rd5900+4], %r12821;
	ld.local.u32 	%r12824, [%rd3+4068];
	add.s32 	%r12825, %r12824, %r12823;
	st.local.u32 	[%rd3+4068], %r12825;
	ld.local.u8 	%rs3797, [%rd5897+4220];
	not.b16 	%rs3798, %rs3796;
	and.b16  	%rs3799, %rs3797, %rs3798;
	st.local.u8 	[%rd5897+4220], %rs3799;
	ld.local.u32 	%r12826, [%rd3+4080];
	not.b32 	%r12827, %r12826;
	and.b32  	%r12828, %r12826, %r162;
	cvt.u64.u32 	%rd5901, %r12828;
	add.s64 	%rd5902, %rd3, %rd5901;
	ld.local.u8 	%rs3800, [%rd5902+4220];
	add.s64 	%rd5903, %rd1276, %rd5901;
	ld.global.u8 	%rs3801, [%rd5903];
	and.b16  	%rs3802, %rs3801, %rs3800;
	cvt.u32.u16 	%r12829, %rs3802;
	and.b32  	%r12830, %r12829, 255;
	mul.wide.u32 	%rd5904, %r12825, 4;
	add.s64 	%rd5905, %rd3, %rd5904;
	st.local.u32 	[%rd5905+4], %r12828;
	ld.local.u32 	%r12831, [%rd3+4068];
	add.s32 	%r12832, %r12831, %r12830;
	st.local.u32 	[%rd3+4068], %r12832;
	ld.local.u8 	%rs3803, [%rd5902+4220];
	not.b16 	%rs3804, %rs3802;
	and.b16  	%rs3805, %rs3803, %rs3804;
	st.local.u8 	[%rd5902+4220], %rs3805;
	and.b32  	%r12833, %r162, %r12827;
	cvt.u64.u32 	%rd5906, %r12833;
	add.s64 	%rd5907, %rd3, %rd5906;
	ld.local.u8 	%rs3806, [%rd5907+4220];
	add.s64 	%rd5908, %rd1276, %rd5906;
	ld.global.u8 	%rs3807, [%rd5908];
	and.b16  	%rs3808, %rs3807, %rs3806;
	cvt.u32.u16 	%r12834, %rs3808;
	and.b32  	%r12835, %r12834, 255;
	mul.wide.u32 	%rd5909, %r12832, 4;
	add.s64 	%rd5910, %rd3, %rd5909;
	st.local.u32 	[%rd5910+4], %r12833;
	ld.local.u32 	%r12836, [%rd3+4068];
	add.s32 	%r12837, %r12836, %r12835;
	st.local.u32 	[%rd3+4068], %r12837;
	ld.local.u8 	%rs3809, [%rd5907+4220];
	not.b16 	%rs3810, %rs3808;
	and.b16  	%rs3811, %rs3809, %rs3810;
	st.local.u8 	[%rd5907+4220], %rs3811;
	and.b32  	%r12838, %r12826, %r12798;
	cvt.u64.u32 	%rd5911, %r12838;
	add.s64 	%rd5912, %rd3, %rd5911;
	ld.local.u8 	%rs3812, [%rd5912+4220];
	add.s64 	%rd5913, %rd1276, %rd5911;
	ld.global.u8 	%rs3813, [%rd5913];
	and.b16  	%rs3814, %rs3813, %rs3812;
	cvt.u32.u16 	%r12839, %rs3814;
	and.b32  	%r12840, %r12839, 255;
	mul.wide.u32 	%rd5914, %r12837, 4;
	add.s64 	%rd5915, %rd3, %rd5914;
	st.local.u32 	[%rd5915+4], %r12838;
	ld.local.u32 	%r12841, [%rd3+4068];
	add.s32 	%r12842, %r12841, %r12840;
	st.local.u32 	[%rd3+4068], %r12842;
	ld.local.u8 	%rs3815, [%rd5912+4220];
	not.b16 	%rs3816, %rs3814;
	and.b16  	%rs3817, %rs3815, %rs3816;
	st.local.u8 	[%rd5912+4220], %rs3817;
	xor.b32  	%r12843, %r12826, %r162;
	cvt.u64.u32 	%rd5916, %r12843;
	add.s64 	%rd5917, %rd3, %rd5916;
	ld.local.u8 	%rs3818, [%rd5917+4220];
	add.s64 	%rd5918, %rd1276, %rd5916;
	ld.global.u8 	%rs3819, [%rd5918];
	and.b16  	%rs3820, %rs3819, %rs3818;
	cvt.u32.u16 	%r12844, %rs3820;
	and.b32  	%r12845, %r12844, 255;
	mul.wide.u32 	%rd5919, %r12842, 4;
	add.s64 	%rd5920, %rd3, %rd5919;
	st.local.u32 	[%rd5920+4], %r12843;
	ld.local.u32 	%r12846, [%rd3+4068];
	add.s32 	%r12847, %r12846, %r12845;
	st.local.u32 	[%rd3+4068], %r12847;
	ld.local.u8 	%rs3821, [%rd5917+4220];
	not.b16 	%rs3822, %rs3820;
	and.b16  	%rs3823, %rs3821, %rs3822;
	st.local.u8 	[%rd5917+4220], %rs3823;
	or.b32  	%r12848, %r12826, %r162;
	cvt.u64.u32 	%rd5921, %r12848;
	add.s64 	%rd5922, %rd3, %rd5921;
	ld.local.u8 	%rs3824, [%rd5922+4220];
	add.s64 	%rd5923, %rd1276, %rd5921;
	ld.global.u8 	%rs3825, [%rd5923];
	and.b16  	%rs3826, %rs3825, %rs3824;
	cvt.u32.u16 	%r12849, %rs3826;
	and.b32  	%r12850, %r12849, 255;
	mul.wide.u32 	%rd5924, %r12847, 4;
	add.s64 	%rd5925, %rd3, %rd5924;
	st.local.u32 	[%rd5925+4], %r12848;
	ld.local.u32 	%r12851, [%rd3+4068];
	add.s32 	%r12852, %r12851, %r12850;
	st.local.u32 	[%rd3+4068], %r12852;
	ld.local.u8 	%rs3827, [%rd5922+4220];
	not.b16 	%rs3828, %rs3826;
	and.b16  	%rs3829, %rs3827, %rs3828;
	st.local.u8 	[%rd5922+4220], %rs3829;
	ld.local.u32 	%r12853, [%rd3+4084];
	not.b32 	%r12854, %r12853;
	and.b32  	%r12855, %r12853, %r162;
	cvt.u64.u32 	%rd5926, %r12855;
	add.s64 	%rd5927, %rd3, %rd5926;
	ld.local.u8 	%rs3830, [%rd5927+4220];
	add.s64 	%rd5928, %rd1276, %rd5926;
	ld.global.u8 	%rs3831, [%rd5928];
	and.b16  	%rs3832, %rs3831, %rs3830;
	cvt.u32.u16 	%r12856, %rs3832;
	and.b32  	%r12857, %r12856, 255;
	mul.wide.u32 	%rd5929, %r12852, 4;
	add.s64 	%rd5930, %rd3, %rd5929;
	st.local.u32 	[%rd5930+4], %r12855;
	ld.local.u32 	%r12858, [%rd3+4068];
	add.s32 	%r12859, %r12858, %r12857;
	st.local.u32 	[%rd3+4068], %r12859;
	ld.local.u8 	%rs3833, [%rd5927+4220];
	not.b16 	%rs3834, %rs3832;
	and.b16  	%rs3835, %rs3833, %rs3834;
	st.local.u8 	[%rd5927+4220], %rs3835;
	and.b32  	%r12860, %r162, %r12854;
	cvt.u64.u32 	%rd5931, %r12860;
	add.s64 	%rd5932, %rd3, %rd5931;
	ld.local.u8 	%rs3836, [%rd5932+4220];
	add.s64 	%rd5933, %rd1276, %rd5931;
	ld.global.u8 	%rs3837, [%rd5933];
	and.b16  	%rs3838, %rs3837, %rs3836;
	cvt.u32.u16 	%r12861, %rs3838;
	and.b32  	%r12862, %r12861, 255;
	mul.wide.u32 	%rd5934, %r12859, 4;
	add.s64 	%rd5935, %rd3, %rd5934;
	st.local.u32 	[%rd5935+4], %r12860;
	ld.local.u32 	%r12863, [%rd3+4068];
	add.s32 	%r12864, %r12863, %r12862;
	st.local.u32 	[%rd3+4068], %r12864;
	ld.local.u8 	%rs3839, [%rd5932+4220];
	not.b16 	%rs3840, %rs3838;
	and.b16  	%rs3841, %rs3839, %rs3840;
	st.local.u8 	[%rd5932+4220], %rs3841;
	and.b32  	%r12865, %r12853, %r12798;
	cvt.u64.u32 	%rd5936, %r12865;
	add.s64 	%rd5937, %rd3, %rd5936;
	ld.local.u8 	%rs3842, [%rd5937+4220];
	add.s64 	%rd5938, %rd1276, %rd5936;
	ld.global.u8 	%rs3843, [%rd5938];
	and.b16  	%rs3844, %rs3843, %rs3842;
	cvt.u32.u16 	%r12866, %rs3844;
	and.b32  	%r12867, %r12866, 255;
	mul.wide.u32 	%rd5939, %r12864, 4;
	add.s64 	%rd5940, %rd3, %rd5939;
	st.local.u32 	[%rd5940+4], %r12865;
	ld.local.u32 	%r12868, [%rd3+4068];
	add.s32 	%r12869, %r12868, %r12867;
	st.local.u32 	[%rd3+4068], %r12869;
	ld.local.u8 	%rs3845, [%rd5937+4220];
	not.b16 	%rs3846, %rs3844;
	and.b16  	%rs3847, %rs3845, %rs3846;
	st.local.u8 	[%rd5937+4220], %rs3847;
	xor.b32  	%r12870, %r12853, %r162;
	cvt.u64.u32 	%rd5941, %r12870;
	add.s64 	%rd5942, %rd3, %rd5941;
	ld.local.u8 	%rs3848, [%rd5942+4220];
	add.s64 	%rd5943, %rd1276, %rd5941;
	ld.global.u8 	%rs3849, [%rd5943];
	and.b16  	%rs3850, %rs3849, %rs3848;
	cvt.u32.u16 	%r12871, %rs3850;
	and.b32  	%r12872, %r12871, 255;
	mul.wide.u32 	%rd5944, %r12869, 4;
	add.s64 	%rd5945, %rd3, %rd5944;
	st.local.u32 	[%rd5945+4], %r12870;
	ld.local.u32 	%r12873, [%rd3+4068];
	add.s32 	%r12874, %r12873, %r12872;
	st.local.u32 	[%rd3+4068], %r12874;
	ld.local.u8 	%rs3851, [%rd5942+4220];
	not.b16 	%rs3852, %rs3850;
	and.b16  	%rs3853, %rs3851, %rs3852;
	st.local.u8 	[%rd5942+4220], %rs3853;
	or.b32  	%r12875, %r12853, %r162;
	cvt.u64.u32 	%rd5946, %r12875;
	add.s64 	%rd5947, %rd3, %rd5946;
	ld.local.u8 	%rs3854, [%rd5947+4220];
	add.s64 	%rd5948, %rd1276, %rd5946;
	ld.global.u8 	%rs3855, [%rd5948];
	and.b16  	%rs3856, %rs3855, %rs3854;
	cvt.u32.u16 	%r12876, %rs3856;
	and.b32  	%r12877, %r12876, 255;
	mul.wide.u32 	%rd5949, %r12874, 4;
	add.s64 	%rd5950, %rd3, %rd5949;
	st.local.u32 	[%rd5950+4], %r12875;
	ld.local.u32 	%r12878, [%rd3+4068];
	add.s32 	%r12879, %r12878, %r12877;
	st.local.u32 	[%rd3+4068], %r12879;
	ld.local.u8 	%rs3857, [%rd5947+4220];
	not.b16 	%rs3858, %rs3856;
	and.b16  	%rs3859, %rs3857, %rs3858;
	st.local.u8 	[%rd5947+4220], %rs3859;
	ld.local.u32 	%r12880, [%rd3+4088];
	not.b32 	%r12881, %r12880;
	and.b32  	%r12882, %r12880, %r162;
	cvt.u64.u32 	%rd5951, %r12882;
	add.s64 	%rd5952, %rd3, %rd5951;
	ld.local.u8 	%rs3860, [%rd5952+4220];
	add.s64 	%rd5953, %rd1276, %rd5951;
	ld.global.u8 	%rs3861, [%rd5953];
	and.b16  	%rs3862, %rs3861, %rs3860;
	cvt.u32.u16 	%r12883, %rs3862;
	and.b32  	%r12884, %r12883, 255;
	mul.wide.u32 	%rd5954, %r12879, 4;
	add.s64 	%rd5955, %rd3, %rd5954;
	st.local.u32 	[%rd5955+4], %r12882;
	ld.local.u32 	%r12885, [%rd3+4068];
	add.s32 	%r12886, %r12885, %r12884;
	st.local.u32 	[%rd3+4068], %r12886;
	ld.local.u8 	%rs3863, [%rd5952+4220];
	not.b16 	%rs3864, %rs3862;
	and.b16  	%rs3865, %rs3863, %rs3864;
	st.local.u8 	[%rd5952+4220], %rs3865;
	and.b32  	%r12887, %r162, %r12881;
	cvt.u64.u32 	%rd5956, %r12887;
	add.s64 	%rd5957, %rd3, %rd5956;
	ld.local.u8 	%rs3866, [%rd5957+4220];
	add.s64 	%rd5958, %rd1276, %rd5956;
	ld.global.u8 	%rs3867, [%rd5958];
	and.b16  	%rs3868, %rs3867, %rs3866;
	cvt.u32.u16 	%r12888, %rs3868;
	and.b32  	%r12889, %r12888, 255;
	mul.wide.u32 	%rd5959, %r12886, 4;
	add.s64 	%rd5960, %rd3, %rd5959;
	st.local.u32 	[%rd5960+4], %r12887;
	ld.local.u32 	%r12890, [%rd3+4068];
	add.s32 	%r12891, %r12890, %r12889;
	st.local.u32 	[%rd3+4068], %r12891;
	ld.local.u8 	%rs3869, [%rd5957+4220];
	not.b16 	%rs3870, %rs3868;
	and.b16  	%rs3871, %rs3869, %rs3870;
	st.local.u8 	[%rd5957+4220], %rs3871;
	and.b32  	%r12892, %r12880, %r12798;
	cvt.u64.u32 	%rd5961, %r12892;
	add.s64 	%rd5962, %rd3, %rd5961;
	ld.local.u8 	%rs3872, [%rd5962+4220];
	add.s64 	%rd5963, %rd1276, %rd5961;
	ld.global.u8 	%rs3873, [%rd5963];
	and.b16  	%rs3874, %rs3873, %rs3872;
	cvt.u32.u16 	%r12893, %rs3874;
	and.b32  	%r12894, %r12893, 255;
	mul.wide.u32 	%rd5964, %r12891, 4;
	add.s64 	%rd5965, %rd3, %rd5964;
	st.local.u32 	[%rd5965+4], %r12892;
	ld.local.u32 	%r12895, [%rd3+4068];
	add.s32 	%r12896, %r12895, %r12894;
	st.local.u32 	[%rd3+4068], %r12896;
	ld.local.u8 	%rs3875, [%rd5962+4220];
	not.b16 	%rs3876, %rs3874;
	and.b16  	%rs3877, %rs3875, %rs3876;
	st.local.u8 	[%rd5962+4220], %rs3877;
	xor.b32  	%r12897, %r12880, %r162;
	cvt.u64.u32 	%rd5966, %r12897;
	add.s64 	%rd5967, %rd3, %rd5966;
	ld.local.u8 	%rs3878, [%rd5967+4220];
	add.s64 	%rd5968, %rd1276, %rd5966;
	ld.global.u8 	%rs3879, [%rd5968];
	and.b16  	%rs3880, %rs3879, %rs3878;
	cvt.u32.u16 	%r12898, %rs3880;
	and.b32  	%r12899, %r12898, 255;
	mul.wide.u32 	%rd5969, %r12896, 4;
	add.s64 	%rd5970, %rd3, %rd5969;
	st.local.u32 	[%rd5970+4], %r12897;
	ld.local.u32 	%r12900, [%rd3+4068];
	add.s32 	%r12901, %r12900, %r12899;
	st.local.u32 	[%rd3+4068], %r12901;
	ld.local.u8 	%rs3881, [%rd5967+4220];
	not.b16 	%rs3882, %rs3880;
	and.b16  	%rs3883, %rs3881, %rs3882;
	st.local.u8 	[%rd5967+4220], %rs3883;
	or.b32  	%r12902, %r12880, %r162;
	cvt.u64.u32 	%rd5971, %r12902;
	add.s64 	%rd5972, %rd3, %rd5971;
	ld.local.u8 	%rs3884, [%rd5972+4220];
	add.s64 	%rd5973, %rd1276, %rd5971;
	ld.global.u8 	%rs3885, [%rd5973];
	and.b16  	%rs3886, %rs3885, %rs3884;
	cvt.u32.u16 	%r12903, %rs3886;
	and.b32  	%r12904, %r12903, 255;
	mul.wide.u32 	%rd5974, %r12901, 4;
	add.s64 	%rd5975, %rd3, %rd5974;
	st.local.u32 	[%rd5975+4], %r12902;
	ld.local.u32 	%r12905, [%rd3+4068];
	add.s32 	%r12906, %r12905, %r12904;
	st.local.u32 	[%rd3+4068], %r12906;
	ld.local.u8 	%rs3887, [%rd5972+4220];
	not.b16 	%rs3888, %rs3886;
	and.b16  	%rs3889, %rs3887, %rs3888;
	st.local.u8 	[%rd5972+4220], %rs3889;
	ld.local.u32 	%r12907, [%rd3+4092];
	not.b32 	%r12908, %r12907;
	and.b32  	%r12909, %r12907, %r162;
	cvt.u64.u32 	%rd5976, %r12909;
	add.s64 	%rd5977, %rd3, %rd5976;
	ld.local.u8 	%rs3890, [%rd5977+4220];
	add.s64 	%rd5978, %rd1276, %rd5976;
	ld.global.u8 	%rs3891, [%rd5978];
	and.b16  	%rs3892, %rs3891, %rs3890;
	cvt.u32.u16 	%r12910, %rs3892;
	and.b32  	%r12911, %r12910, 255;
	mul.wide.u32 	%rd5979, %r12906, 4;
	add.s64 	%rd5980, %rd3, %rd5979;
	st.local.u32 	[%rd5980+4], %r12909;
	ld.local.u32 	%r12912, [%rd3+4068];
	add.s32 	%r12913, %r12912, %r12911;
	st.local.u32 	[%rd3+4068], %r12913;
	ld.local.u8 	%rs3893, [%rd5977+4220];
	not.b16 	%rs3894, %rs3892;
	and.b16  	%rs3895, %rs3893, %rs3894;
	st.local.u8 	[%rd5977+4220], %rs3895;
	and.b32  	%r12914, %r162, %r12908;
	cvt.u64.u32 	%rd5981, %r12914;
	add.s64 	%rd5982, %rd3, %rd5981;
	ld.local.u8 	%rs3896, [%rd5982+4220];
	add.s64 	%rd5983, %rd1276, %rd5981;
	ld.global.u8 	%rs3897, [%rd5983];
	and.b16  	%rs3898, %rs3897, %rs3896;
	cvt.u32.u16 	%r12915, %rs3898;
	and.b32  	%r12916, %r12915, 255;
	mul.wide.u32 	%rd5984, %r12913, 4;
	add.s64 	%rd5985, %rd3, %rd5984;
	st.local.u32 	[%rd5985+4], %r12914;
	ld.local.u32 	%r12917, [%rd3+4068];
	add.s32 	%r12918, %r12917, %r12916;
	st.local.u32 	[%rd3+4068], %r12918;
	ld.local.u8 	%rs3899, [%rd5982+4220];
	not.b16 	%rs3900, %rs3898;
	and.b16  	%rs3901, %rs3899, %rs3900;
	st.local.u8 	[%rd5982+4220], %rs3901;
	and.b32  	%r12919, %r12907, %r12798;
	cvt.u64.u32 	%rd5986, %r12919;
	add.s64 	%rd5987, %rd3, %rd5986;
	ld.local.u8 	%rs3902, [%rd5987+4220];
	add.s64 	%rd5988, %rd1276, %rd5986;
	ld.global.u8 	%rs3903, [%rd5988];
	and.b16  	%rs3904, %rs3903, %rs3902;
	cvt.u32.u16 	%r12920, %rs3904;
	and.b32  	%r12921, %r12920, 255;
	mul.wide.u32 	%rd5989, %r12918, 4;
	add.s64 	%rd5990, %rd3, %rd5989;
	st.local.u32 	[%rd5990+4], %r12919;
	ld.local.u32 	%r12922, [%rd3+4068];
	add.s32 	%r12923, %r12922, %r12921;
	st.local.u32 	[%rd3+4068], %r12923;
	ld.local.u8 	%rs3905, [%rd5987+4220];
	not.b16 	%rs3906, %rs3904;
	and.b16  	%rs3907, %rs3905, %rs3906;
	st.local.u8 	[%rd5987+4220], %rs3907;
	xor.b32  	%r12924, %r12907, %r162;
	cvt.u64.u32 	%rd5991, %r12924;
	add.s64 	%rd5992, %rd3, %rd5991;
	ld.local.u8 	%rs3908, [%rd5992+4220];
	add.s64 	%rd5993, %rd1276, %rd5991;
	ld.global.u8 	%rs3909, [%rd5993];
	and.b16  	%rs3910, %rs3909, %rs3908;
	cvt.u32.u16 	%r12925, %rs3910;
	and.b32  	%r12926, %r12925, 255;
	mul.wide.u32 	%rd5994, %r12923, 4;
	add.s64 	%rd5995, %rd3, %rd5994;
	st.local.u32 	[%rd5995+4], %r12924;
	ld.local.u32 	%r12927, [%rd3+4068];
	add.s32 	%r12928, %r12927, %r12926;
	st.local.u32 	[%rd3+4068], %r12928;
	ld.local.u8 	%rs3911, [%rd5992+4220];
	not.b16 	%rs3912, %rs3910;
	and.b16  	%rs3913, %rs3911, %rs3912;
	st.local.u8 	[%rd5992+4220], %rs3913;
	or.b32  	%r12929, %r12907, %r162;
	cvt.u64.u32 	%rd5996, %r12929;
	add.s64 	%rd5997, %rd3, %rd5996;
	ld.local.u8 	%rs3914, [%rd5997+4220];
	add.s64 	%rd5998, %rd1276, %rd5996;
	ld.global.u8 	%rs3915, [%rd5998];
	and.b16  	%rs3916, %rs3915, %rs3914;
	cvt.u32.u16 	%r12930, %rs3916;
	and.b32  	%r12931, %r12930, 255;
	mul.wide.u32 	%rd5999, %r12928, 4;
	add.s64 	%rd6000, %rd3, %rd5999;
	st.local.u32 	[%rd6000+4], %r12929;
	ld.local.u32 	%r12932, [%rd3+4068];
	add.s32 	%r12933, %r12932, %r12931;
	st.local.u32 	[%rd3+4068], %r12933;
	ld.local.u8 	%rs3917, [%rd5997+4220];
	not.b16 	%rs3918, %rs3916;
	and.b16  	%rs3919, %rs3917, %rs3918;
	st.local.u8 	[%rd5997+4220], %rs3919;
	ld.local.u32 	%r12934, [%rd3+4096];
	not.b32 	%r12935, %r12934;
	and.b32  	%r12936, %r12934, %r162;
	cvt.u64.u32 	%rd6001, %r12936;
	add.s64 	%rd6002, %rd3, %rd6001;
	ld.local.u8 	%rs3920, [%rd6002+4220];
	add.s64 	%rd6003, %rd1276, %rd6001;
	ld.global.u8 	%rs3921, [%rd6003];
	and.b16  	%rs3922, %rs3921, %rs3920;
	cvt.u32.u16 	%r12937, %rs3922;
	and.b32  	%r12938, %r12937, 255;
	mul.wide.u32 	%rd6004, %r12933, 4;
	add.s64 	%rd6005, %rd3, %rd6004;
	st.local.u32 	[%rd6005+4], %r12936;
	ld.local.u32 	%r12939, [%rd3+4068];
	add.s32 	%r12940, %r12939, %r12938;
	st.local.u32 	[%rd3+4068], %r12940;
	ld.local.u8 	%rs3923, [%rd6002+4220];
	not.b16 	%rs3924, %rs3922;
	and.b16  	%rs3925, %rs3923, %rs3924;
	st.local.u8 	[%rd6002+4220], %rs3925;
	and.b32  	%r12941, %r162, %r12935;
	cvt.u64.u32 	%rd6006, %r12941;
	add.s64 	%rd6007, %rd3, %rd6006;
	ld.local.u8 	%rs3926, [%rd6007+4220];
	add.s64 	%rd6008, %rd1276, %rd6006;
	ld.global.u8 	%rs3927, [%rd6008];
	and.b16  	%rs3928, %rs3927, %rs3926;
	cvt.u32.u16 	%r12942, %rs3928;
	and.b32  	%r12943, %r12942, 255;
	mul.wide.u32 	%rd6009, %r12940, 4;
	add.s64 	%rd6010, %rd3, %rd6009;
	st.local.u32 	[%rd6010+4], %r12941;
	ld.local.u32 	%r12944, [%rd3+4068];
	add.s32 	%r12945, %r12944, %r12943;
	st.local.u32 	[%rd3+4068], %r12945;
	ld.local.u8 	%rs3929, [%rd6007+4220];
	not.b16 	%rs3930, %rs3928;
	and.b16  	%rs3931, %rs3929, %rs3930;
	st.local.u8 	[%rd6007+4220], %rs3931;
	and.b32  	%r12946, %r12934, %r12798;
	cvt.u64.u32 	%rd6011, %r12946;
	add.s64 	%rd6012, %rd3, %rd6011;
	ld.local.u8 	%rs3932, [%rd6012+4220];
	add.s64 	%rd6013, %rd1276, %rd6011;
	ld.global.u8 	%rs3933, [%rd6013];
	and.b16  	%rs3934, %rs3933, %rs3932;
	cvt.u32.u16 	%r12947, %rs3934;
	and.b32  	%r12948, %r12947, 255;
	mul.wide.u32 	%rd6014, %r12945, 4;
	add.s64 	%rd6015, %rd3, %rd6014;
	st.local.u32 	[%rd6015+4], %r12946;
	ld.local.u32 	%r12949, [%rd3+4068];
	add.s32 	%r12950, %r12949, %r12948;
	st.local.u32 	[%rd3+4068], %r12950;
	ld.local.u8 	%rs3935, [%rd6012+4220];
	not.b16 	%rs3936, %rs3934;
	and.b16  	%rs3937, %rs3935, %rs3936;
	st.local.u8 	[%rd6012+4220], %rs3937;
	xor.b32  	%r12951, %r12934, %r162;
	cvt.u64.u32 	%rd6016, %r12951;
	add.s64 	%rd6017, %rd3, %rd6016;
	ld.local.u8 	%rs3938, [%rd6017+4220];
	add.s64 	%rd6018, %rd1276, %rd6016;
	ld.global.u8 	%rs3939, [%rd6018];
	and.b16  	%rs3940, %rs3939, %rs3938;
	cvt.u32.u16 	%r12952, %rs3940;
	and.b32  	%r12953, %r12952, 255;
	mul.wide.u32 	%rd6019, %r12950, 4;
	add.s64 	%rd6020, %rd3, %rd6019;
	st.local.u32 	[%rd6020+4], %r12951;
	ld.local.u32 	%r12954, [%rd3+4068];
	add.s32 	%r12955, %r12954, %r12953;
	st.local.u32 	[%rd3+4068], %r12955;
	ld.local.u8 	%rs3941, [%rd6017+4220];
	not.b16 	%rs3942, %rs3940;
	and.b16  	%rs3943, %rs3941, %rs3942;
	st.local.u8 	[%rd6017+4220], %rs3943;
	or.b32  	%r12956, %r12934, %r162;
	cvt.u64.u32 	%rd6021, %r12956;
	add.s64 	%rd6022, %rd3, %rd6021;
	ld.local.u8 	%rs3944, [%rd6022+4220];
	add.s64 	%rd6023, %rd1276, %rd6021;
	ld.global.u8 	%rs3945, [%rd6023];
	and.b16  	%rs3946, %rs3945, %rs3944;
	cvt.u32.u16 	%r12957, %rs3946;
	and.b32  	%r12958, %r12957, 255;
	mul.wide.u32 	%rd6024, %r12955, 4;
	add.s64 	%rd6025, %rd3, %rd6024;
	st.local.u32 	[%rd6025+4], %r12956;
	ld.local.u32 	%r12959, [%rd3+4068];
	add.s32 	%r12960, %r12959, %r12958;
	st.local.u32 	[%rd3+4068], %r12960;
	ld.local.u8 	%rs3947, [%rd6022+4220];
	not.b16 	%rs3948, %rs3946;
	and.b16  	%rs3949, %rs3947, %rs3948;
	st.local.u8 	[%rd6022+4220], %rs3949;
	ld.local.u32 	%r12961, [%rd3+4100];
	not.b32 	%r12962, %r12961;
	and.b32  	%r12963, %r12961, %r162;
	cvt.u64.u32 	%rd6026, %r12963;
	add.s64 	%rd6027, %rd3, %rd6026;
	ld.local.u8 	%rs3950, [%rd6027+4220];
	add.s64 	%rd6028, %rd1276, %rd6026;
	ld.global.u8 	%rs3951, [%rd6028];
	and.b16  	%rs3952, %rs3951, %rs3950;
	cvt.u32.u16 	%r12964, %rs3952;
	and.b32  	%r12965, %r12964, 255;
	mul.wide.u32 	%rd6029, %r12960, 4;
	add.s64 	%rd6030, %rd3, %rd6029;
	st.local.u32 	[%rd6030+4], %r12963;
	ld.local.u32 	%r12966, [%rd3+4068];
	add.s32 	%r12967, %r12966, %r12965;
	st.local.u32 	[%rd3+4068], %r12967;
	ld.local.u8 	%rs3953, [%rd6027+4220];
	not.b16 	%rs3954, %rs3952;
	and.b16  	%rs3955, %rs3953, %rs3954;
	st.local.u8 	[%rd6027+4220], %rs3955;
	and.b32  	%r12968, %r162, %r12962;
	cvt.u64.u32 	%rd6031, %r12968;
	add.s64 	%rd6032, %rd3, %rd6031;
	ld.local.u8 	%rs3956, [%rd6032+4220];
	add.s64 	%rd6033, %rd1276, %rd6031;
	ld.global.u8 	%rs3957, [%rd6033];
	and.b16  	%rs3958, %rs3957, %rs3956;
	cvt.u32.u16 	%r12969, %rs3958;
	and.b32  	%r12970, %r12969, 255;
	mul.wide.u32 	%rd6034, %r12967, 4;
	add.s64 	%rd6035, %rd3, %rd6034;
	st.local.u32 	[%rd6035+4], %r12968;
	ld.local.u32 	%r12971, [%rd3+4068];
	add.s32 	%r12972, %r12971, %r12970;
	st.local.u32 	[%rd3+4068], %r12972;
	ld.local.u8 	%rs3959, [%rd6032+4220];
	not.b16 	%rs3960, %rs3958;
	and.b16  	%rs3961, %rs3959, %rs3960;
	st.local.u8 	[%rd6032+4220], %rs3961;
	and.b32  	%r12973, %r12961, %r12798;
	cvt.u64.u32 	%rd6036, %r12973;
	add.s64 	%rd6037, %rd3, %rd6036;
	ld.local.u8 	%rs3962, [%rd6037+4220];
	add.s64 	%rd6038, %rd1276, %rd6036;
	ld.global.u8 	%rs3963, [%rd6038];
	and.b16  	%rs3964, %rs3963, %rs3962;
	cvt.u32.u16 	%r12974, %rs3964;
	and.b32  	%r12975, %r12974, 255;
	mul.wide.u32 	%rd6039, %r12972, 4;
	add.s64 	%rd6040, %rd3, %rd6039;
	st.local.u32 	[%rd6040+4], %r12973;
	ld.local.u32 	%r12976, [%rd3+4068];
	add.s32 	%r12977, %r12976, %r12975;
	st.local.u32 	[%rd3+4068], %r12977;
	ld.local.u8 	%rs3965, [%rd6037+4220];
	not.b16 	%rs3966, %rs3964;
	and.b16  	%rs3967, %rs3965, %rs3966;
	st.local.u8 	[%rd6037+4220], %rs3967;
	xor.b32  	%r12978, %r12961, %r162;
	cvt.u64.u32 	%rd6041, %r12978;
	add.s64 	%rd6042, %rd3, %rd6041;
	ld.local.u8 	%rs3968, [%rd6042+4220];
	add.s64 	%rd6043, %rd1276, %rd6041;
	ld.global.u8 	%rs3969, [%rd6043];
	and.b16  	%rs3970, %rs3969, %rs3968;
	cvt.u32.u16 	%r12979, %rs3970;
	and.b32  	%r12980, %r12979, 255;
	mul.wide.u32 	%rd6044, %r12977, 4;
	add.s64 	%rd6045, %rd3, %rd6044;
	st.local.u32 	[%rd6045+4], %r12978;
	ld.local.u32 	%r12981, [%rd3+4068];
	add.s32 	%r12982, %r12981, %r12980;
	st.local.u32 	[%rd3+4068], %r12982;
	ld.local.u8 	%rs3971, [%rd6042+4220];
	not.b16 	%rs3972, %rs3970;
	and.b16  	%rs3973, %rs3971, %rs3972;
	st.local.u8 	[%rd6042+4220], %rs3973;
	or.b32  	%r12983, %r12961, %r162;
	cvt.u64.u32 	%rd6046, %r12983;
	add.s64 	%rd6047, %rd3, %rd6046;
	ld.local.u8 	%rs3974, [%rd6047+4220];
	add.s64 	%rd6048, %rd1276, %rd6046;
	ld.global.u8 	%rs3975, [%rd6048];
	and.b16  	%rs3976, %rs3975, %rs3974;
	cvt.u32.u16 	%r12984, %rs3976;
	and.b32  	%r12985, %r12984, 255;
	mul.wide.u32 	%rd6049, %r12982, 4;
	add.s64 	%rd6050, %rd3, %rd6049;
	st.local.u32 	[%rd6050+4], %r12983;
	ld.local.u32 	%r12986, [%rd3+4068];
	add.s32 	%r12987, %r12986, %r12985;
	st.local.u32 	[%rd3+4068], %r12987;
	ld.local.u8 	%rs3977, [%rd6047+4220];
	not.b16 	%rs3978, %rs3976;
	and.b16  	%rs3979, %rs3977, %rs3978;
	st.local.u8 	[%rd6047+4220], %rs3979;
	ld.local.u32 	%r12988, [%rd3+4104];
	not.b32 	%r12989, %r12988;
	and.b32  	%r12990, %r12988, %r162;
	cvt.u64.u32 	%rd6051, %r12990;
	add.s64 	%rd6052, %rd3, %rd6051;
	ld.local.u8 	%rs3980, [%rd6052+4220];
	add.s64 	%rd6053, %rd1276, %rd6051;
	ld.global.u8 	%rs3981, [%rd6053];
	and.b16  	%rs3982, %rs3981, %rs3980;
	cvt.u32.u16 	%r12991, %rs3982;
	and.b32  	%r12992, %r12991, 255;
	mul.wide.u32 	%rd6054, %r12987, 4;
	add.s64 	%rd6055, %rd3, %rd6054;
	st.local.u32 	[%rd6055+4], %r12990;
	ld.local.u32 	%r12993, [%rd3+4068];
	add.s32 	%r12994, %r12993, %r12992;
	st.local.u32 	[%rd3+4068], %r12994;
	ld.local.u8 	%rs3983, [%rd6052+4220];
	not.b16 	%rs3984, %rs3982;
	and.b16  	%rs3985, %rs3983, %rs3984;
	st.local.u8 	[%rd6052+4220], %rs3985;
	and.b32  	%r12995, %r162, %r12989;
	cvt.u64.u32 	%rd6056, %r12995;
	add.s64 	%rd6057, %rd3, %rd6056;
	ld.local.u8 	%rs3986, [%rd6057+4220];
	add.s64 	%rd6058, %rd1276, %rd6056;
	ld.global.u8 	%rs3987, [%rd6058];
	and.b16  	%rs3988, %rs3987, %rs3986;
	cvt.u32.u16 	%r12996, %rs3988;
	and.b32  	%r12997, %r12996, 255;
	mul.wide.u32 	%rd6059, %r12994, 4;
	add.s64 	%rd6060, %rd3, %rd6059;
	st.local.u32 	[%rd6060+4], %r12995;
	ld.local.u32 	%r12998, [%rd3+4068];
	add.s32 	%r12999, %r12998, %r12997;
	st.local.u32 	[%rd3+4068], %r12999;
	ld.local.u8 	%rs3989, [%rd6057+4220];
	not.b16 	%rs3990, %rs3988;
	and.b16  	%rs3991, %rs3989, %rs3990;
	st.local.u8 	[%rd6057+4220], %rs3991;
	and.b32  	%r13000, %r12988, %r12798;
	cvt.u64.u32 	%rd6061, %r13000;
	add.s64 	%rd6062, %rd3, %rd6061;
	ld.local.u8 	%rs3992, [%rd6062+4220];
	add.s64 	%rd6063, %rd1276, %rd6061;
	ld.global.u8 	%rs3993, [%rd6063];
	and.b16  	%rs3994, %rs3993, %rs3992;
	cvt.u32.u16 	%r13001, %rs3994;
	and.b32  	%r13002, %r13001, 255;
	mul.wide.u32 	%rd6064, %r12999, 4;
	add.s64 	%rd6065, %rd3, %rd6064;
	st.local.u32 	[%rd6065+4], %r13000;
	ld.local.u32 	%r13003, [%rd3+4068];
	add.s32 	%r13004, %r13003, %r13002;
	st.local.u32 	[%rd3+4068], %r13004;
	ld.local.u8 	%rs3995, [%rd6062+4220];
	not.b16 	%rs3996, %rs3994;
	and.b16  	%rs3997, %rs3995, %rs3996;
	st.local.u8 	[%rd6062+4220], %rs3997;
	xor.b32  	%r13005, %r12988, %r162;
	cvt.u64.u32 	%rd6066, %r13005;
	add.s64 	%rd6067, %rd3, %rd6066;
	ld.local.u8 	%rs3998, [%rd6067+4220];
	add.s64 	%rd6068, %rd1276, %rd6066;
	ld.global.u8 	%rs3999, [%rd6068];
	and.b16  	%rs4000, %rs3999, %rs3998;
	cvt.u32.u16 	%r13006, %rs4000;
	and.b32  	%r13007, %r13006, 255;
	mul.wide.u32 	%rd6069, %r13004, 4;
	add.s64 	%rd6070, %rd3, %rd6069;
	st.local.u32 	[%rd6070+4], %r13005;
	ld.local.u32 	%r13008, [%rd3+4068];
	add.s32 	%r13009, %r13008, %r13007;
	st.local.u32 	[%rd3+4068], %r13009;
	ld.local.u8 	%rs4001, [%rd6067+4220];
	not.b16 	%rs4002, %rs4000;
	and.b16  	%rs4003, %rs4001, %rs4002;
	st.local.u8 	[%rd6067+4220], %rs4003;
	or.b32  	%r13010, %r12988, %r162;
	cvt.u64.u32 	%rd6071, %r13010;
	add.s64 	%rd6072, %rd3, %rd6071;
	ld.local.u8 	%rs4004, [%rd6072+4220];
	add.s64 	%rd6073, %rd1276, %rd6071;
	ld.global.u8 	%rs4005, [%rd6073];
	and.b16  	%rs4006, %rs4005, %rs4004;
	cvt.u32.u16 	%r13011, %rs4006;
	and.b32  	%r13012, %r13011, 255;
	mul.wide.u32 	%rd6074, %r13009, 4;
	add.s64 	%rd6075, %rd3, %rd6074;
	st.local.u32 	[%rd6075+4], %r13010;
	ld.local.u32 	%r13013, [%rd3+4068];
	add.s32 	%r13014, %r13013, %r13012;
	st.local.u32 	[%rd3+4068], %r13014;
	ld.local.u8 	%rs4007, [%rd6072+4220];
	not.b16 	%rs4008, %rs4006;
	and.b16  	%rs4009, %rs4007, %rs4008;
	st.local.u8 	[%rd6072+4220], %rs4009;
	ld.local.u32 	%r13015, [%rd3+4108];
	not.b32 	%r13016, %r13015;
	and.b32  	%r13017, %r13015, %r162;
	cvt.u64.u32 	%rd6076, %r13017;
	add.s64 	%rd6077, %rd3, %rd6076;
	ld.local.u8 	%rs4010, [%rd6077+4220];
	add.s64 	%rd6078, %rd1276, %rd6076;
	ld.global.u8 	%rs4011, [%rd6078];
	and.b16  	%rs4012, %rs4011, %rs4010;
	cvt.u32.u16 	%r13018, %rs4012;
	and.b32  	%r13019, %r13018, 255;
	mul.wide.u32 	%rd6079, %r13014, 4;
	add.s64 	%rd6080, %rd3, %rd6079;
	st.local.u32 	[%rd6080+4], %r13017;
	ld.local.u32 	%r13020, [%rd3+4068];
	add.s32 	%r13021, %r13020, %r13019;
	st.local.u32 	[%rd3+4068], %r13021;
	ld.local.u8 	%rs4013, [%rd6077+4220];
	not.b16 	%rs4014, %rs4012;
	and.b16  	%rs4015, %rs4013, %rs4014;
	st.local.u8 	[%rd6077+4220], %rs4015;
	and.b32  	%r13022, %r162, %r13016;
	cvt.u64.u32 	%rd6081, %r13022;
	add.s64 	%rd6082, %rd3, %rd6081;
	ld.local.u8 	%rs4016, [%rd6082+4220];
	add.s64 	%rd6083, %rd1276, %rd6081;
	ld.global.u8 	%rs4017, [%rd6083];
	and.b16  	%rs4018, %rs4017, %rs4016;
	cvt.u32.u16 	%r13023, %rs4018;
	and.b32  	%r13024, %r13023, 255;
	mul.wide.u32 	%rd6084, %r13021, 4;
	add.s64 	%rd6085, %rd3, %rd6084;
	st.local.u32 	[%rd6085+4], %r13022;
	ld.local.u32 	%r13025, [%rd3+4068];
	add.s32 	%r13026, %r13025, %r13024;
	st.local.u32 	[%rd3+4068], %r13026;
	ld.local.u8 	%rs4019, [%rd6082+4220];
	not.b16 	%rs4020, %rs4018;
	and.b16  	%rs4021, %rs4019, %rs4020;
	st.local.u8 	[%rd6082+4220], %rs4021;
	and.b32  	%r13027, %r13015, %r12798;
	cvt.u64.u32 	%rd6086, %r13027;
	add.s64 	%rd6087, %rd3, %rd6086;
	ld.local.u8 	%rs4022, [%rd6087+4220];
	add.s64 	%rd6088, %rd1276, %rd6086;
	ld.global.u8 	%rs4023, [%rd6088];
	and.b16  	%rs4024, %rs4023, %rs4022;
	cvt.u32.u16 	%r13028, %rs4024;
	and.b32  	%r13029, %r13028, 255;
	mul.wide.u32 	%rd6089, %r13026, 4;
	add.s64 	%rd6090, %rd3, %rd6089;
	st.local.u32 	[%rd6090+4], %r13027;
	ld.local.u32 	%r13030, [%rd3+4068];
	add.s32 	%r13031, %r13030, %r13029;
	st.local.u32 	[%rd3+4068], %r13031;
	ld.local.u8 	%rs4025, [%rd6087+4220];
	not.b16 	%rs4026, %rs4024;
	and.b16  	%rs4027, %rs4025, %rs4026;
	st.local.u8 	[%rd6087+4220], %rs4027;
	xor.b32  	%r13032, %r13015, %r162;
	cvt.u64.u32 	%rd6091, %r13032;
	add.s64 	%rd6092, %rd3, %rd6091;
	ld.local.u8 	%rs4028, [%rd6092+4220];
	add.s64 	%rd6093, %rd1276, %rd6091;
	ld.global.u8 	%rs4029, [%rd6093];
	and.b16  	%rs4030, %rs4029, %rs4028;
	cvt.u32.u16 	%r13033, %rs4030;
	and.b32  	%r13034, %r13033, 255;
	mul.wide.u32 	%rd6094, %r13031, 4;
	add.s64 	%rd6095, %rd3, %rd6094;
	st.local.u32 	[%rd6095+4], %r13032;
	ld.local.u32 	%r13035, [%rd3+4068];
	add.s32 	%r13036, %r13035, %r13034;
	st.local.u32 	[%rd3+4068], %r13036;
	ld.local.u8 	%rs4031, [%rd6092+4220];
	not.b16 	%rs4032, %rs4030;
	and.b16  	%rs4033, %rs4031, %rs4032;
	st.local.u8 	[%rd6092+4220], %rs4033;
	or.b32  	%r13037, %r13015, %r162;
	cvt.u64.u32 	%rd6096, %r13037;
	add.s64 	%rd6097, %rd3, %rd6096;
	ld.local.u8 	%rs4034, [%rd6097+4220];
	add.s64 	%rd6098, %rd1276, %rd6096;
	ld.global.u8 	%rs4035, [%rd6098];
	and.b16  	%rs4036, %rs4035, %rs4034;
	cvt.u32.u16 	%r13038, %rs4036;
	and.b32  	%r13039, %r13038, 255;
	mul.wide.u32 	%rd6099, %r13036, 4;
	add.s64 	%rd6100, %rd3, %rd6099;
	st.local.u32 	[%rd6100+4], %r13037;
	ld.local.u32 	%r13040, [%rd3+4068];
	add.s32 	%r13041, %r13040, %r13039;
	st.local.u32 	[%rd3+4068], %r13041;
	ld.local.u8 	%rs4037, [%rd6097+4220];
	not.b16 	%rs4038, %rs4036;
	and.b16  	%rs4039, %rs4037, %rs4038;
	st.local.u8 	[%rd6097+4220], %rs4039;
	ld.local.u32 	%r13042, [%rd3+4112];
	not.b32 	%r13043, %r13042;
	and.b32  	%r13044, %r13042, %r162;
	cvt.u64.u32 	%rd6101, %r13044;
	add.s64 	%rd6102, %rd3, %rd6101;
	ld.local.u8 	%rs4040, [%rd6102+4220];
	add.s64 	%rd6103, %rd1276, %rd6101;
	ld.global.u8 	%rs4041, [%rd6103];
	and.b16  	%rs4042, %rs4041, %rs4040;
	cvt.u32.u16 	%r13045, %rs4042;
	and.b32  	%r13046, %r13045, 255;
	mul.wide.u32 	%rd6104, %r13041, 4;
	add.s64 	%rd6105, %rd3, %rd6104;
	st.local.u32 	[%rd6105+4], %r13044;
	ld.local.u32 	%r13047, [%rd3+4068];
	add.s32 	%r13048, %r13047, %r13046;
	st.local.u32 	[%rd3+4068], %r13048;
	ld.local.u8 	%rs4043, [%rd6102+4220];
	not.b16 	%rs4044, %rs4042;
	and.b16  	%rs4045, %rs4043, %rs4044;
	st.local.u8 	[%rd6102+4220], %rs4045;
	and.b32  	%r13049, %r162, %r13043;
	cvt.u64.u32 	%rd6106, %r13049;
	add.s64 	%rd6107, %rd3, %rd6106;
	ld.local.u8 	%rs4046, [%rd6107+4220];
	add.s64 	%rd6108, %rd1276, %rd6106;
	ld.global.u8 	%rs4047, [%rd6108];
	and.b16  	%rs4048, %rs4047, %rs4046;
	cvt.u32.u16 	%r13050, %rs4048;
	and.b32  	%r13051, %r13050, 255;
	mul.wide.u32 	%rd6109, %r13048, 4;
	add.s64 	%rd6110, %rd3, %rd6109;
	st.local.u32 	[%rd6110+4], %r13049;
	ld.local.u32 	%r13052, [%rd3+4068];
	add.s32 	%r13053, %r13052, %r13051;
	st.local.u32 	[%rd3+4068], %r13053;
	ld.local.u8 	%rs4049, [%rd6107+4220];
	not.b16 	%rs4050, %rs4048;
	and.b16  	%rs4051, %rs4049, %rs4050;
	st.local.u8 	[%rd6107+4220], %rs4051;
	and.b32  	%r13054, %r13042, %r12798;
	cvt.u64.u32 	%rd6111, %r13054;
	add.s64 	%rd6112, %rd3, %rd6111;
	ld.local.u8 	%rs4052, [%rd6112+4220];
	add.s64 	%rd6113, %rd1276, %rd6111;
	ld.global.u8 	%rs4053, [%rd6113];
	and.b16  	%rs4054, %rs4053, %rs4052;
	cvt.u32.u16 	%r13055, %rs4054;
	and.b32  	%r13056, %r13055, 255;
	mul.wide.u32 	%rd6114, %r13053, 4;
	add.s64 	%rd6115, %rd3, %rd6114;
	st.local.u32 	[%rd6115+4], %r13054;
	ld.local.u32 	%r13057, [%rd3+4068];
	add.s32 	%r13058, %r13057, %r13056;
	st.local.u32 	[%rd3+4068], %r13058;
	ld.local.u8 	%rs4055, [%rd6112+4220];
	not.b16 	%rs4056, %rs4054;
	and.b16  	%rs4057, %rs4055, %rs4056;
	st.local.u8 	[%rd6112+4220], %rs4057;
	xor.b32  	%r13059, %r13042, %r162;
	cvt.u64.u32 	%rd6116, %r13059;
	add.s64 	%rd6117, %rd3, %rd6116;
	ld.local.u8 	%rs4058, [%rd6117+4220];
	add.s64 	%rd6118, %rd1276, %rd6116;
	ld.global.u8 	%rs4059, [%rd6118];
	and.b16  	%rs4060, %rs4059, %rs4058;
	cvt.u32.u16 	%r13060, %rs4060;
	and.b32  	%r13061, %r13060, 255;
	mul.wide.u32 	%rd6119, %r13058, 4;
	add.s64 	%rd6120, %rd3, %rd6119;
	st.local.u32 	[%rd6120+4], %r13059;
	ld.local.u32 	%r13062, [%rd3+4068];
	add.s32 	%r13063, %r13062, %r13061;
	st.local.u32 	[%rd3+4068], %r13063;
	ld.local.u8 	%rs4061, [%rd6117+4220];
	not.b16 	%rs4062, %rs4060;
	and.b16  	%rs4063, %rs4061, %rs4062;
	st.local.u8 	[%rd6117+4220], %rs4063;
	or.b32  	%r13064, %r13042, %r162;
	cvt.u64.u32 	%rd6121, %r13064;
	add.s64 	%rd6122, %rd3, %rd6121;
	ld.local.u8 	%rs4064, [%rd6122+4220];
	add.s64 	%rd6123, %rd1276, %rd6121;
	ld.global.u8 	%rs4065, [%rd6123];
	and.b16  	%rs4066, %rs4065, %rs4064;
	cvt.u32.u16 	%r13065, %rs4066;
	and.b32  	%r13066, %r13065, 255;
	mul.wide.u32 	%rd6124, %r13063, 4;
	add.s64 	%rd6125, %rd3, %rd6124;
	st.local.u32 	[%rd6125+4], %r13064;
	ld.local.u32 	%r13067, [%rd3+4068];
	add.s32 	%r13068, %r13067, %r13066;
	st.local.u32 	[%rd3+4068], %r13068;
	ld.local.u8 	%rs4067, [%rd6122+4220];
	not.b16 	%rs4068, %rs4066;
	and.b16  	%rs4069, %rs4067, %rs4068;
	st.local.u8 	[%rd6122+4220], %rs4069;
	ld.local.u32 	%r13069, [%rd3+4116];
	not.b32 	%r13070, %r13069;
	and.b32  	%r13071, %r13069, %r162;
	cvt.u64.u32 	%rd6126, %r13071;
	add.s64 	%rd6127, %rd3, %rd6126;
	ld.local.u8 	%rs4070, [%rd6127+4220];
	add.s64 	%rd6128, %rd1276, %rd6126;
	ld.global.u8 	%rs4071, [%rd6128];
	and.b16  	%rs4072, %rs4071, %rs4070;
	cvt.u32.u16 	%r13072, %rs4072;
	and.b32  	%r13073, %r13072, 255;
	mul.wide.u32 	%rd6129, %r13068, 4;
	add.s64 	%rd6130, %rd3, %rd6129;
	st.local.u32 	[%rd6130+4], %r13071;
	ld.local.u32 	%r13074, [%rd3+4068];
	add.s32 	%r13075, %r13074, %r13073;
	st.local.u32 	[%rd3+4068], %r13075;
	ld.local.u8 	%rs4073, [%rd6127+4220];
	not.b16 	%rs4074, %rs4072;
	and.b16  	%rs4075, %rs4073, %rs4074;
	st.local.u8 	[%rd6127+4220], %rs4075;
	and.b32  	%r13076, %r162, %r13070;
	cvt.u64.u32 	%rd6131, %r13076;
	add.s64 	%rd6132, %rd3, %rd6131;
	ld.local.u8 	%rs4076, [%rd6132+4220];
	add.s64 	%rd6133, %rd1276, %rd6131;
	ld.global.u8 	%rs4077, [%rd6133];
	and.b16  	%rs4078, %rs4077, %rs4076;
	cvt.u32.u16 	%r13077, %rs4078;
	and.b32  	%r13078, %r13077, 255;
	mul.wide.u32 	%rd6134, %r13075, 4;
	add.s64 	%rd6135, %rd3, %rd6134;
	st.local.u32 	[%rd6135+4], %r13076;
	ld.local.u32 	%r13079, [%rd3+4068];
	add.s32 	%r13080, %r13079, %r13078;
	st.local.u32 	[%rd3+4068], %r13080;
	ld.local.u8 	%rs4079, [%rd6132+4220];
	not.b16 	%rs4080, %rs4078;
	and.b16  	%rs4081, %rs4079, %rs4080;
	st.local.u8 	[%rd6132+4220], %rs4081;
	and.b32  	%r13081, %r13069, %r12798;
	cvt.u64.u32 	%rd6136, %r13081;
	add.s64 	%rd6137, %rd3, %rd6136;
	ld.local.u8 	%rs4082, [%rd6137+4220];
	add.s64 	%rd6138, %rd1276, %rd6136;
	ld.global.u8 	%rs4083, [%rd6138];
	and.b16  	%rs4084, %rs4083, %rs4082;
	cvt.u32.u16 	%r13082, %rs4084;
	and.b32  	%r13083, %r13082, 255;
	mul.wide.u32 	%rd6139, %r13080, 4;
	add.s64 	%rd6140, %rd3, %rd6139;
	st.local.u32 	[%rd6140+4], %r13081;
	ld.local.u32 	%r13084, [%rd3+4068];
	add.s32 	%r13085, %r13084, %r13083;
	st.local.u32 	[%rd3+4068], %r13085;
	ld.local.u8 	%rs4085, [%rd6137+4220];
	not.b16 	%rs4086, %rs4084;
	and.b16  	%rs4087, %rs4085, %rs4086;
	st.local.u8 	[%rd6137+4220], %rs4087;
	xor.b32  	%r13086, %r13069, %r162;
	cvt.u64.u32 	%rd6141, %r13086;
	add.s64 	%rd6142, %rd3, %rd6141;
	ld.local.u8 	%rs4088, [%rd6142+4220];
	add.s64 	%rd6143, %rd1276, %rd6141;
	ld.global.u8 	%rs4089, [%rd6143];
	and.b16  	%rs4090, %rs4089, %rs4088;
	cvt.u32.u16 	%r13087, %rs4090;
	and.b32  	%r13088, %r13087, 255;
	mul.wide.u32 	%rd6144, %r13085, 4;
	add.s64 	%rd6145, %rd3, %rd6144;
	st.local.u32 	[%rd6145+4], %r13086;
	ld.local.u32 	%r13089, [%rd3+4068];
	add.s32 	%r13090, %r13089, %r13088;
	st.local.u32 	[%rd3+4068], %r13090;
	ld.local.u8 	%rs4091, [%rd6142+4220];
	not.b16 	%rs4092, %rs4090;
	and.b16  	%rs4093, %rs4091, %rs4092;
	st.local.u8 	[%rd6142+4220], %rs4093;
	or.b32  	%r13091, %r13069, %r162;
	cvt.u64.u32 	%rd6146, %r13091;
	add.s64 	%rd6147, %rd3, %rd6146;
	ld.local.u8 	%rs4094, [%rd6147+4220];
	add.s64 	%rd6148, %rd1276, %rd6146;
	ld.global.u8 	%rs4095, [%rd6148];
	and.b16  	%rs4096, %rs4095, %rs4094;
	cvt.u32.u16 	%r13092, %rs4096;
	and.b32  	%r13093, %r13092, 255;
	mul.wide.u32 	%rd6149, %r13090, 4;
	add.s64 	%rd6150, %rd3, %rd6149;
	st.local.u32 	[%rd6150+4], %r13091;
	ld.local.u32 	%r13094, [%rd3+4068];
	add.s32 	%r13095, %r13094, %r13093;
	st.local.u32 	[%rd3+4068], %r13095;
	ld.local.u8 	%rs4097, [%rd6147+4220];
	not.b16 	%rs4098, %rs4096;
	and.b16  	%rs4099, %rs4097, %rs4098;
	st.local.u8 	[%rd6147+4220], %rs4099;
	ld.local.u32 	%r13096, [%rd3+4120];
	not.b32 	%r13097, %r13096;
	and.b32  	%r13098, %r13096, %r162;
	cvt.u64.u32 	%rd6151, %r13098;
	add.s64 	%rd6152, %rd3, %rd6151;
	ld.local.u8 	%rs4100, [%rd6152+4220];
	add.s64 	%rd6153, %rd1276, %rd6151;
	ld.global.u8 	%rs4101, [%rd6153];
	and.b16  	%rs4102, %rs4101, %rs4100;
	cvt.u32.u16 	%r13099, %rs4102;
	and.b32  	%r13100, %r13099, 255;
	mul.wide.u32 	%rd6154, %r13095, 4;
	add.s64 	%rd6155, %rd3, %rd6154;
	st.local.u32 	[%rd6155+4], %r13098;
	ld.local.u32 	%r13101, [%rd3+4068];
	add.s32 	%r13102, %r13101, %r13100;
	st.local.u32 	[%rd3+4068], %r13102;
	ld.local.u8 	%rs4103, [%rd6152+4220];
	not.b16 	%rs4104, %rs4102;
	and.b16  	%rs4105, %rs4103, %rs4104;
	st.local.u8 	[%rd6152+4220], %rs4105;
	and.b32  	%r13103, %r162, %r13097;
	cvt.u64.u32 	%rd6156, %r13103;
	add.s64 	%rd6157, %rd3, %rd6156;
	ld.local.u8 	%rs4106, [%rd6157+4220];
	add.s64 	%rd6158, %rd1276, %rd6156;
	ld.global.u8 	%rs4107, [%rd6158];
	and.b16  	%rs4108, %rs4107, %rs4106;
	cvt.u32.u16 	%r13104, %rs4108;
	and.b32  	%r13105, %r13104, 255;
	mul.wide.u32 	%rd6159, %r13102, 4;
	add.s64 	%rd6160, %rd3, %rd6159;
	st.local.u32 	[%rd6160+4], %r13103;
	ld.local.u32 	%r13106, [%rd3+4068];
	add.s32 	%r13107, %r13106, %r13105;
	st.local.u32 	[%rd3+4068], %r13107;
	ld.local.u8 	%rs4109, [%rd6157+4220];
	not.b16 	%rs4110, %rs4108;
	and.b16  	%rs4111, %rs4109, %rs4110;
	st.local.u8 	[%rd6157+4220], %rs4111;
	and.b32  	%r13108, %r13096, %r12798;
	cvt.u64.u32 	%rd6161, %r13108;
	add.s64 	%rd6162, %rd3, %rd6161;
	ld.local.u8 	%rs4112, [%rd6162+4220];
	add.s64 	%rd6163, %rd1276, %rd6161;
	ld.global.u8 	%rs4113, [%rd6163];
	and.b16  	%rs4114, %rs4113, %rs4112;
	cvt.u32.u16 	%r13109, %rs4114;
	and.b32  	%r13110, %r13109, 255;
	mul.wide.u32 	%rd6164, %r13107, 4;
	add.s64 	%rd6165, %rd3, %rd6164;
	st.local.u32 	[%rd6165+4], %r13108;
	ld.local.u32 	%r13111, [%rd3+4068];
	add.s32 	%r13112, %r13111, %r13110;
	st.local.u32 	[%rd3+4068], %r13112;
	ld.local.u8 	%rs4115, [%rd6162+4220];
	not.b16 	%rs4116, %rs4114;
	and.b16  	%rs4117, %rs4115, %rs4116;
	st.local.u8 	[%rd6162+4220], %rs4117;
	xor.b32  	%r13113, %r13096, %r162;
	cvt.u64.u32 	%rd6166, %r13113;
	add.s64 	%rd6167, %rd3, %rd6166;
	ld.local.u8 	%rs4118, [%rd6167+4220];
	add.s64 	%rd6168, %rd1276, %rd6166;
	ld.global.u8 	%rs4119, [%rd6168];
	and.b16  	%rs4120, %rs4119, %rs4118;
	cvt.u32.u16 	%r13114, %rs4120;
	and.b32  	%r13115, %r13114, 255;
	mul.wide.u32 	%rd6169, %r13112, 4;
	add.s64 	%rd6170, %rd3, %rd6169;
	st.local.u32 	[%rd6170+4], %r13113;
	ld.local.u32 	%r13116, [%rd3+4068];
	add.s32 	%r13117, %r13116, %r13115;
	st.local.u32 	[%rd3+4068], %r13117;
	ld.local.u8 	%rs4121, [%rd6167+4220];
	not.b16 	%rs4122, %rs4120;
	and.b16  	%rs4123, %rs4121, %rs4122;
	st.local.u8 	[%rd6167+4220], %rs4123;
	or.b32  	%r13118, %r13096, %r162;
	cvt.u64.u32 	%rd6171, %r13118;
	add.s64 	%rd6172, %rd3, %rd6171;
	ld.local.u8 	%rs4124, [%rd6172+4220];
	add.s64 	%rd6173, %rd1276, %rd6171;
	ld.global.u8 	%rs4125, [%rd6173];
	and.b16  	%rs4126, %rs4125, %rs4124;
	cvt.u32.u16 	%r13119, %rs4126;
	and.b32  	%r13120, %r13119, 255;
	mul.wide.u32 	%rd6174, %r13117, 4;
	add.s64 	%rd6175, %rd3, %rd6174;
	st.local.u32 	[%rd6175+4], %r13118;
	ld.local.u32 	%r13121, [%rd3+4068];
	add.s32 	%r13122, %r13121, %r13120;
	st.local.u32 	[%rd3+4068], %r13122;
	ld.local.u8 	%rs4127, [%rd6172+4220];
	not.b16 	%rs4128, %rs4126;
	and.b16  	%rs4129, %rs4127, %rs4128;
	st.local.u8 	[%rd6172+4220], %rs4129;
	ld.local.u32 	%r13123, [%rd3+4124];
	not.b32 	%r13124, %r13123;
	and.b32  	%r13125, %r13123, %r162;
	cvt.u64.u32 	%rd6176, %r13125;
	add.s64 	%rd6177, %rd3, %rd6176;
	ld.local.u8 	%rs4130, [%rd6177+4220];
	add.s64 	%rd6178, %rd1276, %rd6176;
	ld.global.u8 	%rs4131, [%rd6178];
	and.b16  	%rs4132, %rs4131, %rs4130;
	cvt.u32.u16 	%r13126, %rs4132;
	and.b32  	%r13127, %r13126, 255;
	mul.wide.u32 	%rd6179, %r13122, 4;
	add.s64 	%rd6180, %rd3, %rd6179;
	st.local.u32 	[%rd6180+4], %r13125;
	ld.local.u32 	%r13128, [%rd3+4068];
	add.s32 	%r13129, %r13128, %r13127;
	st.local.u32 	[%rd3+4068], %r13129;
	ld.local.u8 	%rs4133, [%rd6177+4220];
	not.b16 	%rs4134, %rs4132;
	and.b16  	%rs4135, %rs4133, %rs4134;
	st.local.u8 	[%rd6177+4220], %rs4135;
	and.b32  	%r13130, %r162, %r13124;
	cvt.u64.u32 	%rd6181, %r13130;
	add.s64 	%rd6182, %rd3, %rd6181;
	ld.local.u8 	%rs4136, [%rd6182+4220];
	add.s64 	%rd6183, %rd1276, %rd6181;
	ld.global.u8 	%rs4137, [%rd6183];
	and.b16  	%rs4138, %rs4137, %rs4136;
	cvt.u32.u16 	%r13131, %rs4138;
	and.b32  	%r13132, %r13131, 255;
	mul.wide.u32 	%rd6184, %r13129, 4;
	add.s64 	%rd6185, %rd3, %rd6184;
	st.local.u32 	[%rd6185+4], %r13130;
	ld.local.u32 	%r13133, [%rd3+4068];
	add.s32 	%r13134, %r13133, %r13132;
	st.local.u32 	[%rd3+4068], %r13134;
	ld.local.u8 	%rs4139, [%rd6182+4220];
	not.b16 	%rs4140, %rs4138;
	and.b16  	%rs4141, %rs4139, %rs4140;
	st.local.u8 	[%rd6182+4220], %rs4141;
	and.b32  	%r13135, %r13123, %r12798;
	cvt.u64.u32 	%rd6186, %r13135;
	add.s64 	%rd6187, %rd3, %rd6186;
	ld.local.u8 	%rs4142, [%rd6187+4220];
	add.s64 	%rd6188, %rd1276, %rd6186;
	ld.global.u8 	%rs4143, [%rd6188];
	and.b16  	%rs4144, %rs4143, %rs4142;
	cvt.u32.u16 	%r13136, %rs4144;
	and.b32  	%r13137, %r13136, 255;
	mul.wide.u32 	%rd6189, %r13134, 4;
	add.s64 	%rd6190, %rd3, %rd6189;
	st.local.u32 	[%rd6190+4], %r13135;
	ld.local.u32 	%r13138, [%rd3+4068];
	add.s32 	%r13139, %r13138, %r13137;
	st.local.u32 	[%rd3+4068], %r13139;
	ld.local.u8 	%rs4145, [%rd6187+4220];
	not.b16 	%rs4146, %rs4144;
	and.b16  	%rs4147, %rs4145, %rs4146;
	st.local.u8 	[%rd6187+4220], %rs4147;
	xor.b32  	%r13140, %r13123, %r162;
	cvt.u64.u32 	%rd6191, %r13140;
	add.s64 	%rd6192, %rd3, %rd6191;
	ld.local.u8 	%rs4148, [%rd6192+4220];
	add.s64 	%rd6193, %rd1276, %rd6191;
	ld.global.u8 	%rs4149, [%rd6193];
	and.b16  	%rs4150, %rs4149, %rs4148;
	cvt.u32.u16 	%r13141, %rs4150;
	and.b32  	%r13142, %r13141, 255;
	mul.wide.u32 	%rd6194, %r13139, 4;
	add.s64 	%rd6195, %rd3, %rd6194;
	st.local.u32 	[%rd6195+4], %r13140;
	ld.local.u32 	%r13143, [%rd3+4068];
	add.s32 	%r13144, %r13143, %r13142;
	st.local.u32 	[%rd3+4068], %r13144;
	ld.local.u8 	%rs4151, [%rd6192+4220];
	not.b16 	%rs4152, %rs4150;
	and.b16  	%rs4153, %rs4151, %rs4152;
	st.local.u8 	[%rd6192+4220], %rs4153;
	or.b32  	%r13145, %r13123, %r162;
	cvt.u64.u32 	%rd6196, %r13145;
	add.s64 	%rd6197, %rd3, %rd6196;
	ld.local.u8 	%rs4154, [%rd6197+4220];
	add.s64 	%rd6198, %rd1276, %rd6196;
	ld.global.u8 	%rs4155, [%rd6198];
	and.b16  	%rs4156, %rs4155, %rs4154;
	cvt.u32.u16 	%r13146, %rs4156;
	and.b32  	%r13147, %r13146, 255;
	mul.wide.u32 	%rd6199, %r13144, 4;
	add.s64 	%rd6200, %rd3, %rd6199;
	st.local.u32 	[%rd6200+4], %r13145;
	ld.local.u32 	%r13148, [%rd3+4068];
	add.s32 	%r13149, %r13148, %r13147;
	st.local.u32 	[%rd3+4068], %r13149;
	ld.local.u8 	%rs4157, [%rd6197+4220];
	not.b16 	%rs4158, %rs4156;
	and.b16  	%rs4159, %rs4157, %rs4158;
	st.local.u8 	[%rd6197+4220], %rs4159;
	ld.local.u32 	%r13150, [%rd3+4128];
	not.b32 	%r13151, %r13150;
	and.b32  	%r13152, %r13150, %r162;
	cvt.u64.u32 	%rd6201, %r13152;
	add.s64 	%rd6202, %rd3, %rd6201;
	ld.local.u8 	%rs4160, [%rd6202+4220];
	add.s64 	%rd6203, %rd1276, %rd6201;
	ld.global.u8 	%rs4161, [%rd6203];
	and.b16  	%rs4162, %rs4161, %rs4160;
	cvt.u32.u16 	%r13153, %rs4162;
	and.b32  	%r13154, %r13153, 255;
	mul.wide.u32 	%rd6204, %r13149, 4;
	add.s64 	%rd6205, %rd3, %rd6204;
	st.local.u32 	[%rd6205+4], %r13152;
	ld.local.u32 	%r13155, [%rd3+4068];
	add.s32 	%r13156, %r13155, %r13154;
	st.local.u32 	[%rd3+4068], %r13156;
	ld.local.u8 	%rs4163, [%rd6202+4220];
	not.b16 	%rs4164, %rs4162;
	and.b16  	%rs4165, %rs4163, %rs4164;
	st.local.u8 	[%rd6202+4220], %rs4165;
	and.b32  	%r13157, %r162, %r13151;
	cvt.u64.u32 	%rd6206, %r13157;
	add.s64 	%rd6207, %rd3, %rd6206;
	ld.local.u8 	%rs4166, [%rd6207+4220];
	add.s64 	%rd6208, %rd1276, %rd6206;
	ld.global.u8 	%rs4167, [%rd6208];
	and.b16  	%rs4168, %rs4167, %rs4166;
	cvt.u32.u16 	%r13158, %rs4168;
	and.b32  	%r13159, %r13158, 255;
	mul.wide.u32 	%rd6209, %r13156, 4;
	add.s64 	%rd6210, %rd3, %rd6209;
	st.local.u32 	[%rd6210+4], %r13157;
	ld.local.u32 	%r13160, [%rd3+4068];
	add.s32 	%r13161, %r13160, %r13159;
	st.local.u32 	[%rd3+4068], %r13161;
	ld.local.u8 	%rs4169, [%rd6207+4220];
	not.b16 	%rs4170, %rs4168;
	and.b16  	%rs4171, %rs4169, %rs4170;
	st.local.u8 	[%rd6207+4220], %rs4171;
	and.b32  	%r13162, %r13150, %r12798;
	cvt.u64.u32 	%rd6211, %r13162;
	add.s64 	%rd6212, %rd3, %rd6211;
	ld.local.u8 	%rs4172, [%rd6212+4220];
	add.s64 	%rd6213, %rd1276, %rd6211;
	ld.global.u8 	%rs4173, [%rd6213];
	and.b16  	%rs4174, %rs4173, %rs4172;
	cvt.u32.u16 	%r13163, %rs4174;
	and.b32  	%r13164, %r13163, 255;
	mul.wide.u32 	%rd6214, %r13161, 4;
	add.s64 	%rd6215, %rd3, %rd6214;
	st.local.u32 	[%rd6215+4], %r13162;
	ld.local.u32 	%r13165, [%rd3+4068];
	add.s32 	%r13166, %r13165, %r13164;
	st.local.u32 	[%rd3+4068], %r13166;
	ld.local.u8 	%rs4175, [%rd6212+4220];
	not.b16 	%rs4176, %rs4174;
	and.b16  	%rs4177, %rs4175, %rs4176;
	st.local.u8 	[%rd6212+4220], %rs4177;
	xor.b32  	%r13167, %r13150, %r162;
	cvt.u64.u32 	%rd6216, %r13167;
	add.s64 	%rd6217, %rd3, %rd6216;
	ld.local.u8 	%rs4178, [%rd6217+4220];
	add.s64 	%rd6218, %rd1276, %rd6216;
	ld.global.u8 	%rs4179, [%rd6218];
	and.b16  	%rs4180, %rs4179, %rs4178;
	cvt.u32.u16 	%r13168, %rs4180;
	and.b32  	%r13169, %r13168, 255;
	mul.wide.u32 	%rd6219, %r13166, 4;
	add.s64 	%rd6220, %rd3, %rd6219;
	st.local.u32 	[%rd6220+4], %r13167;
	ld.local.u32 	%r13170, [%rd3+4068];
	add.s32 	%r13171, %r13170, %r13169;
	st.local.u32 	[%rd3+4068], %r13171;
	ld.local.u8 	%rs4181, [%rd6217+4220];
	not.b16 	%rs4182, %rs4180;
	and.b16  	%rs4183, %rs4181, %rs4182;
	st.local.u8 	[%rd6217+4220], %rs4183;
	or.b32  	%r13172, %r13150, %r162;
	cvt.u64.u32 	%rd6221, %r13172;
	add.s64 	%rd6222, %rd3, %rd6221;
	ld.local.u8 	%rs4184, [%rd6222+4220];
	add.s64 	%rd6223, %rd1276, %rd6221;
	ld.global.u8 	%rs4185, [%rd6223];
	and.b16  	%rs4186, %rs4185, %rs4184;
	cvt.u32.u16 	%r13173, %rs4186;
	and.b32  	%r13174, %r13173, 255;
	mul.wide.u32 	%rd6224, %r13171, 4;
	add.s64 	%rd6225, %rd3, %rd6224;
	st.local.u32 	[%rd6225+4], %r13172;
	ld.local.u32 	%r13175, [%rd3+4068];
	add.s32 	%r13176, %r13175, %r13174;
	st.local.u32 	[%rd3+4068], %r13176;
	ld.local.u8 	%rs4187, [%rd6222+4220];
	not.b16 	%rs4188, %rs4186;
	and.b16  	%rs4189, %rs4187, %rs4188;
	st.local.u8 	[%rd6222+4220], %rs4189;
	ld.local.u32 	%r13177, [%rd3+4132];
	not.b32 	%r13178, %r13177;
	and.b32  	%r13179, %r13177, %r162;
	cvt.u64.u32 	%rd6226, %r13179;
	add.s64 	%rd6227, %rd3, %rd6226;
	ld.local.u8 	%rs4190, [%rd6227+4220];
	add.s64 	%rd6228, %rd1276, %rd6226;
	ld.global.u8 	%rs4191, [%rd6228];
	and.b16  	%rs4192, %rs4191, %rs4190;
	cvt.u32.u16 	%r13180, %rs4192;
	and.b32  	%r13181, %r13180, 255;
	mul.wide.u32 	%rd6229, %r13176, 4;
	add.s64 	%rd6230, %rd3, %rd6229;
	st.local.u32 	[%rd6230+4], %r13179;
	ld.local.u32 	%r13182, [%rd3+4068];
	add.s32 	%r13183, %r13182, %r13181;
	st.local.u32 	[%rd3+4068], %r13183;
	ld.local.u8 	%rs4193, [%rd6227+4220];
	not.b16 	%rs4194, %rs4192;
	and.b16  	%rs4195, %rs4193, %rs4194;
	st.local.u8 	[%rd6227+4220], %rs4195;
	and.b32  	%r13184, %r162, %r13178;
	cvt.u64.u32 	%rd6231, %r13184;
	add.s64 	%rd6232, %rd3, %rd6231;
	ld.local.u8 	%rs4196, [%rd6232+4220];
	add.s64 	%rd6233, %rd1276, %rd6231;
	ld.global.u8 	%rs4197, [%rd6233];
	and.b16  	%rs4198, %rs4197, %rs4196;
	cvt.u32.u16 	%r13185, %rs4198;
	and.b32  	%r13186, %r13185, 255;
	mul.wide.u32 	%rd6234, %r13183, 4;
	add.s64 	%rd6235, %rd3, %rd6234;
	st.local.u32 	[%rd6235+4], %r13184;
	ld.local.u32 	%r13187, [%rd3+4068];
	add.s32 	%r13188, %r13187, %r13186;
	st.local.u32 	[%rd3+4068], %r13188;
	ld.local.u8 	%rs4199, [%rd6232+4220];
	not.b16 	%rs4200, %rs4198;
	and.b16  	%rs4201, %rs4199, %rs4200;
	st.local.u8 	[%rd6232+4220], %rs4201;
	and.b32  	%r13189, %r13177, %r12798;
	cvt.u64.u32 	%rd6236, %r13189;
	add.s64 	%rd6237, %rd3, %rd6236;
	ld.local.u8 	%rs4202, [%rd6237+4220];
	add.s64 	%rd6238, %rd1276, %rd6236;
	ld.global.u8 	%rs4203, [%rd6238];
	and.b16  	%rs4204, %rs4203, %rs4202;
	cvt.u32.u16 	%r13190, %rs4204;
	and.b32  	%r13191, %r13190, 255;
	mul.wide.u32 	%rd6239, %r13188, 4;
	add.s64 	%rd6240, %rd3, %rd6239;
	st.local.u32 	[%rd6240+4], %r13189;
	ld.local.u32 	%r13192, [%rd3+4068];
	add.s32 	%r13193, %r13192, %r13191;
	st.local.u32 	[%rd3+4068], %r13193;
	ld.local.u8 	%rs4205, [%rd6237+4220];
	not.b16 	%rs4206, %rs4204;
	and.b16  	%rs4207, %rs4205, %rs4206;
	st.local.u8 	[%rd6237+4220], %rs4207;
	xor.b32  	%r13194, %r13177, %r162;
	cvt.u64.u32 	%rd6241, %r13194;
	add.s64 	%rd6242, %rd3, %rd6241;
	ld.local.u8 	%rs4208, [%rd6242+4220];
	add.s64 	%rd6243, %rd1276, %rd6241;
	ld.global.u8 	%rs4209, [%rd6243];
	and.b16  	%rs4210, %rs4209, %rs4208;
	cvt.u32.u16 	%r13195, %rs4210;
	and.b32  	%r13196, %r13195, 255;
	mul.wide.u32 	%rd6244, %r13193, 4;
	add.s64 	%rd6245, %rd3, %rd6244;
	st.local.u32 	[%rd6245+4], %r13194;
	ld.local.u32 	%r13197, [%rd3+4068];
	add.s32 	%r13198, %r13197, %r13196;
	st.local.u32 	[%rd3+4068], %r13198;
	ld.local.u8 	%rs4211, [%rd6242+4220];
	not.b16 	%rs4212, %rs4210;
	and.b16  	%rs4213, %rs4211, %rs4212;
	st.local.u8 	[%rd6242+4220], %rs4213;
	or.b32  	%r13199, %r13177, %r162;
	cvt.u64.u32 	%rd6246, %r13199;
	add.s64 	%rd6247, %rd3, %rd6246;
	ld.local.u8 	%rs4214, [%rd6247+4220];
	add.s64 	%rd6248, %rd1276, %rd6246;
	ld.global.u8 	%rs4215, [%rd6248];
	and.b16  	%rs4216, %rs4215, %rs4214;
	cvt.u32.u16 	%r13200, %rs4216;
	and.b32  	%r13201, %r13200, 255;
	mul.wide.u32 	%rd6249, %r13198, 4;
	add.s64 	%rd6250, %rd3, %rd6249;
	st.local.u32 	[%rd6250+4], %r13199;
	ld.local.u32 	%r13202, [%rd3+4068];
	add.s32 	%r163, %r13202, %r13201;
	st.local.u32 	[%rd3+4068], %r163;
	ld.local.u8 	%rs4217, [%rd6247+4220];
	not.b16 	%rs4218, %rs4216;
	and.b16  	%rs4219, %rs4217, %rs4218;
	st.local.u8 	[%rd6247+4220], %rs4219;
$L__BB0_142:
	add.s32 	%r26217, %r26217, 1;
	setp.ge.u32 	%p84, %r26217, %r163;
	mov.b16 	%rs9835, 16;
	@%p84 bra 	$L__BB0_151;
	mul.wide.u32 	%rd6251, %r26217, 4;
	add.s64 	%rd6252, %rd3, %rd6251;
	ld.local.u32 	%r166, [%rd6252+4];
	cvt.u64.u32 	%rd6253, %r166;
	add.s64 	%rd6255, %rd1276, %rd6253;
	ld.global.u8 	%rs4221, [%rd6255];
	setp.eq.s16 	%p85, %rs4221, 0;
	@%p85 bra 	$L__BB0_142;
	st.local.u32 	[%rd3+4140], %r166;
	setp.eq.s16 	%p86, %rs3345, 3;
	mov.b16 	%rs9835, 16;
	mov.b32 	%r26218, 17;
	@%p86 bra 	$L__BB0_149;
	st.local.u32 	[%rd3+4072], %r163;
	not.b32 	%r13204, %r166;
	ld.local.u32 	%r13205, [%rd3+4076];
	not.b32 	%r13206, %r13205;
	and.b32  	%r13207, %r13205, %r166;
	cvt.u64.u32 	%rd6256, %r13207;
	add.s64 	%rd6257, %rd3, %rd6256;
	ld.local.u8 	%rs4224, [%rd6257+4220];
	add.s64 	%rd6259, %rd1276, %rd6256;
	ld.global.u8 	%rs4225, [%rd6259];
	and.b16  	%rs4226, %rs4225, %rs4224;
	cvt.u32.u16 	%r13208, %rs4226;
	and.b32  	%r13209, %r13208, 255;
	mul.wide.u32 	%rd6260, %r163, 4;
	add.s64 	%rd6261, %rd3, %rd6260;
	st.local.u32 	[%rd6261+4], %r13207;
	ld.local.u32 	%r13210, [%rd3+4072];
	add.s32 	%r13211, %r13210, %r13209;
	st.local.u32 	[%rd3+4072], %r13211;
	ld.local.u8 	%rs4227, [%rd6257+4220];
	not.b16 	%rs4228, %rs4226;
	and.b16  	%rs4229, %rs4227, %rs4228;
	st.local.u8 	[%rd6257+4220], %rs4229;
	and.b32  	%r13212, %r166, %r13206;
	cvt.u64.u32 	%rd6262, %r13212;
	add.s64 	%rd6263, %rd3, %rd6262;
	ld.local.u8 	%rs4230, [%rd6263+4220];
	add.s64 	%rd6264, %rd1276, %rd6262;
	ld.global.u8 	%rs4231, [%rd6264];
	and.b16  	%rs4232, %rs4231, %rs4230;
	cvt.u32.u16 	%r13213, %rs4232;
	and.b32  	%r13214, %r13213, 255;
	mul.wide.u32 	%rd6265, %r13211, 4;
	add.s64 	%rd6266, %rd3, %rd6265;
	st.local.u32 	[%rd6266+4], %r13212;
	ld.local.u32 	%r13215, [%rd3+4072];
	add.s32 	%r13216, %r13215, %r13214;
	st.local.u32 	[%rd3+4072], %r13216;
	ld.local.u8 	%rs4233, [%rd6263+4220];
	not.b16 	%rs4234, %rs4232;
	and.b16  	%rs4235, %rs4233, %rs4234;
	st.local.u8 	[%rd6263+4220], %rs4235;
	and.b32  	%r13217, %r13205, %r13204;
	cvt.u64.u32 	%rd6267, %r13217;
	add.s64 	%rd6268, %rd3, %rd6267;
	ld.local.u8 	%rs4236, [%rd6268+4220];
	add.s64 	%rd6269, %rd1276, %rd6267;
	ld.global.u8 	%rs4237, [%rd6269];
	and.b16  	%rs4238, %rs4237, %rs4236;
	cvt.u32.u16 	%r13218, %rs4238;
	and.b32  	%r13219, %r13218, 255;
	mul.wide.u32 	%rd6270, %r13216, 4;
	add.s64 	%rd6271, %rd3, %rd6270;
	st.local.u32 	[%rd6271+4], %r13217;
	ld.local.u32 	%r13220, [%rd3+4072];
	add.s32 	%r13221, %r13220, %r13219;
	st.local.u32 	[%rd3+4072], %r13221;
	ld.local.u8 	%rs4239, [%rd6268+4220];
	not.b16 	%rs4240, %rs4238;
	and.b16  	%rs4241, %rs4239, %rs4240;
	st.local.u8 	[%rd6268+4220], %rs4241;
	xor.b32  	%r13222, %r13205, %r166;
	cvt.u64.u32 	%rd6272, %r13222;
	add.s64 	%rd6273, %rd3, %rd6272;
	ld.local.u8 	%rs4242, [%rd6273+4220];
	add.s64 	%rd6274, %rd1276, %rd6272;
	ld.global.u8 	%rs4243, [%rd6274];
	and.b16  	%rs4244, %rs4243, %rs4242;
	cvt.u32.u16 	%r13223, %rs4244;
	and.b32  	%r13224, %r13223, 255;
	mul.wide.u32 	%rd6275, %r13221, 4;
	add.s64 	%rd6276, %rd3, %rd6275;
	st.local.u32 	[%rd6276+4], %r13222;
	ld.local.u32 	%r13225, [%rd3+4072];
	add.s32 	%r13226, %r13225, %r13224;
	st.local.u32 	[%rd3+4072], %r13226;
	ld.local.u8 	%rs4245, [%rd6273+4220];
	not.b16 	%rs4246, %rs4244;
	and.b16  	%rs4247, %rs4245, %rs4246;
	st.local.u8 	[%rd6273+4220], %rs4247;
	or.b32  	%r13227, %r13205, %r166;
	cvt.u64.u32 	%rd6277, %r13227;
	add.s64 	%rd6278, %rd3, %rd6277;
	ld.local.u8 	%rs4248, [%rd6278+4220];
	add.s64 	%rd6279, %rd1276, %rd6277;
	ld.global.u8 	%rs4249, [%rd6279];
	and.b16  	%rs4250, %rs4249, %rs4248;
	cvt.u32.u16 	%r13228, %rs4250;
	and.b32  	%r13229, %r13228, 255;
	mul.wide.u32 	%rd6280, %r13226, 4;
	add.s64 	%rd6281, %rd3, %rd6280;
	st.local.u32 	[%rd6281+4], %r13227;
	ld.local.u32 	%r13230, [%rd3+4072];
	add.s32 	%r13231, %r13230, %r13229;
	st.local.u32 	[%rd3+4072], %r13231;
	ld.local.u8 	%rs4251, [%rd6278+4220];
	not.b16 	%rs4252, %rs4250;
	and.b16  	%rs4253, %rs4251, %rs4252;
	st.local.u8 	[%rd6278+4220], %rs4253;
	ld.local.u32 	%r13232, [%rd3+4080];
	not.b32 	%r13233, %r13232;
	and.b32  	%r13234, %r13232, %r166;
	cvt.u64.u32 	%rd6282, %r13234;
	add.s64 	%rd6283, %rd3, %rd6282;
	ld.local.u8 	%rs4254, [%rd6283+4220];
	add.s64 	%rd6284, %rd1276, %rd6282;
	ld.global.u8 	%rs4255, [%rd6284];
	and.b16  	%rs4256, %rs4255, %rs4254;
	cvt.u32.u16 	%r13235, %rs4256;
	and.b32  	%r13236, %r13235, 255;
	mul.wide.u32 	%rd6285, %r13231, 4;
	add.s64 	%rd6286, %rd3, %rd6285;
	st.local.u32 	[%rd6286+4], %r13234;
	ld.local.u32 	%r13237, [%rd3+4072];
	add.s32 	%r13238, %r13237, %r13236;
	st.local.u32 	[%rd3+4072], %r13238;
	ld.local.u8 	%rs4257, [%rd6283+4220];
	not.b16 	%rs4258, %rs4256;
	and.b16  	%rs4259, %rs4257, %rs4258;
	st.local.u8 	[%rd6283+4220], %rs4259;
	and.b32  	%r13239, %r166, %r13233;
	cvt.u64.u32 	%rd6287, %r13239;
	add.s64 	%rd6288, %rd3, %rd6287;
	ld.local.u8 	%rs4260, [%rd6288+4220];
	add.s64 	%rd6289, %rd1276, %rd6287;
	ld.global.u8 	%rs4261, [%rd6289];
	and.b16  	%rs4262, %rs4261, %rs4260;
	cvt.u32.u16 	%r13240, %rs4262;
	and.b32  	%r13241, %r13240, 255;
	mul.wide.u32 	%rd6290, %r13238, 4;
	add.s64 	%rd6291, %rd3, %rd6290;
	st.local.u32 	[%rd6291+4], %r13239;
	ld.local.u32 	%r13242, [%rd3+4072];
	add.s32 	%r13243, %r13242, %r13241;
	st.local.u32 	[%rd3+4072], %r13243;
	ld.local.u8 	%rs4263, [%rd6288+4220];
	not.b16 	%rs4264, %rs4262;
	and.b16  	%rs4265, %rs4263, %rs4264;
	st.local.u8 	[%rd6288+4220], %rs4265;
	and.b32  	%r13244, %r13232, %r13204;
	cvt.u64.u32 	%rd6292, %r13244;
	add.s64 	%rd6293, %rd3, %rd6292;
	ld.local.u8 	%rs4266, [%rd6293+4220];
	add.s64 	%rd6294, %rd1276, %rd6292;
	ld.global.u8 	%rs4267, [%rd6294];
	and.b16  	%rs4268, %rs4267, %rs4266;
	cvt.u32.u16 	%r13245, %rs4268;
	and.b32  	%r13246, %r13245, 255;
	mul.wide.u32 	%rd6295, %r13243, 4;
	add.s64 	%rd6296, %rd3, %rd6295;
	st.local.u32 	[%rd6296+4], %r13244;
	ld.local.u32 	%r13247, [%rd3+4072];
	add.s32 	%r13248, %r13247, %r13246;
	st.local.u32 	[%rd3+4072], %r13248;
	ld.local.u8 	%rs4269, [%rd6293+4220];
	not.b16 	%rs4270, %rs4268;
	and.b16  	%rs4271, %rs4269, %rs4270;
	st.local.u8 	[%rd6293+4220], %rs4271;
	xor.b32  	%r13249, %r13232, %r166;
	cvt.u64.u32 	%rd6297, %r13249;
	add.s64 	%rd6298, %rd3, %rd6297;
	ld.local.u8 	%rs4272, [%rd6298+4220];
	add.s64 	%rd6299, %rd1276, %rd6297;
	ld.global.u8 	%rs4273, [%rd6299];
	and.b16  	%rs4274, %rs4273, %rs4272;
	cvt.u32.u16 	%r13250, %rs4274;
	and.b32  	%r13251, %r13250, 255;
	mul.wide.u32 	%rd6300, %r13248, 4;
	add.s64 	%rd6301, %rd3, %rd6300;
	st.local.u32 	[%rd6301+4], %r13249;
	ld.local.u32 	%r13252, [%rd3+4072];
	add.s32 	%r13253, %r13252, %r13251;
	st.local.u32 	[%rd3+4072], %r13253;
	ld.local.u8 	%rs4275, [%rd6298+4220];
	not.b16 	%rs4276, %rs4274;
	and.b16  	%rs4277, %rs4275, %rs4276;
	st.local.u8 	[%rd6298+4220], %rs4277;
	or.b32  	%r13254, %r13232, %r166;
	cvt.u64.u32 	%rd6302, %r13254;
	add.s64 	%rd6303, %rd3, %rd6302;
	ld.local.u8 	%rs4278, [%rd6303+4220];
	add.s64 	%rd6304, %rd1276, %rd6302;
	ld.global.u8 	%rs4279, [%rd6304];
	and.b16  	%rs4280, %rs4279, %rs4278;
	cvt.u32.u16 	%r13255, %rs4280;
	and.b32  	%r13256, %r13255, 255;
	mul.wide.u32 	%rd6305, %r13253, 4;
	add.s64 	%rd6306, %rd3, %rd6305;
	st.local.u32 	[%rd6306+4], %r13254;
	ld.local.u32 	%r13257, [%rd3+4072];
	add.s32 	%r13258, %r13257, %r13256;
	st.local.u32 	[%rd3+4072], %r13258;
	ld.local.u8 	%rs4281, [%rd6303+4220];
	not.b16 	%rs4282, %rs4280;
	and.b16  	%rs4283, %rs4281, %rs4282;
	st.local.u8 	[%rd6303+4220], %rs4283;
	ld.local.u32 	%r13259, [%rd3+4084];
	not.b32 	%r13260, %r13259;
	and.b32  	%r13261, %r13259, %r166;
	cvt.u64.u32 	%rd6307, %r13261;
	add.s64 	%rd6308, %rd3, %rd6307;
	ld.local.u8 	%rs4284, [%rd6308+4220];
	add.s64 	%rd6309, %rd1276, %rd6307;
	ld.global.u8 	%rs4285, [%rd6309];
	and.b16  	%rs4286, %rs4285, %rs4284;
	cvt.u32.u16 	%r13262, %rs4286;
	and.b32  	%r13263, %r13262, 255;
	mul.wide.u32 	%rd6310, %r13258, 4;
	add.s64 	%rd6311, %rd3, %rd6310;
	st.local.u32 	[%rd6311+4], %r13261;
	ld.local.u32 	%r13264, [%rd3+4072];
	add.s32 	%r13265, %r13264, %r13263;
	st.local.u32 	[%rd3+4072], %r13265;
	ld.local.u8 	%rs4287, [%rd6308+4220];
	not.b16 	%rs4288, %rs4286;
	and.b16  	%rs4289, %rs4287, %rs4288;
	st.local.u8 	[%rd6308+4220], %rs4289;
	and.b32  	%r13266, %r166, %r13260;
	cvt.u64.u32 	%rd6312, %r13266;
	add.s64 	%rd6313, %rd3, %rd6312;
	ld.local.u8 	%rs4290, [%rd6313+4220];
	add.s64 	%rd6314, %rd1276, %rd6312;
	ld.global.u8 	%rs4291, [%rd6314];
	and.b16  	%rs4292, %rs4291, %rs4290;
	cvt.u32.u16 	%r13267, %rs4292;
	and.b32  	%r13268, %r13267, 255;
	mul.wide.u32 	%rd6315, %r13265, 4;
	add.s64 	%rd6316, %rd3, %rd6315;
	st.local.u32 	[%rd6316+4], %r13266;
	ld.local.u32 	%r13269, [%rd3+4072];
	add.s32 	%r13270, %r13269, %r13268;
	st.local.u32 	[%rd3+4072], %r13270;
	ld.local.u8 	%rs4293, [%rd6313+4220];
	not.b16 	%rs4294, %rs4292;
	and.b16  	%rs4295, %rs4293, %rs4294;
	st.local.u8 	[%rd6313+4220], %rs4295;
	and.b32  	%r13271, %r13259, %r13204;
	cvt.u64.u32 	%rd6317, %r13271;
	add.s64 	%rd6318, %rd3, %rd6317;
	ld.local.u8 	%rs4296, [%rd6318+4220];
	add.s64 	%rd6319, %rd1276, %rd6317;
	ld.global.u8 	%rs4297, [%rd6319];
	and.b16  	%rs4298, %rs4297, %rs4296;
	cvt.u32.u16 	%r13272, %rs4298;
	and.b32  	%r13273, %r13272, 255;
	mul.wide.u32 	%rd6320, %r13270, 4;
	add.s64 	%rd6321, %rd3, %rd6320;
	st.local.u32 	[%rd6321+4], %r13271;
	ld.local.u32 	%r13274, [%rd3+4072];
	add.s32 	%r13275, %r13274, %r13273;
	st.local.u32 	[%rd3+4072], %r13275;
	ld.local.u8 	%rs4299, [%rd6318+4220];
	not.b16 	%rs4300, %rs4298;
	and.b16  	%rs4301, %rs4299, %rs4300;
	st.local.u8 	[%rd6318+4220], %rs4301;
	xor.b32  	%r13276, %r13259, %r166;
	cvt.u64.u32 	%rd6322, %r13276;
	add.s64 	%rd6323, %rd3, %rd6322;
	ld.local.u8 	%rs4302, [%rd6323+4220];
	add.s64 	%rd6324, %rd1276, %rd6322;
	ld.global.u8 	%rs4303, [%rd6324];
	and.b16  	%rs4304, %rs4303, %rs4302;
	cvt.u32.u16 	%r13277, %rs4304;
	and.b32  	%r13278, %r13277, 255;
	mul.wide.u32 	%rd6325, %r13275, 4;
	add.s64 	%rd6326, %rd3, %rd6325;
	st.local.u32 	[%rd6326+4], %r13276;
	ld.local.u32 	%r13279, [%rd3+4072];
	add.s32 	%r13280, %r13279, %r13278;
	st.local.u32 	[%rd3+4072], %r13280;
	ld.local.u8 	%rs4305, [%rd6323+4220];
	not.b16 	%rs4306, %rs4304;
	and.b16  	%rs4307, %rs4305, %rs4306;
	st.local.u8 	[%rd6323+4220], %rs4307;
	or.b32  	%r13281, %r13259, %r166;
	cvt.u64.u32 	%rd6327, %r13281;
	add.s64 	%rd6328, %rd3, %rd6327;
	ld.local.u8 	%rs4308, [%rd6328+4220];
	add.s64 	%rd6329, %rd1276, %rd6327;
	ld.global.u8 	%rs4309, [%rd6329];
	and.b16  	%rs4310, %rs4309, %rs4308;
	cvt.u32.u16 	%r13282, %rs4310;
	and.b32  	%r13283, %r13282, 255;
	mul.wide.u32 	%rd6330, %r13280, 4;
	add.s64 	%rd6331, %rd3, %rd6330;
	st.local.u32 	[%rd6331+4], %r13281;
	ld.local.u32 	%r13284, [%rd3+4072];
	add.s32 	%r13285, %r13284, %r13283;
	st.local.u32 	[%rd3+4072], %r13285;
	ld.local.u8 	%rs4311, [%rd6328+4220];
	not.b16 	%rs4312, %rs4310;
	and.b16  	%rs4313, %rs4311, %rs4312;
	st.local.u8 	[%rd6328+4220], %rs4313;
	ld.local.u32 	%r13286, [%rd3+4088];
	not.b32 	%r13287, %r13286;
	and.b32  	%r13288, %r13286, %r166;
	cvt.u64.u32 	%rd6332, %r13288;
	add.s64 	%rd6333, %rd3, %rd6332;
	ld.local.u8 	%rs4314, [%rd6333+4220];
	add.s64 	%rd6334, %rd1276, %rd6332;
	ld.global.u8 	%rs4315, [%rd6334];
	and.b16  	%rs4316, %rs4315, %rs4314;
	cvt.u32.u16 	%r13289, %rs4316;
	and.b32  	%r13290, %r13289, 255;
	mul.wide.u32 	%rd6335, %r13285, 4;
	add.s64 	%rd6336, %rd3, %rd6335;
	st.local.u32 	[%rd6336+4], %r13288;
	ld.local.u32 	%r13291, [%rd3+4072];
	add.s32 	%r13292, %r13291, %r13290;
	st.local.u32 	[%rd3+4072], %r13292;
	ld.local.u8 	%rs4317, [%rd6333+4220];
	not.b16 	%rs4318, %rs4316;
	and.b16  	%rs4319, %rs4317, %rs4318;
	st.local.u8 	[%rd6333+4220], %rs4319;
	and.b32  	%r13293, %r166, %r13287;
	cvt.u64.u32 	%rd6337, %r13293;
	add.s64 	%rd6338, %rd3, %rd6337;
	ld.local.u8 	%rs4320, [%rd6338+4220];
	add.s64 	%rd6339, %rd1276, %rd6337;
	ld.global.u8 	%rs4321, [%rd6339];
	and.b16  	%rs4322, %rs4321, %rs4320;
	cvt.u32.u16 	%r13294, %rs4322;
	and.b32  	%r13295, %r13294, 255;
	mul.wide.u32 	%rd6340, %r13292, 4;
	add.s64 	%rd6341, %rd3, %rd6340;
	st.local.u32 	[%rd6341+4], %r13293;
	ld.local.u32 	%r13296, [%rd3+4072];
	add.s32 	%r13297, %r13296, %r13295;
	st.local.u32 	[%rd3+4072], %r13297;
	ld.local.u8 	%rs4323, [%rd6338+4220];
	not.b16 	%rs4324, %rs4322;
	and.b16  	%rs4325, %rs4323, %rs4324;
	st.local.u8 	[%rd6338+4220], %rs4325;
	and.b32  	%r13298, %r13286, %r13204;
	cvt.u64.u32 	%rd6342, %r13298;
	add.s64 	%rd6343, %rd3, %rd6342;
	ld.local.u8 	%rs4326, [%rd6343+4220];
	add.s64 	%rd6344, %rd1276, %rd6342;
	ld.global.u8 	%rs4327, [%rd6344];
	and.b16  	%rs4328, %rs4327, %rs4326;
	cvt.u32.u16 	%r13299, %rs4328;
	and.b32  	%r13300, %r13299, 255;
	mul.wide.u32 	%rd6345, %r13297, 4;
	add.s64 	%rd6346, %rd3, %rd6345;
	st.local.u32 	[%rd6346+4], %r13298;
	ld.local.u32 	%r13301, [%rd3+4072];
	add.s32 	%r13302, %r13301, %r13300;
	st.local.u32 	[%rd3+4072], %r13302;
	ld.local.u8 	%rs4329, [%rd6343+4220];
	not.b16 	%rs4330, %rs4328;
	and.b16  	%rs4331, %rs4329, %rs4330;
	st.local.u8 	[%rd6343+4220], %rs4331;
	xor.b32  	%r13303, %r13286, %r166;
	cvt.u64.u32 	%rd6347, %r13303;
	add.s64 	%rd6348, %rd3, %rd6347;
	ld.local.u8 	%rs4332, [%rd6348+4220];
	add.s64 	%rd6349, %rd1276, %rd6347;
	ld.global.u8 	%rs4333, [%rd6349];
	and.b16  	%rs4334, %rs4333, %rs4332;
	cvt.u32.u16 	%r13304, %rs4334;
	and.b32  	%r13305, %r13304, 255;
	mul.wide.u32 	%rd6350, %r13302, 4;
	add.s64 	%rd6351, %rd3, %rd6350;
	st.local.u32 	[%rd6351+4], %r13303;
	ld.local.u32 	%r13306, [%rd3+4072];
	add.s32 	%r13307, %r13306, %r13305;
	st.local.u32 	[%rd3+4072], %r13307;
	ld.local.u8 	%rs4335, [%rd6348+4220];
	not.b16 	%rs4336, %rs4334;
	and.b16  	%rs4337, %rs4335, %rs4336;
	st.local.u8 	[%rd6348+4220], %rs4337;
	or.b32  	%r13308, %r13286, %r166;
	cvt.u64.u32 	%rd6352, %r13308;
	add.s64 	%rd6353, %rd3, %rd6352;
	ld.local.u8 	%rs4338, [%rd6353+4220];
	add.s64 	%rd6354, %rd1276, %rd6352;
	ld.global.u8 	%rs4339, [%rd6354];
	and.b16  	%rs4340, %rs4339, %rs4338;
	cvt.u32.u16 	%r13309, %rs4340;
	and.b32  	%r13310, %r13309, 255;
	mul.wide.u32 	%rd6355, %r13307, 4;
	add.s64 	%rd6356, %rd3, %rd6355;
	st.local.u32 	[%rd6356+4], %r13308;
	ld.local.u32 	%r13311, [%rd3+4072];
	add.s32 	%r13312, %r13311, %r13310;
	st.local.u32 	[%rd3+4072], %r13312;
	ld.local.u8 	%rs4341, [%rd6353+4220];
	not.b16 	%rs4342, %rs4340;
	and.b16  	%rs4343, %rs4341, %rs4342;
	st.local.u8 	[%rd6353+4220], %rs4343;
	ld.local.u32 	%r13313, [%rd3+4092];
	not.b32 	%r13314, %r13313;
	and.b32  	%r13315, %r13313, %r166;
	cvt.u64.u32 	%rd6357, %r13315;
	add.s64 	%rd6358, %rd3, %rd6357;
	ld.local.u8 	%rs4344, [%rd6358+4220];
	add.s64 	%rd6359, %rd1276, %rd6357;
	ld.global.u8 	%rs4345, [%rd6359];
	and.b16  	%rs4346, %rs4345, %rs4344;
	cvt.u32.u16 	%r13316, %rs4346;
	and.b32  	%r13317, %r13316, 255;
	mul.wide.u32 	%rd6360, %r13312, 4;
	add.s64 	%rd6361, %rd3, %rd6360;
	st.local.u32 	[%rd6361+4], %r13315;
	ld.local.u32 	%r13318, [%rd3+4072];
	add.s32 	%r13319, %r13318, %r13317;
	st.local.u32 	[%rd3+4072], %r13319;
	ld.local.u8 	%rs4347, [%rd6358+4220];
	not.b16 	%rs4348, %rs4346;
	and.b16  	%rs4349, %rs4347, %rs4348;
	st.local.u8 	[%rd6358+4220], %rs4349;
	and.b32  	%r13320, %r166, %r13314;
	cvt.u64.u32 	%rd6362, %r13320;
	add.s64 	%rd6363, %rd3, %rd6362;
	ld.local.u8 	%rs4350, [%rd6363+4220];
	add.s64 	%rd6364, %rd1276, %rd6362;
	ld.global.u8 	%rs4351, [%rd6364];
	and.b16  	%rs4352, %rs4351, %rs4350;
	cvt.u32.u16 	%r13321, %rs4352;
	and.b32  	%r13322, %r13321, 255;
	mul.wide.u32 	%rd6365, %r13319, 4;
	add.s64 	%rd6366, %rd3, %rd6365;
	st.local.u32 	[%rd6366+4], %r13320;
	ld.local.u32 	%r13323, [%rd3+4072];
	add.s32 	%r13324, %r13323, %r13322;
	st.local.u32 	[%rd3+4072], %r13324;
	ld.local.u8 	%rs4353, [%rd6363+4220];
	not.b16 	%rs4354, %rs4352;
	and.b16  	%rs4355, %rs4353, %rs4354;
	st.local.u8 	[%rd6363+4220], %rs4355;
	and.b32  	%r13325, %r13313, %r13204;
	cvt.u64.u32 	%rd6367, %r13325;
	add.s64 	%rd6368, %rd3, %rd6367;
	ld.local.u8 	%rs4356, [%rd6368+4220];
	add.s64 	%rd6369, %rd1276, %rd6367;
	ld.global.u8 	%rs4357, [%rd6369];
	and.b16  	%rs4358, %rs4357, %rs4356;
	cvt.u32.u16 	%r13326, %rs4358;
	and.b32  	%r13327, %r13326, 255;
	mul.wide.u32 	%rd6370, %r13324, 4;
	add.s64 	%rd6371, %rd3, %rd6370;
	st.local.u32 	[%rd6371+4], %r13325;
	ld.local.u32 	%r13328, [%rd3+4072];
	add.s32 	%r13329, %r13328, %r13327;
	st.local.u32 	[%rd3+4072], %r13329;
	ld.local.u8 	%rs4359, [%rd6368+4220];
	not.b16 	%rs4360, %rs4358;
	and.b16  	%rs4361, %rs4359, %rs4360;
	st.local.u8 	[%rd6368+4220], %rs4361;
	xor.b32  	%r13330, %r13313, %r166;
	cvt.u64.u32 	%rd6372, %r13330;
	add.s64 	%rd6373, %rd3, %rd6372;
	ld.local.u8 	%rs4362, [%rd6373+4220];
	add.s64 	%rd6374, %rd1276, %rd6372;
	ld.global.u8 	%rs4363, [%rd6374];
	and.b16  	%rs4364, %rs4363, %rs4362;
	cvt.u32.u16 	%r13331, %rs4364;
	and.b32  	%r13332, %r13331, 255;
	mul.wide.u32 	%rd6375, %r13329, 4;
	add.s64 	%rd6376, %rd3, %rd6375;
	st.local.u32 	[%rd6376+4], %r13330;
	ld.local.u32 	%r13333, [%rd3+4072];
	add.s32 	%r13334, %r13333, %r13332;
	st.local.u32 	[%rd3+4072], %r13334;
	ld.local.u8 	%rs4365, [%rd6373+4220];
	not.b16 	%rs4366, %rs4364;
	and.b16  	%rs4367, %rs4365, %rs4366;
	st.local.u8 	[%rd6373+4220], %rs4367;
	or.b32  	%r13335, %r13313, %r166;
	cvt.u64.u32 	%rd6377, %r13335;
	add.s64 	%rd6378, %rd3, %rd6377;
	ld.local.u8 	%rs4368, [%rd6378+4220];
	add.s64 	%rd6379, %rd1276, %rd6377;
	ld.global.u8 	%rs4369, [%rd6379];
	and.b16  	%rs4370, %rs4369, %rs4368;
	cvt.u32.u16 	%r13336, %rs4370;
	and.b32  	%r13337, %r13336, 255;
	mul.wide.u32 	%rd6380, %r13334, 4;
	add.s64 	%rd6381, %rd3, %rd6380;
	st.local.u32 	[%rd6381+4], %r13335;
	ld.local.u32 	%r13338, [%rd3+4072];
	add.s32 	%r13339, %r13338, %r13337;
	st.local.u32 	[%rd3+4072], %r13339;
	ld.local.u8 	%rs4371, [%rd6378+4220];
	not.b16 	%rs4372, %rs4370;
	and.b16  	%rs4373, %rs4371, %rs4372;
	st.local.u8 	[%rd6378+4220], %rs4373;
	ld.local.u32 	%r13340, [%rd3+4096];
	not.b32 	%r13341, %r13340;
	and.b32  	%r13342, %r13340, %r166;
	cvt.u64.u32 	%rd6382, %r13342;
	add.s64 	%rd6383, %rd3, %rd6382;
	ld.local.u8 	%rs4374, [%rd6383+4220];
	add.s64 	%rd6384, %rd1276, %rd6382;
	ld.global.u8 	%rs4375, [%rd6384];
	and.b16  	%rs4376, %rs4375, %rs4374;
	cvt.u32.u16 	%r13343, %rs4376;
	and.b32  	%r13344, %r13343, 255;
	mul.wide.u32 	%rd6385, %r13339, 4;
	add.s64 	%rd6386, %rd3, %rd6385;
	st.local.u32 	[%rd6386+4], %r13342;
	ld.local.u32 	%r13345, [%rd3+4072];
	add.s32 	%r13346, %r13345, %r13344;
	st.local.u32 	[%rd3+4072], %r13346;
	ld.local.u8 	%rs4377, [%rd6383+4220];
	not.b16 	%rs4378, %rs4376;
	and.b16  	%rs4379, %rs4377, %rs4378;
	st.local.u8 	[%rd6383+4220], %rs4379;
	and.b32  	%r13347, %r166, %r13341;
	cvt.u64.u32 	%rd6387, %r13347;
	add.s64 	%rd6388, %rd3, %rd6387;
	ld.local.u8 	%rs4380, [%rd6388+4220];
	add.s64 	%rd6389, %rd1276, %rd6387;
	ld.global.u8 	%rs4381, [%rd6389];
	and.b16  	%rs4382, %rs4381, %rs4380;
	cvt.u32.u16 	%r13348, %rs4382;
	and.b32  	%r13349, %r13348, 255;
	mul.wide.u32 	%rd6390, %r13346, 4;
	add.s64 	%rd6391, %rd3, %rd6390;
	st.local.u32 	[%rd6391+4], %r13347;
	ld.local.u32 	%r13350, [%rd3+4072];
	add.s32 	%r13351, %r13350, %r13349;
	st.local.u32 	[%rd3+4072], %r13351;
	ld.local.u8 	%rs4383, [%rd6388+4220];
	not.b16 	%rs4384, %rs4382;
	and.b16  	%rs4385, %rs4383, %rs4384;
	st.local.u8 	[%rd6388+4220], %rs4385;
	and.b32  	%r13352, %r13340, %r13204;
	cvt.u64.u32 	%rd6392, %r13352;
	add.s64 	%rd6393, %rd3, %rd6392;
	ld.local.u8 	%rs4386, [%rd6393+4220];
	add.s64 	%rd6394, %rd1276, %rd6392;
	ld.global.u8 	%rs4387, [%rd6394];
	and.b16  	%rs4388, %rs4387, %rs4386;
	cvt.u32.u16 	%r13353, %rs4388;
	and.b32  	%r13354, %r13353, 255;
	mul.wide.u32 	%rd6395, %r13351, 4;
	add.s64 	%rd6396, %rd3, %rd6395;
	st.local.u32 	[%rd6396+4], %r13352;
	ld.local.u32 	%r13355, [%rd3+4072];
	add.s32 	%r13356, %r13355, %r13354;
	st.local.u32 	[%rd3+4072], %r13356;
	ld.local.u8 	%rs4389, [%rd6393+4220];
	not.b16 	%rs4390, %rs4388;
	and.b16  	%rs4391, %rs4389, %rs4390;
	st.local.u8 	[%rd6393+4220], %rs4391;
	xor.b32  	%r13357, %r13340, %r166;
	cvt.u64.u32 	%rd6397, %r13357;
	add.s64 	%rd6398, %rd3, %rd6397;
	ld.local.u8 	%rs4392, [%rd6398+4220];
	add.s64 	%rd6399, %rd1276, %rd6397;
	ld.global.u8 	%rs4393, [%rd6399];
	and.b16  	%rs4394, %rs4393, %rs4392;
	cvt.u32.u16 	%r13358, %rs4394;
	and.b32  	%r13359, %r13358, 255;
	mul.wide.u32 	%rd6400, %r13356, 4;
	add.s64 	%rd6401, %rd3, %rd6400;
	st.local.u32 	[%rd6401+4], %r13357;
	ld.local.u32 	%r13360, [%rd3+4072];
	add.s32 	%r13361, %r13360, %r13359;
	st.local.u32 	[%rd3+4072], %r13361;
	ld.local.u8 	%rs4395, [%rd6398+4220];
	not.b16 	%rs4396, %rs4394;
	and.b16  	%rs4397, %rs4395, %rs4396;
	st.local.u8 	[%rd6398+4220], %rs4397;
	or.b32  	%r13362, %r13340, %r166;
	cvt.u64.u32 	%rd6402, %r13362;
	add.s64 	%rd6403, %rd3, %rd6402;
	ld.local.u8 	%rs4398, [%rd6403+4220];
	add.s64 	%rd6404, %rd1276, %rd6402;
	ld.global.u8 	%rs4399, [%rd6404];
	and.b16  	%rs4400, %rs4399, %rs4398;
	cvt.u32.u16 	%r13363, %rs4400;
	and.b32  	%r13364, %r13363, 255;
	mul.wide.u32 	%rd6405, %r13361, 4;
	add.s64 	%rd6406, %rd3, %rd6405;
	st.local.u32 	[%rd6406+4], %r13362;
	ld.local.u32 	%r13365, [%rd3+4072];
	add.s32 	%r13366, %r13365, %r13364;
	st.local.u32 	[%rd3+4072], %r13366;
	ld.local.u8 	%rs4401, [%rd6403+4220];
	not.b16 	%rs4402, %rs4400;
	and.b16  	%rs4403, %rs4401, %rs4402;
	st.local.u8 	[%rd6403+4220], %rs4403;
	ld.local.u32 	%r13367, [%rd3+4100];
	not.b32 	%r13368, %r13367;
	and.b32  	%r13369, %r13367, %r166;
	cvt.u64.u32 	%rd6407, %r13369;
	add.s64 	%rd6408, %rd3, %rd6407;
	ld.local.u8 	%rs4404, [%rd6408+4220];
	add.s64 	%rd6409, %rd1276, %rd6407;
	ld.global.u8 	%rs4405, [%rd6409];
	and.b16  	%rs4406, %rs4405, %rs4404;
	cvt.u32.u16 	%r13370, %rs4406;
	and.b32  	%r13371, %r13370, 255;
	mul.wide.u32 	%rd6410, %r13366, 4;
	add.s64 	%rd6411, %rd3, %rd6410;
	st.local.u32 	[%rd6411+4], %r13369;
	ld.local.u32 	%r13372, [%rd3+4072];
	add.s32 	%r13373, %r13372, %r13371;
	st.local.u32 	[%rd3+4072], %r13373;
	ld.local.u8 	%rs4407, [%rd6408+4220];
	not.b16 	%rs4408, %rs4406;
	and.b16  	%rs4409, %rs4407, %rs4408;
	st.local.u8 	[%rd6408+4220], %rs4409;
	and.b32  	%r13374, %r166, %r13368;
	cvt.u64.u32 	%rd6412, %r13374;
	add.s64 	%rd6413, %rd3, %rd6412;
	ld.local.u8 	%rs4410, [%rd6413+4220];
	add.s64 	%rd6414, %rd1276, %rd6412;
	ld.global.u8 	%rs4411, [%rd6414];
	and.b16  	%rs4412, %rs4411, %rs4410;
	cvt.u32.u16 	%r13375, %rs4412;
	and.b32  	%r13376, %r13375, 255;
	mul.wide.u32 	%rd6415, %r13373, 4;
	add.s64 	%rd6416, %rd3, %rd6415;
	st.local.u32 	[%rd6416+4], %r13374;
	ld.local.u32 	%r13377, [%rd3+4072];
	add.s32 	%r13378, %r13377, %r13376;
	st.local.u32 	[%rd3+4072], %r13378;
	ld.local.u8 	%rs4413, [%rd6413+4220];
	not.b16 	%rs4414, %rs4412;
	and.b16  	%rs4415, %rs4413, %rs4414;
	st.local.u8 	[%rd6413+4220], %rs4415;
	and.b32  	%r13379, %r13367, %r13204;
	cvt.u64.u32 	%rd6417, %r13379;
	add.s64 	%rd6418, %rd3, %rd6417;
	ld.local.u8 	%rs4416, [%rd6418+4220];
	add.s64 	%rd6419, %rd1276, %rd6417;
	ld.global.u8 	%rs4417, [%rd6419];
	and.b16  	%rs4418, %rs4417, %rs4416;
	cvt.u32.u16 	%r13380, %rs4418;
	and.b32  	%r13381, %r13380, 255;
	mul.wide.u32 	%rd6420, %r13378, 4;
	add.s64 	%rd6421, %rd3, %rd6420;
	st.local.u32 	[%rd6421+4], %r13379;
	ld.local.u32 	%r13382, [%rd3+4072];
	add.s32 	%r13383, %r13382, %r13381;
	st.local.u32 	[%rd3+4072], %r13383;
	ld.local.u8 	%rs4419, [%rd6418+4220];
	not.b16 	%rs4420, %rs4418;
	and.b16  	%rs4421, %rs4419, %rs4420;
	st.local.u8 	[%rd6418+4220], %rs4421;
	xor.b32  	%r13384, %r13367, %r166;
	cvt.u64.u32 	%rd6422, %r13384;
	add.s64 	%rd6423, %rd3, %rd6422;
	ld.local.u8 	%rs4422, [%rd6423+4220];
	add.s64 	%rd6424, %rd1276, %rd6422;
	ld.global.u8 	%rs4423, [%rd6424];
	and.b16  	%rs4424, %rs4423, %rs4422;
	cvt.u32.u16 	%r13385, %rs4424;
	and.b32  	%r13386, %r13385, 255;
	mul.wide.u32 	%rd6425, %r13383, 4;
	add.s64 	%rd6426, %rd3, %rd6425;
	st.local.u32 	[%rd6426+4], %r13384;
	ld.local.u32 	%r13387, [%rd3+4072];
	add.s32 	%r13388, %r13387, %r13386;
	st.local.u32 	[%rd3+4072], %r13388;
	ld.local.u8 	%rs4425, [%rd6423+4220];
	not.b16 	%rs4426, %rs4424;
	and.b16  	%rs4427, %rs4425, %rs4426;
	st.local.u8 	[%rd6423+4220], %rs4427;
	or.b32  	%r13389, %r13367, %r166;
	cvt.u64.u32 	%rd6427, %r13389;
	add.s64 	%rd6428, %rd3, %rd6427;
	ld.local.u8 	%rs4428, [%rd6428+4220];
	add.s64 	%rd6429, %rd1276, %rd6427;
	ld.global.u8 	%rs4429, [%rd6429];
	and.b16  	%rs4430, %rs4429, %rs4428;
	cvt.u32.u16 	%r13390, %rs4430;
	and.b32  	%r13391, %r13390, 255;
	mul.wide.u32 	%rd6430, %r13388, 4;
	add.s64 	%rd6431, %rd3, %rd6430;
	st.local.u32 	[%rd6431+4], %r13389;
	ld.local.u32 	%r13392, [%rd3+4072];
	add.s32 	%r13393, %r13392, %r13391;
	st.local.u32 	[%rd3+4072], %r13393;
	ld.local.u8 	%rs4431, [%rd6428+4220];
	not.b16 	%rs4432, %rs4430;
	and.b16  	%rs4433, %rs4431, %rs4432;
	st.local.u8 	[%rd6428+4220], %rs4433;
	ld.local.u32 	%r13394, [%rd3+4104];
	not.b32 	%r13395, %r13394;
	and.b32  	%r13396, %r13394, %r166;
	cvt.u64.u32 	%rd6432, %r13396;
	add.s64 	%rd6433, %rd3, %rd6432;
	ld.local.u8 	%rs4434, [%rd6433+4220];
	add.s64 	%rd6434, %rd1276, %rd6432;
	ld.global.u8 	%rs4435, [%rd6434];
	and.b16  	%rs4436, %rs4435, %rs4434;
	cvt.u32.u16 	%r13397, %rs4436;
	and.b32  	%r13398, %r13397, 255;
	mul.wide.u32 	%rd6435, %r13393, 4;
	add.s64 	%rd6436, %rd3, %rd6435;
	st.local.u32 	[%rd6436+4], %r13396;
	ld.local.u32 	%r13399, [%rd3+4072];
	add.s32 	%r13400, %r13399, %r13398;
	st.local.u32 	[%rd3+4072], %r13400;
	ld.local.u8 	%rs4437, [%rd6433+4220];
	not.b16 	%rs4438, %rs4436;
	and.b16  	%rs4439, %rs4437, %rs4438;
	st.local.u8 	[%rd6433+4220], %rs4439;
	and.b32  	%r13401, %r166, %r13395;
	cvt.u64.u32 	%rd6437, %r13401;
	add.s64 	%rd6438, %rd3, %rd6437;
	ld.local.u8 	%rs4440, [%rd6438+4220];
	add.s64 	%rd6439, %rd1276, %rd6437;
	ld.global.u8 	%rs4441, [%rd6439];
	and.b16  	%rs4442, %rs4441, %rs4440;
	cvt.u32.u16 	%r13402, %rs4442;
	and.b32  	%r13403, %r13402, 255;
	mul.wide.u32 	%rd6440, %r13400, 4;
	add.s64 	%rd6441, %rd3, %rd6440;
	st.local.u32 	[%rd6441+4], %r13401;
	ld.local.u32 	%r13404, [%rd3+4072];
	add.s32 	%r13405, %r13404, %r13403;
	st.local.u32 	[%rd3+4072], %r13405;
	ld.local.u8 	%rs4443, [%rd6438+4220];
	not.b16 	%rs4444, %rs4442;
	and.b16  	%rs4445, %rs4443, %rs4444;
	st.local.u8 	[%rd6438+4220], %rs4445;
	and.b32  	%r13406, %r13394, %r13204;
	cvt.u64.u32 	%rd6442, %r13406;
	add.s64 	%rd6443, %rd3, %rd6442;
	ld.local.u8 	%rs4446, [%rd6443+4220];
	add.s64 	%rd6444, %rd1276, %rd6442;
	ld.global.u8 	%rs4447, [%rd6444];
	and.b16  	%rs4448, %rs4447, %rs4446;
	cvt.u32.u16 	%r13407, %rs4448;
	and.b32  	%r13408, %r13407, 255;
	mul.wide.u32 	%rd6445, %r13405, 4;
	add.s64 	%rd6446, %rd3, %rd6445;
	st.local.u32 	[%rd6446+4], %r13406;
	ld.local.u32 	%r13409, [%rd3+4072];
	add.s32 	%r13410, %r13409, %r13408;
	st.local.u32 	[%rd3+4072], %r13410;
	ld.local.u8 	%rs4449, [%rd6443+4220];
	not.b16 	%rs4450, %rs4448;
	and.b16  	%rs4451, %rs4449, %rs4450;
	st.local.u8 	[%rd6443+4220], %rs4451;
	xor.b32  	%r13411, %r13394, %r166;
	cvt.u64.u32 	%rd6447, %r13411;
	add.s64 	%rd6448, %rd3, %rd6447;
	ld.local.u8 	%rs4452, [%rd6448+4220];
	add.s64 	%rd6449, %rd1276, %rd6447;
	ld.global.u8 	%rs4453, [%rd6449];
	and.b16  	%rs4454, %rs4453, %rs4452;
	cvt.u32.u16 	%r13412, %rs4454;
	and.b32  	%r13413, %r13412, 255;
	mul.wide.u32 	%rd6450, %r13410, 4;
	add.s64 	%rd6451, %rd3, %rd6450;
	st.local.u32 	[%rd6451+4], %r13411;
	ld.local.u32 	%r13414, [%rd3+4072];
	add.s32 	%r13415, %r13414, %r13413;
	st.local.u32 	[%rd3+4072], %r13415;
	ld.local.u8 	%rs4455, [%rd6448+4220];
	not.b16 	%rs4456, %rs4454;
	and.b16  	%rs4457, %rs4455, %rs4456;
	st.local.u8 	[%rd6448+4220], %rs4457;
	or.b32  	%r13416, %r13394, %r166;
	cvt.u64.u32 	%rd6452, %r13416;
	add.s64 	%rd6453, %rd3, %rd6452;
	ld.local.u8 	%rs4458, [%rd6453+4220];
	add.s64 	%rd6454, %rd1276, %rd6452;
	ld.global.u8 	%rs4459, [%rd6454];
	and.b16  	%rs4460, %rs4459, %rs4458;
	cvt.u32.u16 	%r13417, %rs4460;
	and.b32  	%r13418, %r13417, 255;
	mul.wide.u32 	%rd6455, %r13415, 4;
	add.s64 	%rd6456, %rd3, %rd6455;
	st.local.u32 	[%rd6456+4], %r13416;
	ld.local.u32 	%r13419, [%rd3+4072];
	add.s32 	%r13420, %r13419, %r13418;
	st.local.u32 	[%rd3+4072], %r13420;
	ld.local.u8 	%rs4461, [%rd6453+4220];
	not.b16 	%rs4462, %rs4460;
	and.b16  	%rs4463, %rs4461, %rs4462;
	st.local.u8 	[%rd6453+4220], %rs4463;
	ld.local.u32 	%r13421, [%rd3+4108];
	not.b32 	%r13422, %r13421;
	and.b32  	%r13423, %r13421, %r166;
	cvt.u64.u32 	%rd6457, %r13423;
	add.s64 	%rd6458, %rd3, %rd6457;
	ld.local.u8 	%rs4464, [%rd6458+4220];
	add.s64 	%rd6459, %rd1276, %rd6457;
	ld.global.u8 	%rs4465, [%rd6459];
	and.b16  	%rs4466, %rs4465, %rs4464;
	cvt.u32.u16 	%r13424, %rs4466;
	and.b32  	%r13425, %r13424, 255;
	mul.wide.u32 	%rd6460, %r13420, 4;
	add.s64 	%rd6461, %rd3, %rd6460;
	st.local.u32 	[%rd6461+4], %r13423;
	ld.local.u32 	%r13426, [%rd3+4072];
	add.s32 	%r13427, %r13426, %r13425;
	st.local.u32 	[%rd3+4072], %r13427;
	ld.local.u8 	%rs4467, [%rd6458+4220];
	not.b16 	%rs4468, %rs4466;
	and.b16  	%rs4469, %rs4467, %rs4468;
	st.local.u8 	[%rd6458+4220], %rs4469;
	and.b32  	%r13428, %r166, %r13422;
	cvt.u64.u32 	%rd6462, %r13428;
	add.s64 	%rd6463, %rd3, %rd6462;
	ld.local.u8 	%rs4470, [%rd6463+4220];
	add.s64 	%rd6464, %rd1276, %rd6462;
	ld.global.u8 	%rs4471, [%rd6464];
	and.b16  	%rs4472, %rs4471, %rs4470;
	cvt.u32.u16 	%r13429, %rs4472;
	and.b32  	%r13430, %r13429, 255;
	mul.wide.u32 	%rd6465, %r13427, 4;
	add.s64 	%rd6466, %rd3, %rd6465;
	st.local.u32 	[%rd6466+4], %r13428;
	ld.local.u32 	%r13431, [%rd3+4072];
	add.s32 	%r13432, %r13431, %r13430;
	st.local.u32 	[%rd3+4072], %r13432;
	ld.local.u8 	%rs4473, [%rd6463+4220];
	not.b16 	%rs4474, %rs4472;
	and.b16  	%rs4475, %rs4473, %rs4474;
	st.local.u8 	[%rd6463+4220], %rs4475;
	and.b32  	%r13433, %r13421, %r13204;
	cvt.u64.u32 	%rd6467, %r13433;
	add.s64 	%rd6468, %rd3, %rd6467;
	ld.local.u8 	%rs4476, [%rd6468+4220];
	add.s64 	%rd6469, %rd1276, %rd6467;
	ld.global.u8 	%rs4477, [%rd6469];
	and.b16  	%rs4478, %rs4477, %rs4476;
	cvt.u32.u16 	%r13434, %rs4478;
	and.b32  	%r13435, %r13434, 255;
	mul.wide.u32 	%rd6470, %r13432, 4;
	add.s64 	%rd6471, %rd3, %rd6470;
	st.local.u32 	[%rd6471+4], %r13433;
	ld.local.u32 	%r13436, [%rd3+4072];
	add.s32 	%r13437, %r13436, %r13435;
	st.local.u32 	[%rd3+4072], %r13437;
	ld.local.u8 	%rs4479, [%rd6468+4220];
	not.b16 	%rs4480, %rs4478;
	and.b16  	%rs4481, %rs4479, %rs4480;
	st.local.u8 	[%rd6468+4220], %rs4481;
	xor.b32  	%r13438, %r13421, %r166;
	cvt.u64.u32 	%rd6472, %r13438;
	add.s64 	%rd6473, %rd3, %rd6472;
	ld.local.u8 	%rs4482, [%rd6473+4220];
	add.s64 	%rd6474, %rd1276, %rd6472;
	ld.global.u8 	%rs4483, [%rd6474];
	and.b16  	%rs4484, %rs4483, %rs4482;
	cvt.u32.u16 	%r13439, %rs4484;
	and.b32  	%r13440, %r13439, 255;
	mul.wide.u32 	%rd6475, %r13437, 4;
	add.s64 	%rd6476, %rd3, %rd6475;
	st.local.u32 	[%rd6476+4], %r13438;
	ld.local.u32 	%r13441, [%rd3+4072];
	add.s32 	%r13442, %r13441, %r13440;
	st.local.u32 	[%rd3+4072], %r13442;
	ld.local.u8 	%rs4485, [%rd6473+4220];
	not.b16 	%rs4486, %rs4484;
	and.b16  	%rs4487, %rs4485, %rs4486;
	st.local.u8 	[%rd6473+4220], %rs4487;
	or.b32  	%r13443, %r13421, %r166;
	cvt.u64.u32 	%rd6477, %r13443;
	add.s64 	%rd6478, %rd3, %rd6477;
	ld.local.u8 	%rs4488, [%rd6478+4220];
	add.s64 	%rd6479, %rd1276, %rd6477;
	ld.global.u8 	%rs4489, [%rd6479];
	and.b16  	%rs4490, %rs4489, %rs4488;
	cvt.u32.u16 	%r13444, %rs4490;
	and.b32  	%r13445, %r13444, 255;
	mul.wide.u32 	%rd6480, %r13442, 4;
	add.s64 	%rd6481, %rd3, %rd6480;
	st.local.u32 	[%rd6481+4], %r13443;
	ld.local.u32 	%r13446, [%rd3+4072];
	add.s32 	%r13447, %r13446, %r13445;
	st.local.u32 	[%rd3+4072], %r13447;
	ld.local.u8 	%rs4491, [%rd6478+4220];
	not.b16 	%rs4492, %rs4490;
	and.b16  	%rs4493, %rs4491, %rs4492;
	st.local.u8 	[%rd6478+4220], %rs4493;
	ld.local.u32 	%r13448, [%rd3+4112];
	not.b32 	%r13449, %r13448;
	and.b32  	%r13450, %r13448, %r166;
	cvt.u64.u32 	%rd6482, %r13450;
	add.s64 	%rd6483, %rd3, %rd6482;
	ld.local.u8 	%rs4494, [%rd6483+4220];
	add.s64 	%rd6484, %rd1276, %rd6482;
	ld.global.u8 	%rs4495, [%rd6484];
	and.b16  	%rs4496, %rs4495, %rs4494;
	cvt.u32.u16 	%r13451, %rs4496;
	and.b32  	%r13452, %r13451, 255;
	mul.wide.u32 	%rd6485, %r13447, 4;
	add.s64 	%rd6486, %rd3, %rd6485;
	st.local.u32 	[%rd6486+4], %r13450;
	ld.local.u32 	%r13453, [%rd3+4072];
	add.s32 	%r13454, %r13453, %r13452;
	st.local.u32 	[%rd3+4072], %r13454;
	ld.local.u8 	%rs4497, [%rd6483+4220];
	not.b16 	%rs4498, %rs4496;
	and.b16  	%rs4499, %rs4497, %rs4498;
	st.local.u8 	[%rd6483+4220], %rs4499;
	and.b32  	%r13455, %r166, %r13449;
	cvt.u64.u32 	%rd6487, %r13455;
	add.s64 	%rd6488, %rd3, %rd6487;
	ld.local.u8 	%rs4500, [%rd6488+4220];
	add.s64 	%rd6489, %rd1276, %rd6487;
	ld.global.u8 	%rs4501, [%rd6489];
	and.b16  	%rs4502, %rs4501, %rs4500;
	cvt.u32.u16 	%r13456, %rs4502;
	and.b32  	%r13457, %r13456, 255;
	mul.wide.u32 	%rd6490, %r13454, 4;
	add.s64 	%rd6491, %rd3, %rd6490;
	st.local.u32 	[%rd6491+4], %r13455;
	ld.local.u32 	%r13458, [%rd3+4072];
	add.s32 	%r13459, %r13458, %r13457;
	st.local.u32 	[%rd3+4072], %r13459;
	ld.local.u8 	%rs4503, [%rd6488+4220];
	not.b16 	%rs4504, %rs4502;
	and.b16  	%rs4505, %rs4503, %rs4504;
	st.local.u8 	[%rd6488+4220], %rs4505;
	and.b32  	%r13460, %r13448, %r13204;
	cvt.u64.u32 	%rd6492, %r13460;
	add.s64 	%rd6493, %rd3, %rd6492;
	ld.local.u8 	%rs4506, [%rd6493+4220];
	add.s64 	%rd6494, %rd1276, %rd6492;
	ld.global.u8 	%rs4507, [%rd6494];
	and.b16  	%rs4508, %rs4507, %rs4506;
	cvt.u32.u16 	%r13461, %rs4508;
	and.b32  	%r13462, %r13461, 255;
	mul.wide.u32 	%rd6495, %r13459, 4;
	add.s64 	%rd6496, %rd3, %rd6495;
	st.local.u32 	[%rd6496+4], %r13460;
	ld.local.u32 	%r13463, [%rd3+4072];
	add.s32 	%r13464, %r13463, %r13462;
	st.local.u32 	[%rd3+4072], %r13464;
	ld.local.u8 	%rs4509, [%rd6493+4220];
	not.b16 	%rs4510, %rs4508;
	and.b16  	%rs4511, %rs4509, %rs4510;
	st.local.u8 	[%rd6493+4220], %rs4511;
	xor.b32  	%r13465, %r13448, %r166;
	cvt.u64.u32 	%rd6497, %r13465;
	add.s64 	%rd6498, %rd3, %rd6497;
	ld.local.u8 	%rs4512, [%rd6498+4220];
	add.s64 	%rd6499, %rd1276, %rd6497;
	ld.global.u8 	%rs4513, [%rd6499];
	and.b16  	%rs4514, %rs4513, %rs4512;
	cvt.u32.u16 	%r13466, %rs4514;
	and.b32  	%r13467, %r13466, 255;
	mul.wide.u32 	%rd6500, %r13464, 4;
	add.s64 	%rd6501, %rd3, %rd6500;
	st.local.u32 	[%rd6501+4], %r13465;
	ld.local.u32 	%r13468, [%rd3+4072];
	add.s32 	%r13469, %r13468, %r13467;
	st.local.u32 	[%rd3+4072], %r13469;
	ld.local.u8 	%rs4515, [%rd6498+4220];
	not.b16 	%rs4516, %rs4514;
	and.b16  	%rs4517, %rs4515, %rs4516;
	st.local.u8 	[%rd6498+4220], %rs4517;
	or.b32  	%r13470, %r13448, %r166;
	cvt.u64.u32 	%rd6502, %r13470;
	add.s64 	%rd6503, %rd3, %rd6502;
	ld.local.u8 	%rs4518, [%rd6503+4220];
	add.s64 	%rd6504, %rd1276, %rd6502;
	ld.global.u8 	%rs4519, [%rd6504];
	and.b16  	%rs4520, %rs4519, %rs4518;
	cvt.u32.u16 	%r13471, %rs4520;
	and.b32  	%r13472, %r13471, 255;
	mul.wide.u32 	%rd6505, %r13469, 4;
	add.s64 	%rd6506, %rd3, %rd6505;
	st.local.u32 	[%rd6506+4], %r13470;
	ld.local.u32 	%r13473, [%rd3+4072];
	add.s32 	%r13474, %r13473, %r13472;
	st.local.u32 	[%rd3+4072], %r13474;
	ld.local.u8 	%rs4521, [%rd6503+4220];
	not.b16 	%rs4522, %rs4520;
	and.b16  	%rs4523, %rs4521, %rs4522;
	st.local.u8 	[%rd6503+4220], %rs4523;
	ld.local.u32 	%r13475, [%rd3+4116];
	not.b32 	%r13476, %r13475;
	and.b32  	%r13477, %r13475, %r166;
	cvt.u64.u32 	%rd6507, %r13477;
	add.s64 	%rd6508, %rd3, %rd6507;
	ld.local.u8 	%rs4524, [%rd6508+4220];
	add.s64 	%rd6509, %rd1276, %rd6507;
	ld.global.u8 	%rs4525, [%rd6509];
	and.b16  	%rs4526, %rs4525, %rs4524;
	cvt.u32.u16 	%r13478, %rs4526;
	and.b32  	%r13479, %r13478, 255;
	mul.wide.u32 	%rd6510, %r13474, 4;
	add.s64 	%rd6511, %rd3, %rd6510;
	st.local.u32 	[%rd6511+4], %r13477;
	ld.local.u32 	%r13480, [%rd3+4072];
	add.s32 	%r13481, %r13480, %r13479;
	st.local.u32 	[%rd3+4072], %r13481;
	ld.local.u8 	%rs4527, [%rd6508+4220];
	not.b16 	%rs4528, %rs4526;
	and.b16  	%rs4529, %rs4527, %rs4528;
	st.local.u8 	[%rd6508+4220], %rs4529;
	and.b32  	%r13482, %r166, %r13476;
	cvt.u64.u32 	%rd6512, %r13482;
	add.s64 	%rd6513, %rd3, %rd6512;
	ld.local.u8 	%rs4530, [%rd6513+4220];
	add.s64 	%rd6514, %rd1276, %rd6512;
	ld.global.u8 	%rs4531, [%rd6514];
	and.b16  	%rs4532, %rs4531, %rs4530;
	cvt.u32.u16 	%r13483, %rs4532;
	and.b32  	%r13484, %r13483, 255;
	mul.wide.u32 	%rd6515, %r13481, 4;
	add.s64 	%rd6516, %rd3, %rd6515;
	st.local.u32 	[%rd6516+4], %r13482;
	ld.local.u32 	%r13485, [%rd3+4072];
	add.s32 	%r13486, %r13485, %r13484;
	st.local.u32 	[%rd3+4072], %r13486;
	ld.local.u8 	%rs4533, [%rd6513+4220];
	not.b16 	%rs4534, %rs4532;
	and.b16  	%rs4535, %rs4533, %rs4534;
	st.local.u8 	[%rd6513+4220], %rs4535;
	and.b32  	%r13487, %r13475, %r13204;
	cvt.u64.u32 	%rd6517, %r13487;
	add.s64 	%rd6518, %rd3, %rd6517;
	ld.local.u8 	%rs4536, [%rd6518+4220];
	add.s64 	%rd6519, %rd1276, %rd6517;
	ld.global.u8 	%rs4537, [%rd6519];
	and.b16  	%rs4538, %rs4537, %rs4536;
	cvt.u32.u16 	%r13488, %rs4538;
	and.b32  	%r13489, %r13488, 255;
	mul.wide.u32 	%rd6520, %r13486, 4;
	add.s64 	%rd6521, %rd3, %rd6520;
	st.local.u32 	[%rd6521+4], %r13487;
	ld.local.u32 	%r13490, [%rd3+4072];
	add.s32 	%r13491, %r13490, %r13489;
	st.local.u32 	[%rd3+4072], %r13491;
	ld.local.u8 	%rs4539, [%rd6518+4220];
	not.b16 	%rs4540, %rs4538;
	and.b16  	%rs4541, %rs4539, %rs4540;
	st.local.u8 	[%rd6518+4220], %rs4541;
	xor.b32  	%r13492, %r13475, %r166;
	cvt.u64.u32 	%rd6522, %r13492;
	add.s64 	%rd6523, %rd3, %rd6522;
	ld.local.u8 	%rs4542, [%rd6523+4220];
	add.s64 	%rd6524, %rd1276, %rd6522;
	ld.global.u8 	%rs4543, [%rd6524];
	and.b16  	%rs4544, %rs4543, %rs4542;
	cvt.u32.u16 	%r13493, %rs4544;
	and.b32  	%r13494, %r13493, 255;
	mul.wide.u32 	%rd6525, %r13491, 4;
	add.s64 	%rd6526, %rd3, %rd6525;
	st.local.u32 	[%rd6526+4], %r13492;
	ld.local.u32 	%r13495, [%rd3+4072];
	add.s32 	%r13496, %r13495, %r13494;
	st.local.u32 	[%rd3+4072], %r13496;
	ld.local.u8 	%rs4545, [%rd6523+4220];
	not.b16 	%rs4546, %rs4544;
	and.b16  	%rs4547, %rs4545, %rs4546;
	st.local.u8 	[%rd6523+4220], %rs4547;
	or.b32  	%r13497, %r13475, %r166;
	cvt.u64.u32 	%rd6527, %r13497;
	add.s64 	%rd6528, %rd3, %rd6527;
	ld.local.u8 	%rs4548, [%rd6528+4220];
	add.s64 	%rd6529, %rd1276, %rd6527;
	ld.global.u8 	%rs4549, [%rd6529];
	and.b16  	%rs4550, %rs4549, %rs4548;
	cvt.u32.u16 	%r13498, %rs4550;
	and.b32  	%r13499, %r13498, 255;
	mul.wide.u32 	%rd6530, %r13496, 4;
	add.s64 	%rd6531, %rd3, %rd6530;
	st.local.u32 	[%rd6531+4], %r13497;
	ld.local.u32 	%r13500, [%rd3+4072];
	add.s32 	%r13501, %r13500, %r13499;
	st.local.u32 	[%rd3+4072], %r13501;
	ld.local.u8 	%rs4551, [%rd6528+4220];
	not.b16 	%rs4552, %rs4550;
	and.b16  	%rs4553, %rs4551, %rs4552;
	st.local.u8 	[%rd6528+4220], %rs4553;
	ld.local.u32 	%r13502, [%rd3+4120];
	not.b32 	%r13503, %r13502;
	and.b32  	%r13504, %r13502, %r166;
	cvt.u64.u32 	%rd6532, %r13504;
	add.s64 	%rd6533, %rd3, %rd6532;
	ld.local.u8 	%rs4554, [%rd6533+4220];
	add.s64 	%rd6534, %rd1276, %rd6532;
	ld.global.u8 	%rs4555, [%rd6534];
	and.b16  	%rs4556, %rs4555, %rs4554;
	cvt.u32.u16 	%r13505, %rs4556;
	and.b32  	%r13506, %r13505, 255;
	mul.wide.u32 	%rd6535, %r13501, 4;
	add.s64 	%rd6536, %rd3, %rd6535;
	st.local.u32 	[%rd6536+4], %r13504;
	ld.local.u32 	%r13507, [%rd3+4072];
	add.s32 	%r13508, %r13507, %r13506;
	st.local.u32 	[%rd3+4072], %r13508;
	ld.local.u8 	%rs4557, [%rd6533+4220];
	not.b16 	%rs4558, %rs4556;
	and.b16  	%rs4559, %rs4557, %rs4558;
	st.local.u8 	[%rd6533+4220], %rs4559;
	and.b32  	%r13509, %r166, %r13503;
	cvt.u64.u32 	%rd6537, %r13509;
	add.s64 	%rd6538, %rd3, %rd6537;
	ld.local.u8 	%rs4560, [%rd6538+4220];
	add.s64 	%rd6539, %rd1276, %rd6537;
	ld.global.u8 	%rs4561, [%rd6539];
	and.b16  	%rs4562, %rs4561, %rs4560;
	cvt.u32.u16 	%r13510, %rs4562;
	and.b32  	%r13511, %r13510, 255;
	mul.wide.u32 	%rd6540, %r13508, 4;
	add.s64 	%rd6541, %rd3, %rd6540;
	st.local.u32 	[%rd6541+4], %r13509;
	ld.local.u32 	%r13512, [%rd3+4072];
	add.s32 	%r13513, %r13512, %r13511;
	st.local.u32 	[%rd3+4072], %r13513;
	ld.local.u8 	%rs4563, [%rd6538+4220];
	not.b16 	%rs4564, %rs4562;
	and.b16  	%rs4565, %rs4563, %rs4564;
	st.local.u8 	[%rd6538+4220], %rs4565;
	and.b32  	%r13514, %r13502, %r13204;
	cvt.u64.u32 	%rd6542, %r13514;
	add.s64 	%rd6543, %rd3, %rd6542;
	ld.local.u8 	%rs4566, [%rd6543+4220];
	add.s64 	%rd6544, %rd1276, %rd6542;
	ld.global.u8 	%rs4567, [%rd6544];
	and.b16  	%rs4568, %rs4567, %rs4566;
	cvt.u32.u16 	%r13515, %rs4568;
	and.b32  	%r13516, %r13515, 255;
	mul.wide.u32 	%rd6545, %r13513, 4;
	add.s64 	%rd6546, %rd3, %rd6545;
	st.local.u32 	[%rd6546+4], %r13514;
	ld.local.u32 	%r13517, [%rd3+4072];
	add.s32 	%r13518, %r13517, %r13516;
	st.local.u32 	[%rd3+4072], %r13518;
	ld.local.u8 	%rs4569, [%rd6543+4220];
	not.b16 	%rs4570, %rs4568;
	and.b16  	%rs4571, %rs4569, %rs4570;
	st.local.u8 	[%rd6543+4220], %rs4571;
	xor.b32  	%r13519, %r13502, %r166;
	cvt.u64.u32 	%rd6547, %r13519;
	add.s64 	%rd6548, %rd3, %rd6547;
	ld.local.u8 	%rs4572, [%rd6548+4220];
	add.s64 	%rd6549, %rd1276, %rd6547;
	ld.global.u8 	%rs4573, [%rd6549];
	and.b16  	%rs4574, %rs4573, %rs4572;
	cvt.u32.u16 	%r13520, %rs4574;
	and.b32  	%r13521, %r13520, 255;
	mul.wide.u32 	%rd6550, %r13518, 4;
	add.s64 	%rd6551, %rd3, %rd6550;
	st.local.u32 	[%rd6551+4], %r13519;
	ld.local.u32 	%r13522, [%rd3+4072];
	add.s32 	%r13523, %r13522, %r13521;
	st.local.u32 	[%rd3+4072], %r13523;
	ld.local.u8 	%rs4575, [%rd6548+4220];
	not.b16 	%rs4576, %rs4574;
	and.b16  	%rs4577, %rs4575, %rs4576;
	st.local.u8 	[%rd6548+4220], %rs4577;
	or.b32  	%r13524, %r13502, %r166;
	cvt.u64.u32 	%rd6552, %r13524;
	add.s64 	%rd6553, %rd3, %rd6552;
	ld.local.u8 	%rs4578, [%rd6553+4220];
	add.s64 	%rd6554, %rd1276, %rd6552;
	ld.global.u8 	%rs4579, [%rd6554];
	and.b16  	%rs4580, %rs4579, %rs4578;
	cvt.u32.u16 	%r13525, %rs4580;
	and.b32  	%r13526, %r13525, 255;
	mul.wide.u32 	%rd6555, %r13523, 4;
	add.s64 	%rd6556, %rd3, %rd6555;
	st.local.u32 	[%rd6556+4], %r13524;
	ld.local.u32 	%r13527, [%rd3+4072];
	add.s32 	%r13528, %r13527, %r13526;
	st.local.u32 	[%rd3+4072], %r13528;
	ld.local.u8 	%rs4581, [%rd6553+4220];
	not.b16 	%rs4582, %rs4580;
	and.b16  	%rs4583, %rs4581, %rs4582;
	st.local.u8 	[%rd6553+4220], %rs4583;
	ld.local.u32 	%r13529, [%rd3+4124];
	not.b32 	%r13530, %r13529;
	and.b32  	%r13531, %r13529, %r166;
	cvt.u64.u32 	%rd6557, %r13531;
	add.s64 	%rd6558, %rd3, %rd6557;
	ld.local.u8 	%rs4584, [%rd6558+4220];
	add.s64 	%rd6559, %rd1276, %rd6557;
	ld.global.u8 	%rs4585, [%rd6559];
	and.b16  	%rs4586, %rs4585, %rs4584;
	cvt.u32.u16 	%r13532, %rs4586;
	and.b32  	%r13533, %r13532, 255;
	mul.wide.u32 	%rd6560, %r13528, 4;
	add.s64 	%rd6561, %rd3, %rd6560;
	st.local.u32 	[%rd6561+4], %r13531;
	ld.local.u32 	%r13534, [%rd3+4072];
	add.s32 	%r13535, %r13534, %r13533;
	st.local.u32 	[%rd3+4072], %r13535;
	ld.local.u8 	%rs4587, [%rd6558+4220];
	not.b16 	%rs4588, %rs4586;
	and.b16  	%rs4589, %rs4587, %rs4588;
	st.local.u8 	[%rd6558+4220], %rs4589;
	and.b32  	%r13536, %r166, %r13530;
	cvt.u64.u32 	%rd6562, %r13536;
	add.s64 	%rd6563, %rd3, %rd6562;
	ld.local.u8 	%rs4590, [%rd6563+4220];
	add.s64 	%rd6564, %rd1276, %rd6562;
	ld.global.u8 	%rs4591, [%rd6564];
	and.b16  	%rs4592, %rs4591, %rs4590;
	cvt.u32.u16 	%r13537, %rs4592;
	and.b32  	%r13538, %r13537, 255;
	mul.wide.u32 	%rd6565, %r13535, 4;
	add.s64 	%rd6566, %rd3, %rd6565;
	st.local.u32 	[%rd6566+4], %r13536;
	ld.local.u32 	%r13539, [%rd3+4072];
	add.s32 	%r13540, %r13539, %r13538;
	st.local.u32 	[%rd3+4072], %r13540;
	ld.local.u8 	%rs4593, [%rd6563+4220];
	not.b16 	%rs4594, %rs4592;
	and.b16  	%rs4595, %rs4593, %rs4594;
	st.local.u8 	[%rd6563+4220], %rs4595;
	and.b32  	%r13541, %r13529, %r13204;
	cvt.u64.u32 	%rd6567, %r13541;
	add.s64 	%rd6568, %rd3, %rd6567;
	ld.local.u8 	%rs4596, [%rd6568+4220];
	add.s64 	%rd6569, %rd1276, %rd6567;
	ld.global.u8 	%rs4597, [%rd6569];
	and.b16  	%rs4598, %rs4597, %rs4596;
	cvt.u32.u16 	%r13542, %rs4598;
	and.b32  	%r13543, %r13542, 255;
	mul.wide.u32 	%rd6570, %r13540, 4;
	add.s64 	%rd6571, %rd3, %rd6570;
	st.local.u32 	[%rd6571+4], %r13541;
	ld.local.u32 	%r13544, [%rd3+4072];
	add.s32 	%r13545, %r13544, %r13543;
	st.local.u32 	[%rd3+4072], %r13545;
	ld.local.u8 	%rs4599, [%rd6568+4220];
	not.b16 	%rs4600, %rs4598;
	and.b16  	%rs4601, %rs4599, %rs4600;
	st.local.u8 	[%rd6568+4220], %rs4601;
	xor.b32  	%r13546, %r13529, %r166;
	cvt.u64.u32 	%rd6572, %r13546;
	add.s64 	%rd6573, %rd3, %rd6572;
	ld.local.u8 	%rs4602, [%rd6573+4220];
	add.s64 	%rd6574, %rd1276, %rd6572;
	ld.global.u8 	%rs4603, [%rd6574];
	and.b16  	%rs4604, %rs4603, %rs4602;
	cvt.u32.u16 	%r13547, %rs4604;
	and.b32  	%r13548, %r13547, 255;
	mul.wide.u32 	%rd6575, %r13545, 4;
	add.s64 	%rd6576, %rd3, %rd6575;
	st.local.u32 	[%rd6576+4], %r13546;
	ld.local.u32 	%r13549, [%rd3+4072];
	add.s32 	%r13550, %r13549, %r13548;
	st.local.u32 	[%rd3+4072], %r13550;
	ld.local.u8 	%rs4605, [%rd6573+4220];
	not.b16 	%rs4606, %rs4604;
	and.b16  	%rs4607, %rs4605, %rs4606;
	st.local.u8 	[%rd6573+4220], %rs4607;
	or.b32  	%r13551, %r13529, %r166;
	cvt.u64.u32 	%rd6577, %r13551;
	add.s64 	%rd6578, %rd3, %rd6577;
	ld.local.u8 	%rs4608, [%rd6578+4220];
	add.s64 	%rd6579, %rd1276, %rd6577;
	ld.global.u8 	%rs4609, [%rd6579];
	and.b16  	%rs4610, %rs4609, %rs4608;
	cvt.u32.u16 	%r13552, %rs4610;
	and.b32  	%r13553, %r13552, 255;
	mul.wide.u32 	%rd6580, %r13550, 4;
	add.s64 	%rd6581, %rd3, %rd6580;
	st.local.u32 	[%rd6581+4], %r13551;
	ld.local.u32 	%r13554, [%rd3+4072];
	add.s32 	%r13555, %r13554, %r13553;
	st.local.u32 	[%rd3+4072], %r13555;
	ld.local.u8 	%rs4611, [%rd6578+4220];
	not.b16 	%rs4612, %rs4610;
	and.b16  	%rs4613, %rs4611, %rs4612;
	st.local.u8 	[%rd6578+4220], %rs4613;
	ld.local.u32 	%r13556, [%rd3+4128];
	not.b32 	%r13557, %r13556;
	and.b32  	%r13558, %r13556, %r166;
	cvt.u64.u32 	%rd6582, %r13558;
	add.s64 	%rd6583, %rd3, %rd6582;
	ld.local.u8 	%rs4614, [%rd6583+4220];
	add.s64 	%rd6584, %rd1276, %rd6582;
	ld.global.u8 	%rs4615, [%rd6584];
	and.b16  	%rs4616, %rs4615, %rs4614;
	cvt.u32.u16 	%r13559, %rs4616;
	and.b32  	%r13560, %r13559, 255;
	mul.wide.u32 	%rd6585, %r13555, 4;
	add.s64 	%rd6586, %rd3, %rd6585;
	st.local.u32 	[%rd6586+4], %r13558;
	ld.local.u32 	%r13561, [%rd3+4072];
	add.s32 	%r13562, %r13561, %r13560;
	st.local.u32 	[%rd3+4072], %r13562;
	ld.local.u8 	%rs4617, [%rd6583+4220];
	not.b16 	%rs4618, %rs4616;
	and.b16  	%rs4619, %rs4617, %rs4618;
	st.local.u8 	[%rd6583+4220], %rs4619;
	and.b32  	%r13563, %r166, %r13557;
	cvt.u64.u32 	%rd6587, %r13563;
	add.s64 	%rd6588, %rd3, %rd6587;
	ld.local.u8 	%rs4620, [%rd6588+4220];
	add.s64 	%rd6589, %rd1276, %rd6587;
	ld.global.u8 	%rs4621, [%rd6589];
	and.b16  	%rs4622, %rs4621, %rs4620;
	cvt.u32.u16 	%r13564, %rs4622;
	and.b32  	%r13565, %r13564, 255;
	mul.wide.u32 	%rd6590, %r13562, 4;
	add.s64 	%rd6591, %rd3, %rd6590;
	st.local.u32 	[%rd6591+4], %r13563;
	ld.local.u32 	%r13566, [%rd3+4072];
	add.s32 	%r13567, %r13566, %r13565;
	st.local.u32 	[%rd3+4072], %r13567;
	ld.local.u8 	%rs4623, [%rd6588+4220];
	not.b16 	%rs4624, %rs4622;
	and.b16  	%rs4625, %rs4623, %rs4624;
	st.local.u8 	[%rd6588+4220], %rs4625;
	and.b32  	%r13568, %r13556, %r13204;
	cvt.u64.u32 	%rd6592, %r13568;
	add.s64 	%rd6593, %rd3, %rd6592;
	ld.local.u8 	%rs4626, [%rd6593+4220];
	add.s64 	%rd6594, %rd1276, %rd6592;
	ld.global.u8 	%rs4627, [%rd6594];
	and.b16  	%rs4628, %rs4627, %rs4626;
	cvt.u32.u16 	%r13569, %rs4628;
	and.b32  	%r13570, %r13569, 255;
	mul.wide.u32 	%rd6595, %r13567, 4;
	add.s64 	%rd6596, %rd3, %rd6595;
	st.local.u32 	[%rd6596+4], %r13568;
	ld.local.u32 	%r13571, [%rd3+4072];
	add.s32 	%r13572, %r13571, %r13570;
	st.local.u32 	[%rd3+4072], %r13572;
	ld.local.u8 	%rs4629, [%rd6593+4220];
	not.b16 	%rs4630, %rs4628;
	and.b16  	%rs4631, %rs4629, %rs4630;
	st.local.u8 	[%rd6593+4220], %rs4631;
	xor.b32  	%r13573, %r13556, %r166;
	cvt.u64.u32 	%rd6597, %r13573;
	add.s64 	%rd6598, %rd3, %rd6597;
	ld.local.u8 	%rs4632, [%rd6598+4220];
	add.s64 	%rd6599, %rd1276, %rd6597;
	ld.global.u8 	%rs4633, [%rd6599];
	and.b16  	%rs4634, %rs4633, %rs4632;
	cvt.u32.u16 	%r13574, %rs4634;
	and.b32  	%r13575, %r13574, 255;
	mul.wide.u32 	%rd6600, %r13572, 4;
	add.s64 	%rd6601, %rd3, %rd6600;
	st.local.u32 	[%rd6601+4], %r13573;
	ld.local.u32 	%r13576, [%rd3+4072];
	add.s32 	%r13577, %r13576, %r13575;
	st.local.u32 	[%rd3+4072], %r13577;
	ld.local.u8 	%rs4635, [%rd6598+4220];
	not.b16 	%rs4636, %rs4634;
	and.b16  	%rs4637, %rs4635, %rs4636;
	st.local.u8 	[%rd6598+4220], %rs4637;
	or.b32  	%r13578, %r13556, %r166;
	cvt.u64.u32 	%rd6602, %r13578;
	add.s64 	%rd6603, %rd3, %rd6602;
	ld.local.u8 	%rs4638, [%rd6603+4220];
	add.s64 	%rd6604, %rd1276, %rd6602;
	ld.global.u8 	%rs4639, [%rd6604];
	and.b16  	%rs4640, %rs4639, %rs4638;
	cvt.u32.u16 	%r13579, %rs4640;
	and.b32  	%r13580, %r13579, 255;
	mul.wide.u32 	%rd6605, %r13577, 4;
	add.s64 	%rd6606, %rd3, %rd6605;
	st.local.u32 	[%rd6606+4], %r13578;
	ld.local.u32 	%r13581, [%rd3+4072];
	add.s32 	%r13582, %r13581, %r13580;
	st.local.u32 	[%rd3+4072], %r13582;
	ld.local.u8 	%rs4641, [%rd6603+4220];
	not.b16 	%rs4642, %rs4640;
	and.b16  	%rs4643, %rs4641, %rs4642;
	st.local.u8 	[%rd6603+4220], %rs4643;
	ld.local.u32 	%r13583, [%rd3+4132];
	not.b32 	%r13584, %r13583;
	and.b32  	%r13585, %r13583, %r166;
	cvt.u64.u32 	%rd6607, %r13585;
	add.s64 	%rd6608, %rd3, %rd6607;
	ld.local.u8 	%rs4644, [%rd6608+4220];
	add.s64 	%rd6609, %rd1276, %rd6607;
	ld.global.u8 	%rs4645, [%rd6609];
	and.b16  	%rs4646, %rs4645, %rs4644;
	cvt.u32.u16 	%r13586, %rs4646;
	and.b32  	%r13587, %r13586, 255;
	mul.wide.u32 	%rd6610, %r13582, 4;
	add.s64 	%rd6611, %rd3, %rd6610;
	st.local.u32 	[%rd6611+4], %r13585;
	ld.local.u32 	%r13588, [%rd3+4072];
	add.s32 	%r13589, %r13588, %r13587;
	st.local.u32 	[%rd3+4072], %r13589;
	ld.local.u8 	%rs4647, [%rd6608+4220];
	not.b16 	%rs4648, %rs4646;
	and.b16  	%rs4649, %rs4647, %rs4648;
	st.local.u8 	[%rd6608+4220], %rs4649;
	and.b32  	%r13590, %r166, %r13584;
	cvt.u64.u32 	%rd6612, %r13590;
	add.s64 	%rd6613, %rd3, %rd6612;
	ld.local.u8 	%rs4650, [%rd6613+4220];
	add.s64 	%rd6614, %rd1276, %rd6612;
	ld.global.u8 	%rs4651, [%rd6614];
	and.b16  	%rs4652, %rs4651, %rs4650;
	cvt.u32.u16 	%r13591, %rs4652;
	and.b32  	%r13592, %r13591, 255;
	mul.wide.u32 	%rd6615, %r13589, 4;
	add.s64 	%rd6616, %rd3, %rd6615;
	st.local.u32 	[%rd6616+4], %r13590;
	ld.local.u32 	%r13593, [%rd3+4072];
	add.s32 	%r13594, %r13593, %r13592;
	st.local.u32 	[%rd3+4072], %r13594;
	ld.local.u8 	%rs4653, [%rd6613+4220];
	not.b16 	%rs4654, %rs4652;
	and.b16  	%rs4655, %rs4653, %rs4654;
	st.local.u8 	[%rd6613+4220], %rs4655;
	and.b32  	%r13595, %r13583, %r13204;
	cvt.u64.u32 	%rd6617, %r13595;
	add.s64 	%rd6618, %rd3, %rd6617;
	ld.local.u8 	%rs4656, [%rd6618+4220];
	add.s64 	%rd6619, %rd1276, %rd6617;
	ld.global.u8 	%rs4657, [%rd6619];
	and.b16  	%rs4658, %rs4657, %rs4656;
	cvt.u32.u16 	%r13596, %rs4658;
	and.b32  	%r13597, %r13596, 255;
	mul.wide.u32 	%rd6620, %r13594, 4;
	add.s64 	%rd6621, %rd3, %rd6620;
	st.local.u32 	[%rd6621+4], %r13595;
	ld.local.u32 	%r13598, [%rd3+4072];
	add.s32 	%r13599, %r13598, %r13597;
	st.local.u32 	[%rd3+4072], %r13599;
	ld.local.u8 	%rs4659, [%rd6618+4220];
	not.b16 	%rs4660, %rs4658;
	and.b16  	%rs4661, %rs4659, %rs4660;
	st.local.u8 	[%rd6618+4220], %rs4661;
	xor.b32  	%r13600, %r13583, %r166;
	cvt.u64.u32 	%rd6622, %r13600;
	add.s64 	%rd6623, %rd3, %rd6622;
	ld.local.u8 	%rs4662, [%rd6623+4220];
	add.s64 	%rd6624, %rd1276, %rd6622;
	ld.global.u8 	%rs4663, [%rd6624];
	and.b16  	%rs4664, %rs4663, %rs4662;
	cvt.u32.u16 	%r13601, %rs4664;
	and.b32  	%r13602, %r13601, 255;
	mul.wide.u32 	%rd6625, %r13599, 4;
	add.s64 	%rd6626, %rd3, %rd6625;
	st.local.u32 	[%rd6626+4], %r13600;
	ld.local.u32 	%r13603, [%rd3+4072];
	add.s32 	%r13604, %r13603, %r13602;
	st.local.u32 	[%rd3+4072], %r13604;
	ld.local.u8 	%rs4665, [%rd6623+4220];
	not.b16 	%rs4666, %rs4664;
	and.b16  	%rs4667, %rs4665, %rs4666;
	st.local.u8 	[%rd6623+4220], %rs4667;
	or.b32  	%r13605, %r13583, %r166;
	cvt.u64.u32 	%rd6627, %r13605;
	add.s64 	%rd6628, %rd3, %rd6627;
	ld.local.u8 	%rs4668, [%rd6628+4220];
	add.s64 	%rd6629, %rd1276, %rd6627;
	ld.global.u8 	%rs4669, [%rd6629];
	and.b16  	%rs4670, %rs4669, %rs4668;
	cvt.u32.u16 	%r13606, %rs4670;
	and.b32  	%r13607, %r13606, 255;
	mul.wide.u32 	%rd6630, %r13604, 4;
	add.s64 	%rd6631, %rd3, %rd6630;
	st.local.u32 	[%rd6631+4], %r13605;
	ld.local.u32 	%r13608, [%rd3+4072];
	add.s32 	%r13609, %r13608, %r13607;
	st.local.u32 	[%rd3+4072], %r13609;
	ld.local.u8 	%rs4671, [%rd6628+4220];
	not.b16 	%rs4672, %rs4670;
	and.b16  	%rs4673, %rs4671, %rs4672;
	st.local.u8 	[%rd6628+4220], %rs4673;
	ld.local.u32 	%r13610, [%rd3+4136];
	not.b32 	%r13611, %r13610;
	and.b32  	%r13612, %r13610, %r166;
	cvt.u64.u32 	%rd6632, %r13612;
	add.s64 	%rd6633, %rd3, %rd6632;
	ld.local.u8 	%rs4674, [%rd6633+4220];
	add.s64 	%rd6634, %rd1276, %rd6632;
	ld.global.u8 	%rs4675, [%rd6634];
	and.b16  	%rs4676, %rs4675, %rs4674;
	cvt.u32.u16 	%r13613, %rs4676;
	and.b32  	%r13614, %r13613, 255;
	mul.wide.u32 	%rd6635, %r13609, 4;
	add.s64 	%rd6636, %rd3, %rd6635;
	st.local.u32 	[%rd6636+4], %r13612;
	ld.local.u32 	%r13615, [%rd3+4072];
	add.s32 	%r13616, %r13615, %r13614;
	st.local.u32 	[%rd3+4072], %r13616;
	ld.local.u8 	%rs4677, [%rd6633+4220];
	not.b16 	%rs4678, %rs4676;
	and.b16  	%rs4679, %rs4677, %rs4678;
	st.local.u8 	[%rd6633+4220], %rs4679;
	and.b32  	%r13617, %r166, %r13611;
	cvt.u64.u32 	%rd6637, %r13617;
	add.s64 	%rd6638, %rd3, %rd6637;
	ld.local.u8 	%rs4680, [%rd6638+4220];
	add.s64 	%rd6639, %rd1276, %rd6637;
	ld.global.u8 	%rs4681, [%rd6639];
	and.b16  	%rs4682, %rs4681, %rs4680;
	cvt.u32.u16 	%r13618, %rs4682;
	and.b32  	%r13619, %r13618, 255;
	mul.wide.u32 	%rd6640, %r13616, 4;
	add.s64 	%rd6641, %rd3, %rd6640;
	st.local.u32 	[%rd6641+4], %r13617;
	ld.local.u32 	%r13620, [%rd3+4072];
	add.s32 	%r13621, %r13620, %r13619;
	st.local.u32 	[%rd3+4072], %r13621;
	ld.local.u8 	%rs4683, [%rd6638+4220];
	not.b16 	%rs4684, %rs4682;
	and.b16  	%rs4685, %rs4683, %rs4684;
	st.local.u8 	[%rd6638+4220], %rs4685;
	and.b32  	%r13622, %r13610, %r13204;
	cvt.u64.u32 	%rd6642, %r13622;
	add.s64 	%rd6643, %rd3, %rd6642;
	ld.local.u8 	%rs4686, [%rd6643+4220];
	add.s64 	%rd6644, %rd1276, %rd6642;
	ld.global.u8 	%rs4687, [%rd6644];
	and.b16  	%rs4688, %rs4687, %rs4686;
	cvt.u32.u16 	%r13623, %rs4688;
	and.b32  	%r13624, %r13623, 255;
	mul.wide.u32 	%rd6645, %r13621, 4;
	add.s64 	%rd6646, %rd3, %rd6645;
	st.local.u32 	[%rd6646+4], %r13622;
	ld.local.u32 	%r13625, [%rd3+4072];
	add.s32 	%r13626, %r13625, %r13624;
	st.local.u32 	[%rd3+4072], %r13626;
	ld.local.u8 	%rs4689, [%rd6643+4220];
	not.b16 	%rs4690, %rs4688;
	and.b16  	%rs4691, %rs4689, %rs4690;
	st.local.u8 	[%rd6643+4220], %rs4691;
	xor.b32  	%r13627, %r13610, %r166;
	cvt.u64.u32 	%rd6647, %r13627;
	add.s64 	%rd6648, %rd3, %rd6647;
	ld.local.u8 	%rs4692, [%rd6648+4220];
	add.s64 	%rd6649, %rd1276, %rd6647;
	ld.global.u8 	%rs4693, [%rd6649];
	and.b16  	%rs4694, %rs4693, %rs4692;
	cvt.u32.u16 	%r13628, %rs4694;
	and.b32  	%r13629, %r13628, 255;
	mul.wide.u32 	%rd6650, %r13626, 4;
	add.s64 	%rd6651, %rd3, %rd6650;
	st.local.u32 	[%rd6651+4], %r13627;
	ld.local.u32 	%r13630, [%rd3+4072];
	add.s32 	%r13631, %r13630, %r13629;
	st.local.u32 	[%rd3+4072], %r13631;
	ld.local.u8 	%rs4695, [%rd6648+4220];
	not.b16 	%rs4696, %rs4694;
	and.b16  	%rs4697, %rs4695, %rs4696;
	st.local.u8 	[%rd6648+4220], %rs4697;
	or.b32  	%r13632, %r13610, %r166;
	cvt.u64.u32 	%rd6652, %r13632;
	add.s64 	%rd6653, %rd3, %rd6652;
	ld.local.u8 	%rs4698, [%rd6653+4220];
	add.s64 	%rd6654, %rd1276, %rd6652;
	ld.global.u8 	%rs4699, [%rd6654];
	and.b16  	%rs4700, %rs4699, %rs4698;
	cvt.u32.u16 	%r13633, %rs4700;
	and.b32  	%r13634, %r13633, 255;
	mul.wide.u32 	%rd6655, %r13631, 4;
	add.s64 	%rd6656, %rd3, %rd6655;
	st.local.u32 	[%rd6656+4], %r13632;
	ld.local.u32 	%r13635, [%rd3+4072];
	add.s32 	%r167, %r13635, %r13634;
	st.local.u32 	[%rd3+4072], %r167;
	ld.local.u8 	%rs4701, [%rd6653+4220];
	not.b16 	%rs4702, %rs4700;
	and.b16  	%rs4703, %rs4701, %rs4702;
	st.local.u8 	[%rd6653+4220], %rs4703;
$L__BB0_146:
	add.s32 	%r26217, %r26217, 1;
	setp.ge.u32 	%p87, %r26217, %r167;
	mov.b16 	%rs9835, 17;
	@%p87 bra 	$L__BB0_151;
	mul.wide.u32 	%rd6657, %r26217, 4;
	add.s64 	%rd6658, %rd3, %rd6657;
	ld.local.u32 	%r170, [%rd6658+4];
	cvt.u64.u32 	%rd6659, %r170;
	add.s64 	%rd6661, %rd1276, %rd6659;
	ld.global.u8 	%rs4705, [%rd6661];
	setp.eq.s16 	%p88, %rs4705, 0;
	@%p88 bra 	$L__BB0_146;
	st.local.u32 	[%rd3+4144], %r170;
	setp.eq.s16 	%p89, %rs3345, 4;
	mov.b16 	%rs9835, 17;
	mov.b32 	%r26218, 18;
	@%p89 bra 	$L__BB0_149;
	bra.uni 	$L__BB0_151;
$L__BB0_149:
	st.local.u32 	[%rd3], %r26218;
	atom.global.add.u32 	%r175, [%rd2], 1;
	setp.gt.u32 	%p90, %r175, 999;
	@%p90 bra 	$L__BB0_151;
	mul.wide.u32 	%rd6662, %r175, 6268;
	add.s64 	%rd6663, %rd1, %rd6662;
	ld.local.u32 	%r13637, [%rd3+4];
	ld.local.u32 	%r13638, [%rd3+8];
	ld.local.u32 	%r13639, [%rd3+12];
	ld.local.u32 	%r13640, [%rd3+16];
	ld.local.u32 	%r13641, [%rd3+20];
	ld.local.u32 	%r13642, [%rd3+24];
	ld.local.u32 	%r13643, [%rd3+28];
	ld.local.u32 	%r13644, [%rd3+32];
	ld.local.u32 	%r13645, [%rd3+36];
	ld.local.u32 	%r13646, [%rd3+40];
	ld.local.u32 	%r13647, [%rd3+44];
	ld.local.u32 	%r13648, [%rd3+48];
	ld.local.u32 	%r13649, [%rd3+52];
	ld.local.u32 	%r13650, [%rd3+56];
	ld.local.u32 	%r13651, [%rd3+60];
	ld.local.u32 	%r13652, [%rd3+64];
	ld.local.u32 	%r13653, [%rd3+68];
	ld.local.u32 	%r13654, [%rd3+72];
	ld.local.u32 	%r13655, [%rd3+76];
	ld.local.u32 	%r13656, [%rd3+80];
	ld.local.u32 	%r13657, [%rd3+84];
	ld.local.u32 	%r13658, [%rd3+88];
	ld.local.u32 	%r13659, [%rd3+92];
	ld.local.u32 	%r13660, [%rd3+96];
	ld.local.u32 	%r13661, [%rd3+100];
	ld.local.u32 	%r13662, [%rd3+104];
	ld.local.u32 	%r13663, [%rd3+108];
	ld.local.u32 	%r13664, [%rd3+112];
	ld.local.u32 	%r13665, [%rd3+116];
	ld.local.u32 	%r13666, [%rd3+120];
	ld.local.u32 	%r13667, [%rd3+124];
	ld.local.u32 	%r13668, [%rd3+128];
	ld.local.u32 	%r13669, [%rd3+132];
	ld.local.u32 	%r13670, [%rd3+136];
	ld.local.u32 	%r13671, [%rd3+140];
	ld.local.u32 	%r13672, [%rd3+144];
	ld.local.u32 	%r13673, [%rd3+148];
	ld.local.u32 	%r13674, [%rd3+152];
	ld.local.u32 	%r13675, [%rd3+156];
	ld.local.u32 	%r13676, [%rd3+160];
	ld.local.u32 	%r13677, [%rd3+164];
	ld.local.u32 	%r13678, [%rd3+168];
	ld.local.u32 	%r13679, [%rd3+172];
	ld.local.u32 	%r13680, [%rd3+176];
	ld.local.u32 	%r13681, [%rd3+180];
	ld.local.u32 	%r13682, [%rd3+184];
	ld.local.u32 	%r13683, [%rd3+188];
	ld.local.u32 	%r13684, [%rd3+192];
	ld.local.u32 	%r13685, [%rd3+196];
	ld.local.u32 	%r13686, [%rd3+200];
	ld.local.u32 	%r13687, [%rd3+204];
	ld.local.u32 	%r13688, [%rd3+208];
	ld.local.u32 	%r13689, [%rd3+212];
	ld.local.u32 	%r13690, [%rd3+216];
	ld.local.u32 	%r13691, [%rd3+220];
	ld.local.u32 	%r13692, [%rd3+224];
	ld.local.u32 	%r13693, [%rd3+228];
	ld.local.u32 	%r13694, [%rd3+232];
	ld.local.u32 	%r13695, [%rd3+236];
	ld.local.u32 	%r13696, [%rd3+240];
	ld.local.u32 	%r13697, [%rd3+244];
	ld.local.u32 	%r13698, [%rd3+248];
	ld.local.u32 	%r13699, [%rd3+252];
	ld.local.u32 	%r13700, [%rd3+256];
	ld.local.u32 	%r13701, [%rd3+260];
	ld.local.u32 	%r13702, [%rd3+264];
	ld.local.u32 	%r13703, [%rd3+268];
	ld.local.u32 	%r13704, [%rd3+272];
	ld.local.u32 	%r13705, [%rd3+276];
	ld.local.u32 	%r13706, [%rd3+280];
	ld.local.u32 	%r13707, [%rd3+284];
	ld.local.u32 	%r13708, [%rd3+288];
	ld.local.u32 	%r13709, [%rd3+292];
	ld.local.u32 	%r13710, [%rd3+296];
	ld.local.u32 	%r13711, [%rd3+300];
	ld.local.u32 	%r13712, [%rd3+304];
	ld.local.u32 	%r13713, [%rd3+308];
	ld.local.u32 	%r13714, [%rd3+312];
	ld.local.u32 	%r13715, [%rd3+316];
	ld.local.u32 	%r13716, [%rd3+320];
	ld.local.u32 	%r13717, [%rd3+324];
	ld.local.u32 	%r13718, [%rd3+328];
	ld.local.u32 	%r13719, [%rd3+332];
	ld.local.u32 	%r13720, [%rd3+336];
	ld.local.u32 	%r13721, [%rd3+340];
	ld.local.u32 	%r13722, [%rd3+344];
	ld.local.u32 	%r13723, [%rd3+348];
	ld.local.u32 	%r13724, [%rd3+352];
	ld.local.u32 	%r13725, [%rd3+356];
	ld.local.u32 	%r13726, [%rd3+360];
	ld.local.u32 	%r13727, [%rd3+364];
	ld.local.u32 	%r13728, [%rd3+368];
	ld.local.u32 	%r13729, [%rd3+372];
	ld.local.u32 	%r13730, [%rd3+376];
	ld.local.u32 	%r13731, [%rd3+380];
	ld.local.u32 	%r13732, [%rd3+384];
	ld.local.u32 	%r13733, [%rd3+388];
	ld.local.u32 	%r13734, [%rd3+392];
	ld.local.u32 	%r13735, [%rd3+396];
	ld.local.u32 	%r13736, [%rd3+400];
	ld.local.u32 	%r13737, [%rd3+404];
	ld.local.u32 	%r13738, [%rd3+408];
	ld.local.u32 	%r13739, [%rd3+412];
	ld.local.u32 	%r13740, [%rd3+416];
	ld.local.u32 	%r13741, [%rd3+420];
	ld.local.u32 	%r13742, [%rd3+424];
	ld.local.u32 	%r13743, [%rd3+428];
	ld.local.u32 	%r13744, [%rd3+432];
	ld.local.u32 	%r13745, [%rd3+436];
	ld.local.u32 	%r13746, [%rd3+440];
	ld.local.u32 	%r13747, [%rd3+444];
	ld.local.u32 	%r13748, [%rd3+448];
	ld.local.u32 	%r13749, [%rd3+452];
	ld.local.u32 	%r13750, [%rd3+456];
	ld.local.u32 	%r13751, [%rd3+460];
	ld.local.u32 	%r13752, [%rd3+464];
	ld.local.u32 	%r13753, [%rd3+468];
	ld.local.u32 	%r13754, [%rd3+472];
	ld.local.u32 	%r13755, [%rd3+476];
	ld.local.u32 	%r13756, [%rd3+480];
	ld.local.u32 	%r13757, [%rd3+484];
	ld.local.u32 	%r13758, [%rd3+488];
	ld.local.u32 	%r13759, [%rd3+492];
	ld.local.u32 	%r13760, [%rd3+496];
	ld.local.u32 	%r13761, [%rd3+500];
	ld.local.u32 	%r13762, [%rd3+504];
	ld.local.u32 	%r13763, [%rd3+508];
	ld.local.u32 	%r13764, [%rd3+512];
	ld.local.u32 	%r13765, [%rd3+516];
	ld.local.u32 	%r13766, [%rd3+520];
	ld.local.u32 	%r13767, [%rd3+524];
	ld.local.u32 	%r13768, [%rd3+528];
	ld.local.u32 	%r13769, [%rd3+532];
	ld.local.u32 	%r13770, [%rd3+536];
	ld.local.u32 	%r13771, [%rd3+540];
	ld.local.u32 	%r13772, [%rd3+544];
	ld.local.u32 	%r13773, [%rd3+548];
	ld.local.u32 	%r13774, [%rd3+552];
	ld.local.u32 	%r13775, [%rd3+556];
	ld.local.u32 	%r13776, [%rd3+560];
	ld.local.u32 	%r13777, [%rd3+564];
	ld.local.u32 	%r13778, [%rd3+568];
	ld.local.u32 	%r13779, [%rd3+572];
	ld.local.u32 	%r13780, [%rd3+576];
	ld.local.u32 	%r13781, [%rd3+580];
	ld.local.u32 	%r13782, [%rd3+584];
	ld.local.u32 	%r13783, [%rd3+588];
	ld.local.u32 	%r13784, [%rd3+592];
	ld.local.u32 	%r13785, [%rd3+596];
	ld.local.u32 	%r13786, [%rd3+600];
	ld.local.u32 	%r13787, [%rd3+604];
	ld.local.u32 	%r13788, [%rd3+608];
	ld.local.u32 	%r13789, [%rd3+612];
	ld.local.u32 	%r13790, [%rd3+616];
	ld.local.u32 	%r13791, [%rd3+620];
	ld.local.u32 	%r13792, [%rd3+624];
	ld.local.u32 	%r13793, [%rd3+628];
	ld.local.u32 	%r13794, [%rd3+632];
	ld.local.u32 	%r13795, [%rd3+636];
	ld.local.u32 	%r13796, [%rd3+640];
	ld.local.u32 	%r13797, [%rd3+644];
	ld.local.u32 	%r13798, [%rd3+648];
	ld.local.u32 	%r13799, [%rd3+652];
	ld.local.u32 	%r13800, [%rd3+656];
	ld.local.u32 	%r13801, [%rd3+660];
	ld.local.u32 	%r13802, [%rd3+664];
	ld.local.u32 	%r13803, [%rd3+668];
	ld.local.u32 	%r13804, [%rd3+672];
	ld.local.u32 	%r13805, [%rd3+676];
	ld.local.u32 	%r13806, [%rd3+680];
	ld.local.u32 	%r13807, [%rd3+684];
	ld.local.u32 	%r13808, [%rd3+688];
	ld.local.u32 	%r13809, [%rd3+692];
	ld.local.u32 	%r13810, [%rd3+696];
	ld.local.u32 	%r13811, [%rd3+700];
	ld.local.u32 	%r13812, [%rd3+704];
	ld.local.u32 	%r13813, [%rd3+708];
	ld.local.u32 	%r13814, [%rd3+712];
	ld.local.u32 	%r13815, [%rd3+716];
	ld.local.u32 	%r13816, [%rd3+720];
	ld.local.u32 	%r13817, [%rd3+724];
	ld.local.u32 	%r13818, [%rd3+728];
	ld.local.u32 	%r13819, [%rd3+732];
	ld.local.u32 	%r13820, [%rd3+736];
	ld.local.u32 	%r13821, [%rd3+740];
	ld.local.u32 	%r13822, [%rd3+744];
	ld.local.u32 	%r13823, [%rd3+748];
	ld.local.u32 	%r13824, [%rd3+752];
	ld.local.u32 	%r13825, [%rd3+756];
	ld.local.u32 	%r13826, [%rd3+760];
	ld.local.u32 	%r13827, [%rd3+764];
	ld.local.u32 	%r13828, [%rd3+768];
	ld.local.u32 	%r13829, [%rd3+772];
	ld.local.u32 	%r13830, [%rd3+776];
	ld.local.u32 	%r13831, [%rd3+780];
	ld.local.u32 	%r13832, [%rd3+784];
	ld.local.u32 	%r13833, [%rd3+788];
	ld.local.u32 	%r13834, [%rd3+792];
	ld.local.u32 	%r13835, [%rd3+796];
	ld.local.u32 	%r13836, [%rd3+800];
	ld.local.u32 	%r13837, [%rd3+804];
	ld.local.u32 	%r13838, [%rd3+808];
	ld.local.u32 	%r13839, [%rd3+812];
	ld.local.u32 	%r13840, [%rd3+816];
	ld.local.u32 	%r13841, [%rd3+820];
	ld.local.u32 	%r13842, [%rd3+824];
	ld.local.u32 	%r13843, [%rd3+828];
	ld.local.u32 	%r13844, [%rd3+832];
	ld.local.u32 	%r13845, [%rd3+836];
	ld.local.u32 	%r13846, [%rd3+840];
	ld.local.u32 	%r13847, [%rd3+844];
	ld.local.u32 	%r13848, [%rd3+848];
	ld.local.u32 	%r13849, [%rd3+852];
	ld.local.u32 	%r13850, [%rd3+856];
	ld.local.u32 	%r13851, [%rd3+860];
	ld.local.u32 	%r13852, [%rd3+864];
	ld.local.u32 	%r13853, [%rd3+868];
	ld.local.u32 	%r13854, [%rd3+872];
	ld.local.u32 	%r13855, [%rd3+876];
	ld.local.u32 	%r13856, [%rd3+880];
	ld.local.u32 	%r13857, [%rd3+884];
	ld.local.u32 	%r13858, [%rd3+888];
	ld.local.u32 	%r13859, [%rd3+892];
	ld.local.u32 	%r13860, [%rd3+896];
	ld.local.u32 	%r13861, [%rd3+900];
	ld.local.u32 	%r13862, [%rd3+904];
	ld.local.u32 	%r13863, [%rd3+908];
	ld.local.u32 	%r13864, [%rd3+912];
	ld.local.u32 	%r13865, [%rd3+916];
	ld.local.u32 	%r13866, [%rd3+920];
	ld.local.u32 	%r13867, [%rd3+924];
	ld.local.u32 	%r13868, [%rd3+928];
	ld.local.u32 	%r13869, [%rd3+932];
	ld.local.u32 	%r13870, [%rd3+936];
	ld.local.u32 	%r13871, [%rd3+940];
	ld.local.u32 	%r13872, [%rd3+944];
	ld.local.u32 	%r13873, [%rd3+948];
	ld.local.u32 	%r13874, [%rd3+952];
	ld.local.u32 	%r13875, [%rd3+956];
	ld.local.u32 	%r13876, [%rd3+960];
	ld.local.u32 	%r13877, [%rd3+964];
	ld.local.u32 	%r13878, [%rd3+968];
	ld.local.u32 	%r13879, [%rd3+972];
	ld.local.u32 	%r13880, [%rd3+976];
	ld.local.u32 	%r13881, [%rd3+980];
	ld.local.u32 	%r13882, [%rd3+984];
	ld.local.u32 	%r13883, [%rd3+988];
	ld.local.u32 	%r13884, [%rd3+992];
	ld.local.u32 	%r13885, [%rd3+996];
	ld.local.u32 	%r13886, [%rd3+1000];
	ld.local.u32 	%r13887, [%rd3+1004];
	ld.local.u32 	%r13888, [%rd3+1008];
	ld.local.u32 	%r13889, [%rd3+1012];
	ld.local.u32 	%r13890, [%rd3+1016];
	ld.local.u32 	%r13891, [%rd3+1020];
	ld.local.u32 	%r13892, [%rd3+1024];
	ld.local.u32 	%r13893, [%rd3+1028];
	ld.local.u32 	%r13894, [%rd3+1032];
	ld.local.u32 	%r13895, [%rd3+1036];
	ld.local.u32 	%r13896, [%rd3+1040];
	ld.local.u32 	%r13897, [%rd3+1044];
	ld.local.u32 	%r13898, [%rd3+1048];
	ld.local.u32 	%r13899, [%rd3+1052];
	ld.local.u32 	%r13900, [%rd3+1056];
	ld.local.u32 	%r13901, [%rd3+1060];
	ld.local.u32 	%r13902, [%rd3+1064];
	ld.local.u32 	%r13903, [%rd3+1068];
	ld.local.u32 	%r13904, [%rd3+1072];
	ld.local.u32 	%r13905, [%rd3+1076];
	ld.local.u32 	%r13906, [%rd3+1080];
	ld.local.u32 	%r13907, [%rd3+1084];
	ld.local.u32 	%r13908, [%rd3+1088];
	ld.local.u32 	%r13909, [%rd3+1092];
	ld.local.u32 	%r13910, [%rd3+1096];
	ld.local.u32 	%r13911, [%rd3+1100];
	ld.local.u32 	%r13912, [%rd3+1104];
	ld.local.u32 	%r13913, [%rd3+1108];
	ld.local.u32 	%r13914, [%rd3+1112];
	ld.local.u32 	%r13915, [%rd3+1116];
	ld.local.u32 	%r13916, [%rd3+1120];
	ld.local.u32 	%r13917, [%rd3+1124];
	ld.local.u32 	%r13918, [%rd3+1128];
	ld.local.u32 	%r13919, [%rd3+1132];
	ld.local.u32 	%r13920, [%rd3+1136];
	ld.local.u32 	%r13921, [%rd3+1140];
	ld.local.u32 	%r13922, [%rd3+1144];
	ld.local.u32 	%r13923, [%rd3+1148];
	ld.local.u32 	%r13924, [%rd3+1152];
	ld.local.u32 	%r13925, [%rd3+1156];
	ld.local.u32 	%r13926, [%rd3+1160];
	ld.local.u32 	%r13927, [%rd3+1164];
	ld.local.u32 	%r13928, [%rd3+1168];
	ld.local.u32 	%r13929, [%rd3+1172];
	ld.local.u32 	%r13930, [%rd3+1176];
	ld.local.u32 	%r13931, [%rd3+1180];
	ld.local.u32 	%r13932, [%rd3+1184];
	ld.local.u32 	%r13933, [%rd3+1188];
	ld.local.u32 	%r13934, [%rd3+1192];
	ld.local.u32 	%r13935, [%rd3+1196];
	ld.local.u32 	%r13936, [%rd3+1200];
	ld.local.u32 	%r13937, [%rd3+1204];
	ld.local.u32 	%r13938, [%rd3+1208];
	ld.local.u32 	%r13939, [%rd3+1212];
	ld.local.u32 	%r13940, [%rd3+1216];
	ld.local.u32 	%r13941, [%rd3+1220];
	ld.local.u32 	%r13942, [%rd3+1224];
	ld.local.u32 	%r13943, [%rd3+1228];
	ld.local.u32 	%r13944, [%rd3+1232];
	ld.local.u32 	%r13945, [%rd3+1236];
	ld.local.u32 	%r13946, [%rd3+1240];
	ld.local.u32 	%r13947, [%rd3+1244];
	ld.local.u32 	%r13948, [%rd3+1248];
	ld.local.u32 	%r13949, [%rd3+1252];
	ld.local.u32 	%r13950, [%rd3+1256];
	ld.local.u32 	%r13951, [%rd3+1260];
	ld.local.u32 	%r13952, [%rd3+1264];
	ld.local.u32 	%r13953, [%rd3+1268];
	ld.local.u32 	%r13954, [%rd3+1272];
	ld.local.u32 	%r13955, [%rd3+1276];
	ld.local.u32 	%r13956, [%rd3+1280];
	ld.local.u32 	%r13957, [%rd3+1284];
	ld.local.u32 	%r13958, [%rd3+1288];
	ld.local.u32 	%r13959, [%rd3+1292];
	ld.local.u32 	%r13960, [%rd3+1296];
	ld.local.u32 	%r13961, [%rd3+1300];
	ld.local.u32 	%r13962, [%rd3+1304];
	ld.local.u32 	%r13963, [%rd3+1308];
	ld.local.u32 	%r13964, [%rd3+1312];
	ld.local.u32 	%r13965, [%rd3+1316];
	ld.local.u32 	%r13966, [%rd3+1320];
	ld.local.u32 	%r13967, [%rd3+1324];
	ld.local.u32 	%r13968, [%rd3+1328];
	ld.local.u32 	%r13969, [%rd3+1332];
	ld.local.u32 	%r13970, [%rd3+1336];
	ld.local.u32 	%r13971, [%rd3+1340];
	ld.local.u32 	%r13972, [%rd3+1344];
	ld.local.u32 	%r13973, [%rd3+1348];
	ld.local.u32 	%r13974, [%rd3+1352];
	ld.local.u32 	%r13975, [%rd3+1356];
	ld.local.u32 	%r13976, [%rd3+1360];
	ld.local.u32 	%r13977, [%rd3+1364];
	ld.local.u32 	%r13978, [%rd3+1368];
	ld.local.u32 	%r13979, [%rd3+1372];
	ld.local.u32 	%r13980, [%rd3+1376];
	ld.local.u32 	%r13981, [%rd3+1380];
	ld.local.u32 	%r13982, [%rd3+1384];
	ld.local.u32 	%r13983, [%rd3+1388];
	ld.local.u32 	%r13984, [%rd3+1392];
	ld.local.u32 	%r13985, [%rd3+1396];
	ld.local.u32 	%r13986, [%rd3+1400];
	ld.local.u32 	%r13987, [%rd3+1404];
	ld.local.u32 	%r13988, [%rd3+1408];
	ld.local.u32 	%r13989, [%rd3+1412];
	ld.local.u32 	%r13990, [%rd3+1416];
	ld.local.u32 	%r13991, [%rd3+1420];
	ld.local.u32 	%r13992, [%rd3+1424];
	ld.local.u32 	%r13993, [%rd3+1428];
	ld.local.u32 	%r13994, [%rd3+1432];
	ld.local.u32 	%r13995, [%rd3+1436];
	ld.local.u32 	%r13996, [%rd3+1440];
	ld.local.u32 	%r13997, [%rd3+1444];
	ld.local.u32 	%r13998, [%rd3+1448];
	ld.local.u32 	%r13999, [%rd3+1452];
	ld.local.u32 	%r14000, [%rd3+1456];
	ld.local.u32 	%r14001, [%rd3+1460];
	ld.local.u32 	%r14002, [%rd3+1464];
	ld.local.u32 	%r14003, [%rd3+1468];
	ld.local.u32 	%r14004, [%rd3+1472];
	ld.local.u32 	%r14005, [%rd3+1476];
	ld.local.u32 	%r14006, [%rd3+1480];
	ld.local.u32 	%r14007, [%rd3+1484];
	ld.local.u32 	%r14008, [%rd3+1488];
	ld.local.u32 	%r14009, [%rd3+1492];
	ld.local.u32 	%r14010, [%rd3+1496];
	ld.local.u32 	%r14011, [%rd3+1500];
	ld.local.u32 	%r14012, [%rd3+1504];
	ld.local.u32 	%r14013, [%rd3+1508];
	ld.local.u32 	%r14014, [%rd3+1512];
	ld.local.u32 	%r14015, [%rd3+1516];
	ld.local.u32 	%r14016, [%rd3+1520];
	ld.local.u32 	%r14017, [%rd3+1524];
	ld.local.u32 	%r14018, [%rd3+1528];
	ld.local.u32 	%r14019, [%rd3+1532];
	ld.local.u32 	%r14020, [%rd3+1536];
	ld.local.u32 	%r14021, [%rd3+1540];
	ld.local.u32 	%r14022, [%rd3+1544];
	ld.local.u32 	%r14023, [%rd3+1548];
	ld.local.u32 	%r14024, [%rd3+1552];
	ld.local.u32 	%r14025, [%rd3+1556];
	ld.local.u32 	%r14026, [%rd3+1560];
	ld.local.u32 	%r14027, [%rd3+1564];
	ld.local.u32 	%r14028, [%rd3+1568];
	ld.local.u32 	%r14029, [%rd3+1572];
	ld.local.u32 	%r14030, [%rd3+1576];
	ld.local.u32 	%r14031, [%rd3+1580];
	ld.local.u32 	%r14032, [%rd3+1584];
	ld.local.u32 	%r14033, [%rd3+1588];
	ld.local.u32 	%r14034, [%rd3+1592];
	ld.local.u32 	%r14035, [%rd3+1596];
	ld.local.u32 	%r14036, [%rd3+1600];
	ld.local.u32 	%r14037, [%rd3+1604];
	ld.local.u32 	%r14038, [%rd3+1608];
	ld.local.u32 	%r14039, [%rd3+1612];
	ld.local.u32 	%r14040, [%rd3+1616];
	ld.local.u32 	%r14041, [%rd3+1620];
	ld.local.u32 	%r14042, [%rd3+1624];
	ld.local.u32 	%r14043, [%rd3+1628];
	ld.local.u32 	%r14044, [%rd3+1632];
	ld.local.u32 	%r14045, [%rd3+1636];
	ld.local.u32 	%r14046, [%rd3+1640];
	ld.local.u32 	%r14047, [%rd3+1644];
	ld.local.u32 	%r14048, [%rd3+1648];
	ld.local.u32 	%r14049, [%rd3+1652];
	ld.local.u32 	%r14050, [%rd3+1656];
	ld.local.u32 	%r14051, [%rd3+1660];
	ld.local.u32 	%r14052, [%rd3+1664];
	ld.local.u32 	%r14053, [%rd3+1668];
	ld.local.u32 	%r14054, [%rd3+1672];
	ld.local.u32 	%r14055, [%rd3+1676];
	ld.local.u32 	%r14056, [%rd3+1680];
	ld.local.u32 	%r14057, [%rd3+1684];
	ld.local.u32 	%r14058, [%rd3+1688];
	ld.local.u32 	%r14059, [%rd3+1692];
	ld.local.u32 	%r14060, [%rd3+1696];
	ld.local.u32 	%r14061, [%rd3+1700];
	ld.local.u32 	%r14062, [%rd3+1704];
	ld.local.u32 	%r14063, [%rd3+1708];
	ld.local.u32 	%r14064, [%rd3+1712];
	ld.local.u32 	%r14065, [%rd3+1716];
	ld.local.u32 	%r14066, [%rd3+1720];
	ld.local.u32 	%r14067, [%rd3+1724];
	ld.local.u32 	%r14068, [%rd3+1728];
	ld.local.u32 	%r14069, [%rd3+1732];
	ld.local.u32 	%r14070, [%rd3+1736];
	ld.local.u32 	%r14071, [%rd3+1740];
	ld.local.u32 	%r14072, [%rd3+1744];
	ld.local.u32 	%r14073, [%rd3+1748];
	ld.local.u32 	%r14074, [%rd3+1752];
	ld.local.u32 	%r14075, [%rd3+1756];
	ld.local.u32 	%r14076, [%rd3+1760];
	ld.local.u32 	%r14077, [%rd3+1764];
	ld.local.u32 	%r14078, [%rd3+1768];
	ld.local.u32 	%r14079, [%rd3+1772];
	ld.local.u32 	%r14080, [%rd3+1776];
	ld.local.u32 	%r14081, [%rd3+1780];
	ld.local.u32 	%r14082, [%rd3+1784];
	ld.local.u32 	%r14083, [%rd3+1788];
	ld.local.u32 	%r14084, [%rd3+1792];
	ld.local.u32 	%r14085, [%rd3+1796];
	ld.local.u32 	%r14086, [%rd3+1800];
	ld.local.u32 	%r14087, [%rd3+1804];
	ld.local.u32 	%r14088, [%rd3+1808];
	ld.local.u32 	%r14089, [%rd3+1812];
	ld.local.u32 	%r14090, [%rd3+1816];
	ld.local.u32 	%r14091, [%rd3+1820];
	ld.local.u32 	%r14092, [%rd3+1824];
	ld.local.u32 	%r14093, [%rd3+1828];
	ld.local.u32 	%r14094, [%rd3+1832];
	ld.local.u32 	%r14095, [%rd3+1836];
	ld.local.u32 	%r14096, [%rd3+1840];
	ld.local.u32 	%r14097, [%rd3+1844];
	ld.local.u32 	%r14098, [%rd3+1848];
	ld.local.u32 	%r14099, [%rd3+1852];
	ld.local.u32 	%r14100, [%rd3+1856];
	ld.local.u32 	%r14101, [%rd3+1860];
	ld.local.u32 	%r14102, [%rd3+1864];
	ld.local.u32 	%r14103, [%rd3+1868];
	ld.local.u32 	%r14104, [%rd3+1872];
	ld.local.u32 	%r14105, [%rd3+1876];
	ld.local.u32 	%r14106, [%rd3+1880];
	ld.local.u32 	%r14107, [%rd3+1884];
	ld.local.u32 	%r14108, [%rd3+1888];
	ld.local.u32 	%r14109, [%rd3+1892];
	ld.local.u32 	%r14110, [%rd3+1896];
	ld.local.u32 	%r14111, [%rd3+1900];
	ld.local.u32 	%r14112, [%rd3+1904];
	ld.local.u32 	%r14113, [%rd3+1908];
	ld.local.u32 	%r14114, [%rd3+1912];
	ld.local.u32 	%r14115, [%rd3+1916];
	ld.local.u32 	%r14116, [%rd3+1920];
	ld.local.u32 	%r14117, [%rd3+1924];
	ld.local.u32 	%r14118, [%rd3+1928];
	ld.local.u32 	%r14119, [%rd3+1932];
	ld.local.u32 	%r14120, [%rd3+1936];
	ld.local.u32 	%r14121, [%rd3+1940];
	ld.local.u32 	%r14122, [%rd3+1944];
	ld.local.u32 	%r14123, [%rd3+1948];
	ld.local.u32 	%r14124, [%rd3+1952];
	ld.local.u32 	%r14125, [%rd3+1956];
	ld.local.u32 	%r14126, [%rd3+1960];
	ld.local.u32 	%r14127, [%rd3+1964];
	ld.local.u32 	%r14128, [%rd3+1968];
	ld.local.u32 	%r14129, [%rd3+1972];
	ld.local.u32 	%r14130, [%rd3+1976];
	ld.local.u32 	%r14131, [%rd3+1980];
	ld.local.u32 	%r14132, [%rd3+1984];
	ld.local.u32 	%r14133, [%rd3+1988];
	ld.local.u32 	%r14134, [%rd3+1992];
	ld.local.u32 	%r14135, [%rd3+1996];
	ld.local.u32 	%r14136, [%rd3+2000];
	ld.local.u32 	%r14137, [%rd3+2004];
	ld.local.u32 	%r14138, [%rd3+2008];
	ld.local.u32 	%r14139, [%rd3+2012];
	ld.local.u32 	%r14140, [%rd3+2016];
	ld.local.u32 	%r14141, [%rd3+2020];
	ld.local.u32 	%r14142, [%rd3+2024];
	ld.local.u32 	%r14143, [%rd3+2028];
	ld.local.u32 	%r14144, [%rd3+2032];
	ld.local.u32 	%r14145, [%rd3+2036];
	ld.local.u32 	%r14146, [%rd3+2040];
	ld.local.u32 	%r14147, [%rd3+2044];
	ld.local.u32 	%r14148, [%rd3+2048];
	ld.local.u32 	%r14149, [%rd3+2052];
	ld.local.u32 	%r14150, [%rd3+2056];
	ld.local.u32 	%r14151, [%rd3+2060];
	ld.local.u32 	%r14152, [%rd3+2064];
	ld.local.u32 	%r14153, [%rd3+2068];
	ld.local.u32 	%r14154, [%rd3+2072];
	ld.local.u32 	%r14155, [%rd3+2076];
	ld.local.u32 	%r14156, [%rd3+2080];
	ld.local.u32 	%r14157, [%rd3+2084];
	ld.local.u32 	%r14158, [%rd3+2088];
	ld.local.u32 	%r14159, [%rd3+2092];
	ld.local.u32 	%r14160, [%rd3+2096];
	ld.local.u32 	%r14161, [%rd3+2100];
	ld.local.u32 	%r14162, [%rd3+2104];
	ld.local.u32 	%r14163, [%rd3+2108];
	ld.local.u32 	%r14164, [%rd3+2112];
	ld.local.u32 	%r14165, [%rd3+2116];
	ld.local.u32 	%r14166, [%rd3+2120];
	ld.local.u32 	%r14167, [%rd3+2124];
	ld.local.u32 	%r14168, [%rd3+2128];
	ld.local.u32 	%r14169, [%rd3+2132];
	ld.local.u32 	%r14170, [%rd3+2136];
	ld.local.u32 	%r14171, [%rd3+2140];
	ld.local.u32 	%r14172, [%rd3+2144];
	ld.local.u32 	%r14173, [%rd3+2148];
	ld.local.u32 	%r14174, [%rd3+2152];
	ld.local.u32 	%r14175, [%rd3+2156];
	ld.local.u32 	%r14176, [%rd3+2160];
	ld.local.u32 	%r14177, [%rd3+2164];
	ld.local.u32 	%r14178, [%rd3+2168];
	ld.local.u32 	%r14179, [%rd3+2172];
	ld.local.u32 	%r14180, [%rd3+2176];
	ld.local.u32 	%r14181, [%rd3+2180];
	ld.local.u32 	%r14182, [%rd3+2184];
	ld.local.u32 	%r14183, [%rd3+2188];
	ld.local.u32 	%r14184, [%rd3+2192];
	ld.local.u32 	%r14185, [%rd3+2196];
	ld.local.u32 	%r14186, [%rd3+2200];
	ld.local.u32 	%r14187, [%rd3+2204];
	ld.local.u32 	%r14188, [%rd3+2208];
	ld.local.u32 	%r14189, [%rd3+2212];
	ld.local.u32 	%r14190, [%rd3+2216];
	ld.local.u32 	%r14191, [%rd3+2220];
	ld.local.u32 	%r14192, [%rd3+2224];
	ld.local.u32 	%r14193, [%rd3+2228];
	ld.local.u32 	%r14194, [%rd3+2232];
	ld.local.u32 	%r14195, [%rd3+2236];
	ld.local.u32 	%r14196, [%rd3+2240];
	ld.local.u32 	%r14197, [%rd3+2244];
	ld.local.u32 	%r14198, [%rd3+2248];
	ld.local.u32 	%r14199, [%rd3+2252];
	ld.local.u32 	%r14200, [%rd3+2256];
	ld.local.u32 	%r14201, [%rd3+2260];
	ld.local.u32 	%r14202, [%rd3+2264];
	ld.local.u32 	%r14203, [%rd3+2268];
	ld.local.u32 	%r14204, [%rd3+2272];
	ld.local.u32 	%r14205, [%rd3+2276];
	ld.local.u32 	%r14206, [%rd3+2280];
	ld.local.u32 	%r14207, [%rd3+2284];
	ld.local.u32 	%r14208, [%rd3+2288];
	ld.local.u32 	%r14209, [%rd3+2292];
	ld.local.u32 	%r14210, [%rd3+2296];
	ld.local.u32 	%r14211, [%rd3+2300];
	ld.local.u32 	%r14212, [%rd3+2304];
	ld.local.u32 	%r14213, [%rd3+2308];
	ld.local.u32 	%r14214, [%rd3+2312];
	ld.local.u32 	%r14215, [%rd3+2316];
	ld.local.u32 	%r14216, [%rd3+2320];
	ld.local.u32 	%r14217, [%rd3+2324];
	ld.local.u32 	%r14218, [%rd3+2328];
	ld.local.u32 	%r14219, [%rd3+2332];
	ld.local.u32 	%r14220, [%rd3+2336];
	ld.local.u32 	%r14221, [%rd3+2340];
	ld.local.u32 	%r14222, [%rd3+2344];
	ld.local.u32 	%r14223, [%rd3+2348];
	ld.local.u32 	%r14224, [%rd3+2352];
	ld.local.u32 	%r14225, [%rd3+2356];
	ld.local.u32 	%r14226, [%rd3+2360];
	ld.local.u32 	%r14227, [%rd3+2364];
	ld.local.u32 	%r14228, [%rd3+2368];
	ld.local.u32 	%r14229, [%rd3+2372];
	ld.local.u32 	%r14230, [%rd3+2376];
	ld.local.u32 	%r14231, [%rd3+2380];
	ld.local.u32 	%r14232, [%rd3+2384];
	ld.local.u32 	%r14233, [%rd3+2388];
	ld.local.u32 	%r14234, [%rd3+2392];
	ld.local.u32 	%r14235, [%rd3+2396];
	ld.local.u32 	%r14236, [%rd3+2400];
	ld.local.u32 	%r14237, [%rd3+2404];
	ld.local.u32 	%r14238, [%rd3+2408];
	ld.local.u32 	%r14239, [%rd3+2412];
	ld.local.u32 	%r14240, [%rd3+2416];
	ld.local.u32 	%r14241, [%rd3+2420];
	ld.local.u32 	%r14242, [%rd3+2424];
	ld.local.u32 	%r14243, [%rd3+2428];
	ld.local.u32 	%r14244, [%rd3+2432];
	ld.local.u32 	%r14245, [%rd3+2436];
	ld.local.u32 	%r14246, [%rd3+2440];
	ld.local.u32 	%r14247, [%rd3+2444];
	ld.local.u32 	%r14248, [%rd3+2448];
	ld.local.u32 	%r14249, [%rd3+2452];
	ld.local.u32 	%r14250, [%rd3+2456];
	ld.local.u32 	%r14251, [%rd3+2460];
	ld.local.u32 	%r14252, [%rd3+2464];
	ld.local.u32 	%r14253, [%rd3+2468];
	ld.local.u32 	%r14254, [%rd3+2472];
	ld.local.u32 	%r14255, [%rd3+2476];
	ld.local.u32 	%r14256, [%rd3+2480];
	ld.local.u32 	%r14257, [%rd3+2484];
	ld.local.u32 	%r14258, [%rd3+2488];
	ld.local.u32 	%r14259, [%rd3+2492];
	ld.local.u32 	%r14260, [%rd3+2496];
	ld.local.u32 	%r14261, [%rd3+2500];
	ld.local.u32 	%r14262, [%rd3+2504];
	ld.local.u32 	%r14263, [%rd3+2508];
	ld.local.u32 	%r14264, [%rd3+2512];
	ld.local.u32 	%r14265, [%rd3+2516];
	ld.local.u32 	%r14266, [%rd3+2520];
	ld.local.u32 	%r14267, [%rd3+2524];
	ld.local.u32 	%r14268, [%rd3+2528];
	ld.local.u32 	%r14269, [%rd3+2532];
	ld.local.u32 	%r14270, [%rd3+2536];
	ld.local.u32 	%r14271, [%rd3+2540];
	ld.local.u32 	%r14272, [%rd3+2544];
	ld.local.u32 	%r14273, [%rd3+2548];
	ld.local.u32 	%r14274, [%rd3+2552];
	ld.local.u32 	%r14275, [%rd3+2556];
	ld.local.u32 	%r14276, [%rd3+2560];
	ld.local.u32 	%r14277, [%rd3+2564];
	ld.local.u32 	%r14278, [%rd3+2568];
	ld.local.u32 	%r14279, [%rd3+2572];
	ld.local.u32 	%r14280, [%rd3+2576];
	ld.local.u32 	%r14281, [%rd3+2580];
	ld.local.u32 	%r14282, [%rd3+2584];
	ld.local.u32 	%r14283, [%rd3+2588];
	ld.local.u32 	%r14284, [%rd3+2592];
	ld.local.u32 	%r14285, [%rd3+2596];
	ld.local.u32 	%r14286, [%rd3+2600];
	ld.local.u32 	%r14287, [%rd3+2604];
	ld.local.u32 	%r14288, [%rd3+2608];
	ld.local.u32 	%r14289, [%rd3+2612];
	ld.local.u32 	%r14290, [%rd3+2616];
	ld.local.u32 	%r14291, [%rd3+2620];
	ld.local.u32 	%r14292, [%rd3+2624];
	ld.local.u32 	%r14293, [%rd3+2628];
	ld.local.u32 	%r14294, [%rd3+2632];
	ld.local.u32 	%r14295, [%rd3+2636];
	ld.local.u32 	%r14296, [%rd3+2640];
	ld.local.u32 	%r14297, [%rd3+2644];
	ld.local.u32 	%r14298, [%rd3+2648];
	ld.local.u32 	%r14299, [%rd3+2652];
	ld.local.u32 	%r14300, [%rd3+2656];
	ld.local.u32 	%r14301, [%rd3+2660];
	ld.local.u32 	%r14302, [%rd3+2664];
	ld.local.u32 	%r14303, [%rd3+2668];
	ld.local.u32 	%r14304, [%rd3+2672];
	ld.local.u32 	%r14305, [%rd3+2676];
	ld.local.u32 	%r14306, [%rd3+2680];
	ld.local.u32 	%r14307, [%rd3+2684];
	ld.local.u32 	%r14308, [%rd3+2688];
	ld.local.u32 	%r14309, [%rd3+2692];
	ld.local.u32 	%r14310, [%rd3+2696];
	ld.local.u32 	%r14311, [%rd3+2700];
	ld.local.u32 	%r14312, [%rd3+2704];
	ld.local.u32 	%r14313, [%rd3+2708];
	ld.local.u32 	%r14314, [%rd3+2712];
	ld.local.u32 	%r14315, [%rd3+2716];
	ld.local.u32 	%r14316, [%rd3+2720];
	ld.local.u32 	%r14317, [%rd3+2724];
	ld.local.u32 	%r14318, [%rd3+2728];
	ld.local.u32 	%r14319, [%rd3+2732];
	ld.local.u32 	%r14320, [%rd3+2736];
	ld.local.u32 	%r14321, [%rd3+2740];
	ld.local.u32 	%r14322, [%rd3+2744];
	ld.local.u32 	%r14323, [%rd3+2748];
	ld.local.u32 	%r14324, [%rd3+2752];
	ld.local.u32 	%r14325, [%rd3+2756];
	ld.local.u32 	%r14326, [%rd3+2760];
	ld.local.u32 	%r14327, [%rd3+2764];
	ld.local.u32 	%r14328, [%rd3+2768];
	ld.local.u32 	%r14329, [%rd3+2772];
	ld.local.u32 	%r14330, [%rd3+2776];
	ld.local.u32 	%r14331, [%rd3+2780];
	ld.local.u32 	%r14332, [%rd3+2784];
	ld.local.u32 	%r14333, [%rd3+2788];
	ld.local.u32 	%r14334, [%rd3+2792];
	ld.local.u32 	%r14335, [%rd3+2796];
	ld.local.u32 	%r14336, [%rd3+2800];
	ld.local.u32 	%r14337, [%rd3+2804];
	ld.local.u32 	%r14338, [%rd3+2808];
	ld.local.u32 	%r14339, [%rd3+2812];
	ld.local.u32 	%r14340, [%rd3+2816];
	ld.local.u32 	%r14341, [%rd3+2820];
	ld.local.u32 	%r14342, [%rd3+2824];
	ld.local.u32 	%r14343, [%rd3+2828];
	ld.local.u32 	%r14344, [%rd3+2832];
	ld.local.u32 	%r14345, [%rd3+2836];
	ld.local.u32 	%r14346, [%rd3+2840];
	ld.local.u32 	%r14347, [%rd3+2844];
	ld.local.u32 	%r14348, [%rd3+2848];
	ld.local.u32 	%r14349, [%rd3+2852];
	ld.local.u32 	%r14350, [%rd3+2856];
	ld.local.u32 	%r14351, [%rd3+2860];
	ld.local.u32 	%r14352, [%rd3+2864];
	ld.local.u32 	%r14353, [%rd3+2868];
	ld.local.u32 	%r14354, [%rd3+2872];
	ld.local.u32 	%r14355, [%rd3+2876];
	ld.local.u32 	%r14356, [%rd3+2880];
	ld.local.u32 	%r14357, [%rd3+2884];
	ld.local.u32 	%r14358, [%rd3+2888];
	ld.local.u32 	%r14359, [%rd3+2892];
	ld.local.u32 	%r14360, [%rd3+2896];
	ld.local.u32 	%r14361, [%rd3+2900];
	ld.local.u32 	%r14362, [%rd3+2904];
	ld.local.u32 	%r14363, [%rd3+2908];
	ld.local.u32 	%r14364, [%rd3+2912];
	ld.local.u32 	%r14365, [%rd3+2916];
	ld.local.u32 	%r14366, [%rd3+2920];
	ld.local.u32 	%r14367, [%rd3+2924];
	ld.local.u32 	%r14368, [%rd3+2928];
	ld.local.u32 	%r14369, [%rd3+2932];
	ld.local.u32 	%r14370, [%rd3+2936];
	ld.local.u32 	%r14371, [%rd3+2940];
	ld.local.u32 	%r14372, [%rd3+2944];
	ld.local.u32 	%r14373, [%rd3+2948];
	ld.local.u32 	%r14374, [%rd3+2952];
	ld.local.u32 	%r14375, [%rd3+2956];
	ld.local.u32 	%r14376, [%rd3+2960];
	ld.local.u32 	%r14377, [%rd3+2964];
	ld.local.u32 	%r14378, [%rd3+2968];
	ld.local.u32 	%r14379, [%rd3+2972];
	ld.local.u32 	%r14380, [%rd3+2976];
	ld.local.u32 	%r14381, [%rd3+2980];
	ld.local.u32 	%r14382, [%rd3+2984];
	ld.local.u32 	%r14383, [%rd3+2988];
	ld.local.u32 	%r14384, [%rd3+2992];
	ld.local.u32 	%r14385, [%rd3+2996];
	ld.local.u32 	%r14386, [%rd3+3000];
	ld.local.u32 	%r14387, [%rd3+3004];
	ld.local.u32 	%r14388, [%rd3+3008];
	ld.local.u32 	%r14389, [%rd3+3012];
	ld.local.u32 	%r14390, [%rd3+3016];
	ld.local.u32 	%r14391, [%rd3+3020];
	ld.local.u32 	%r14392, [%rd3+3024];
	ld.local.u32 	%r14393, [%rd3+3028];
	ld.local.u32 	%r14394, [%rd3+3032];
	ld.local.u32 	%r14395, [%rd3+3036];
	ld.local.u32 	%r14396, [%rd3+3040];
	ld.local.u32 	%r14397, [%rd3+3044];
	ld.local.u32 	%r14398, [%rd3+3048];
	ld.local.u32 	%r14399, [%rd3+3052];
	ld.local.u32 	%r14400, [%rd3+3056];
	ld.local.u32 	%r14401, [%rd3+3060];
	ld.local.u32 	%r14402, [%rd3+3064];
	ld.local.u32 	%r14403, [%rd3+3068];
	ld.local.u32 	%r14404, [%rd3+3072];
	ld.local.u32 	%r14405, [%rd3+3076];
	ld.local.u32 	%r14406, [%rd3+3080];
	ld.local.u32 	%r14407, [%rd3+3084];
	ld.local.u32 	%r14408, [%rd3+3088];
	ld.local.u32 	%r14409, [%rd3+3092];
	ld.local.u32 	%r14410, [%rd3+3096];
	ld.local.u32 	%r14411, [%rd3+3100];
	ld.local.u32 	%r14412, [%rd3+3104];
	ld.local.u32 	%r14413, [%rd3+3108];
	ld.local.u32 	%r14414, [%rd3+3112];
	ld.local.u32 	%r14415, [%rd3+3116];
	ld.local.u32 	%r14416, [%rd3+3120];
	ld.local.u32 	%r14417, [%rd3+3124];
	ld.local.u32 	%r14418, [%rd3+3128];
	ld.local.u32 	%r14419, [%rd3+3132];
	ld.local.u32 	%r14420, [%rd3+3136];
	ld.local.u32 	%r14421, [%rd3+3140];
	ld.local.u32 	%r14422, [%rd3+3144];
	ld.local.u32 	%r14423, [%rd3+3148];
	ld.local.u32 	%r14424, [%rd3+3152];
	ld.local.u32 	%r14425, [%rd3+3156];
	ld.local.u32 	%r14426, [%rd3+3160];
	ld.local.u32 	%r14427, [%rd3+3164];
	ld.local.u32 	%r14428, [%rd3+3168];
	ld.local.u32 	%r14429, [%rd3+3172];
	ld.local.u32 	%r14430, [%rd3+3176];
	ld.local.u32 	%r14431, [%rd3+3180];
	ld.local.u32 	%r14432, [%rd3+3184];
	ld.local.u32 	%r14433, [%rd3+3188];
	ld.local.u32 	%r14434, [%rd3+3192];
	ld.local.u32 	%r14435, [%rd3+3196];
	ld.local.u32 	%r14436, [%rd3+3200];
	ld.local.u32 	%r14437, [%rd3+3204];
	ld.local.u32 	%r14438, [%rd3+3208];
	ld.local.u32 	%r14439, [%rd3+3212];
	ld.local.u32 	%r14440, [%rd3+3216];
	ld.local.u32 	%r14441, [%rd3+3220];
	ld.local.u32 	%r14442, [%rd3+3224];
	ld.local.u32 	%r14443, [%rd3+3228];
	ld.local.u32 	%r14444, [%rd3+3232];
	ld.local.u32 	%r14445, [%rd3+3236];
	ld.local.u32 	%r14446, [%rd3+3240];
	ld.local.u32 	%r14447, [%rd3+3244];
	ld.local.u32 	%r14448, [%rd3+3248];
	ld.local.u32 	%r14449, [%rd3+3252];
	ld.local.u32 	%r14450, [%rd3+3256];
	ld.local.u32 	%r14451, [%rd3+3260];
	ld.local.u32 	%r14452, [%rd3+3264];
	ld.local.u32 	%r14453, [%rd3+3268];
	ld.local.u32 	%r14454, [%rd3+3272];
	ld.local.u32 	%r14455, [%rd3+3276];
	ld.local.u32 	%r14456, [%rd3+3280];
	ld.local.u32 	%r14457, [%rd3+3284];
	ld.local.u32 	%r14458, [%rd3+3288];
	ld.local.u32 	%r14459, [%rd3+3292];
	ld.local.u32 	%r14460, [%rd3+3296];
	ld.local.u32 	%r14461, [%rd3+3300];
	ld.local.u32 	%r14462, [%rd3+3304];
	ld.local.u32 	%r14463, [%rd3+3308];
	ld.local.u32 	%r14464, [%rd3+3312];
	ld.local.u32 	%r14465, [%rd3+3316];
	ld.local.u32 	%r14466, [%rd3+3320];
	ld.local.u32 	%r14467, [%rd3+3324];
	ld.local.u32 	%r14468, [%rd3+3328];
	ld.local.u32 	%r14469, [%rd3+3332];
	ld.local.u32 	%r14470, [%rd3+3336];
	ld.local.u32 	%r14471, [%rd3+3340];
	ld.local.u32 	%r14472, [%rd3+3344];
	ld.local.u32 	%r14473, [%rd3+3348];
	ld.local.u32 	%r14474, [%rd3+3352];
	ld.local.u32 	%r14475, [%rd3+3356];
	ld.local.u32 	%r14476, [%rd3+3360];
	ld.local.u32 	%r14477, [%rd3+3364];
	ld.local.u32 	%r14478, [%rd3+3368];
	ld.local.u32 	%r14479, [%rd3+3372];
	ld.local.u32 	%r14480, [%rd3+3376];
	ld.local.u32 	%r14481, [%rd3+3380];
	ld.local.u32 	%r14482, [%rd3+3384];
	ld.local.u32 	%r14483, [%rd3+3388];
	ld.local.u32 	%r14484, [%rd3+3392];
	ld.local.u32 	%r14485, [%rd3+3396];
	ld.local.u32 	%r14486, [%rd3+3400];
	ld.local.u32 	%r14487, [%rd3+3404];
	ld.local.u32 	%r14488, [%rd3+3408];
	ld.local.u32 	%r14489, [%rd3+3412];
	ld.local.u32 	%r14490, [%rd3+3416];
	ld.local.u32 	%r14491, [%rd3+3420];
	ld.local.u32 	%r14492, [%rd3+3424];
	ld.local.u32 	%r14493, [%rd3+3428];
	ld.local.u32 	%r14494, [%rd3+3432];
	ld.local.u32 	%r14495, [%rd3+3436];
	ld.local.u32 	%r14496, [%rd3+3440];
	ld.local.u32 	%r14497, [%rd3+3444];
	ld.local.u32 	%r14498, [%rd3+3448];
	ld.local.u32 	%r14499, [%rd3+3452];
	ld.local.u32 	%r14500, [%rd3+3456];
	ld.local.u32 	%r14501, [%rd3+3460];
	ld.local.u32 	%r14502, [%rd3+3464];
	ld.local.u32 	%r14503, [%rd3+3468];
	ld.local.u32 	%r14504, [%rd3+3472];
	ld.local.u32 	%r14505, [%rd3+3476];
	ld.local.u32 	%r14506, [%rd3+3480];
	ld.local.u32 	%r14507, [%rd3+3484];
	ld.local.u32 	%r14508, [%rd3+3488];
	ld.local.u32 	%r14509, [%rd3+3492];
	ld.local.u32 	%r14510, [%rd3+3496];
	ld.local.u32 	%r14511, [%rd3+3500];
	ld.local.u32 	%r14512, [%rd3+3504];
	ld.local.u32 	%r14513, [%rd3+3508];
	ld.local.u32 	%r14514, [%rd3+3512];
	ld.local.u32 	%r14515, [%rd3+3516];
	ld.local.u32 	%r14516, [%rd3+3520];
	ld.local.u32 	%r14517, [%rd3+3524];
	ld.local.u32 	%r14518, [%rd3+3528];
	ld.local.u32 	%r14519, [%rd3+3532];
	ld.local.u32 	%r14520, [%rd3+3536];
	ld.local.u32 	%r14521, [%rd3+3540];
	ld.local.u32 	%r14522, [%rd3+3544];
	ld.local.u32 	%r14523, [%rd3+3548];
	ld.local.u32 	%r14524, [%rd3+3552];
	ld.local.u32 	%r14525, [%rd3+3556];
	ld.local.u32 	%r14526, [%rd3+3560];
	ld.local.u32 	%r14527, [%rd3+3564];
	ld.local.u32 	%r14528, [%rd3+3568];
	ld.local.u32 	%r14529, [%rd3+3572];
	ld.local.u32 	%r14530, [%rd3+3576];
	ld.local.u32 	%r14531, [%rd3+3580];
	ld.local.u32 	%r14532, [%rd3+3584];
	ld.local.u32 	%r14533, [%rd3+3588];
	ld.local.u32 	%r14534, [%rd3+3592];
	ld.local.u32 	%r14535, [%rd3+3596];
	ld.local.u32 	%r14536, [%rd3+3600];
	ld.local.u32 	%r14537, [%rd3+3604];
	ld.local.u32 	%r14538, [%rd3+3608];
	ld.local.u32 	%r14539, [%rd3+3612];
	ld.local.u32 	%r14540, [%rd3+3616];
	ld.local.u32 	%r14541, [%rd3+3620];
	ld.local.u32 	%r14542, [%rd3+3624];
	ld.local.u32 	%r14543, [%rd3+3628];
	ld.local.u32 	%r14544, [%rd3+3632];
	ld.local.u32 	%r14545, [%rd3+3636];
	ld.local.u32 	%r14546, [%rd3+3640];
	ld.local.u32 	%r14547, [%rd3+3644];
	ld.local.u32 	%r14548, [%rd3+3648];
	ld.local.u32 	%r14549, [%rd3+3652];
	ld.local.u32 	%r14550, [%rd3+3656];
	ld.local.u32 	%r14551, [%rd3+3660];
	ld.local.u32 	%r14552, [%rd3+3664];
	ld.local.u32 	%r14553, [%rd3+3668];
	ld.local.u32 	%r14554, [%rd3+3672];
	ld.local.u32 	%r14555, [%rd3+3676];
	ld.local.u32 	%r14556, [%rd3+3680];
	ld.local.u32 	%r14557, [%rd3+3684];
	ld.local.u32 	%r14558, [%rd3+3688];
	ld.local.u32 	%r14559, [%rd3+3692];
	ld.local.u32 	%r14560, [%rd3+3696];
	ld.local.u32 	%r14561, [%rd3+3700];
	ld.local.u32 	%r14562, [%rd3+3704];
	ld.local.u32 	%r14563, [%rd3+3708];
	ld.local.u32 	%r14564, [%rd3+3712];
	ld.local.u32 	%r14565, [%rd3+3716];
	ld.local.u32 	%r14566, [%rd3+3720];
	ld.local.u32 	%r14567, [%rd3+3724];
	ld.local.u32 	%r14568, [%rd3+3728];
	ld.local.u32 	%r14569, [%rd3+3732];
	ld.local.u32 	%r14570, [%rd3+3736];
	ld.local.u32 	%r14571, [%rd3+3740];
	ld.local.u32 	%r14572, [%rd3+3744];
	ld.local.u32 	%r14573, [%rd3+3748];
	ld.local.u32 	%r14574, [%rd3+3752];
	ld.local.u32 	%r14575, [%rd3+3756];
	ld.local.u32 	%r14576, [%rd3+3760];
	ld.local.u32 	%r14577, [%rd3+3764];
	ld.local.u32 	%r14578, [%rd3+3768];
	ld.local.u32 	%r14579, [%rd3+3772];
	ld.local.u32 	%r14580, [%rd3+3776];
	ld.local.u32 	%r14581, [%rd3+3780];
	ld.local.u32 	%r14582, [%rd3+3784];
	ld.local.u32 	%r14583, [%rd3+3788];
	ld.local.u32 	%r14584, [%rd3+3792];
	ld.local.u32 	%r14585, [%rd3+3796];
	ld.local.u32 	%r14586, [%rd3+3800];
	ld.local.u32 	%r14587, [%rd3+3804];
	ld.local.u32 	%r14588, [%rd3+3808];
	ld.local.u32 	%r14589, [%rd3+3812];
	ld.local.u32 	%r14590, [%rd3+3816];
	ld.local.u32 	%r14591, [%rd3+3820];
	ld.local.u32 	%r14592, [%rd3+3824];
	ld.local.u32 	%r14593, [%rd3+3828];
	ld.local.u32 	%r14594, [%rd3+3832];
	ld.local.u32 	%r14595, [%rd3+3836];
	ld.local.u32 	%r14596, [%rd3+3840];
	ld.local.u32 	%r14597, [%rd3+3844];
	ld.local.u32 	%r14598, [%rd3+3848];
	ld.local.u32 	%r14599, [%rd3+3852];
	ld.local.u32 	%r14600, [%rd3+3856];
	ld.local.u32 	%r14601, [%rd3+3860];
	ld.local.u32 	%r14602, [%rd3+3864];
	ld.local.u32 	%r14603, [%rd3+3868];
	ld.local.u32 	%r14604, [%rd3+3872];
	ld.local.u32 	%r14605, [%rd3+3876];
	ld.local.u32 	%r14606, [%rd3+3880];
	ld.local.u32 	%r14607, [%rd3+3884];
	ld.local.u32 	%r14608, [%rd3+3888];
	ld.local.u32 	%r14609, [%rd3+3892];
	ld.local.u32 	%r14610, [%rd3+3896];
	ld.local.u32 	%r14611, [%rd3+3900];
	ld.local.u32 	%r14612, [%rd3+3904];
	ld.local.u32 	%r14613, [%rd3+3908];
	ld.local.u32 	%r14614, [%rd3+3912];
	ld.local.u32 	%r14615, [%rd3+3916];
	ld.local.u32 	%r14616, [%rd3+3920];
	ld.local.u32 	%r14617, [%rd3+3924];
	ld.local.u32 	%r14618, [%rd3+3928];
	ld.local.u32 	%r14619, [%rd3+3932];
	ld.local.u32 	%r14620, [%rd3+3936];
	ld.local.u32 	%r14621, [%rd3+3940];
	ld.local.u32 	%r14622, [%rd3+3944];
	ld.local.u32 	%r14623, [%rd3+3948];
	ld.local.u32 	%r14624, [%rd3+3952];
	ld.local.u32 	%r14625, [%rd3+3956];
	ld.local.u32 	%r14626, [%rd3+3960];
	ld.local.u32 	%r14627, [%rd3+3964];
	ld.local.u32 	%r14628, [%rd3+3968];
	ld.local.u32 	%r14629, [%rd3+3972];
	ld.local.u32 	%r14630, [%rd3+3976];
	ld.local.u32 	%r14631, [%rd3+3980];
	ld.local.u32 	%r14632, [%rd3+3984];
	ld.local.u32 	%r14633, [%rd3+3988];
	ld.local.u32 	%r14634, [%rd3+3992];
	ld.local.u32 	%r14635, [%rd3+3996];
	ld.local.u32 	%r14636, [%rd3+4000];
	ld.local.u32 	%r14637, [%rd3+4004];
	ld.local.u32 	%r14638, [%rd3+4008];
	ld.local.u32 	%r14639, [%rd3+4012];
	ld.local.u32 	%r14640, [%rd3+4016];
	ld.local.u32 	%r14641, [%rd3+4020];
	ld.local.u32 	%r14642, [%rd3+4024];
	ld.local.u32 	%r14643, [%rd3+4028];
	ld.local.u32 	%r14644, [%rd3+4032];
	ld.local.u32 	%r14645, [%rd3+4036];
	ld.local.u32 	%r14646, [%rd3+4040];
	ld.local.u32 	%r14647, [%rd3+4044];
	ld.local.u32 	%r14648, [%rd3+4048];
	ld.local.u32 	%r14649, [%rd3+4052];
	ld.local.u32 	%r14650, [%rd3+4056];
	ld.local.u32 	%r14651, [%rd3+4060];
	ld.local.u32 	%r14652, [%rd3+4064];
	ld.local.u32 	%r14653, [%rd3+4068];
	ld.local.u32 	%r14654, [%rd3+4072];
	ld.local.u32 	%r14655, [%rd3+4076];
	ld.local.u32 	%r14656, [%rd3+4080];
	ld.local.u32 	%r14657, [%rd3+4084];
	ld.local.u32 	%r14658, [%rd3+4088];
	ld.local.u32 	%r14659, [%rd3+4092];
	ld.local.u32 	%r14660, [%rd3+4096];
	ld.local.u32 	%r14661, [%rd3+4100];
	ld.local.u32 	%r14662, [%rd3+4104];
	ld.local.u32 	%r14663, [%rd3+4108];
	ld.local.u32 	%r14664, [%rd3+4112];
	ld.local.u32 	%r14665, [%rd3+4116];
	ld.local.u32 	%r14666, [%rd3+4120];
	ld.local.u32 	%r14667, [%rd3+4124];
	ld.local.u32 	%r14668, [%rd3+4128];
	ld.local.u32 	%r14669, [%rd3+4132];
	ld.local.u32 	%r14670, [%rd3+4136];
	ld.local.u32 	%r14671, [%rd3+4140];
	ld.local.u32 	%r14672, [%rd3+4144];
	ld.local.u32 	%r14673, [%rd3+4148];
	ld.local.u32 	%r14674, [%rd3+4152];
	ld.local.u32 	%r14675, [%rd3+4156];
	ld.local.u32 	%r14676, [%rd3+4160];
	ld.local.u32 	%r14677, [%rd3+4164];
	ld.local.u32 	%r14678, [%rd3+4168];
	ld.local.u32 	%r14679, [%rd3+4172];
	ld.local.u32 	%r14680, [%rd3+4176];
	ld.local.u32 	%r14681, [%rd3+4180];
	ld.local.u32 	%r14682, [%rd3+4184];
	ld.local.u32 	%r14683, [%rd3+4188];
	ld.local.u32 	%r14684, [%rd3+4192];
	ld.local.u32 	%r14685, [%rd3+4196];
	ld.local.u32 	%r14686, [%rd3+4200];
	ld.local.u32 	%r14687, [%rd3+4204];
	ld.local.u32 	%r14688, [%rd3+4208];
	ld.local.u32 	%r14689, [%rd3+4212];
	ld.local.u32 	%r14690, [%rd3+4216];
	ld.local.u32 	%r14691, [%rd3+4220];
	ld.local.u32 	%r14692, [%rd3+4224];
	ld.local.u32 	%r14693, [%rd3+4228];
	ld.local.u32 	%r14694, [%rd3+4232];
	ld.local.u32 	%r14695, [%rd3+4236];
	ld.local.u32 	%r14696, [%rd3+4240];
	ld.local.u32 	%r14697, [%rd3+4244];
	ld.local.u32 	%r14698, [%rd3+4248];
	ld.local.u32 	%r14699, [%rd3+4252];
	ld.local.u32 	%r14700, [%rd3+4256];
	ld.local.u32 	%r14701, [%rd3+4260];
	ld.local.u32 	%r14702, [%rd3+4264];
	ld.local.u32 	%r14703, [%rd3+4268];
	ld.local.u32 	%r14704, [%rd3+4272];
	ld.local.u32 	%r14705, [%rd3+4276];
	ld.local.u32 	%r14706, [%rd3+4280];
	ld.local.u32 	%r14707, [%rd3+4284];
	ld.local.u32 	%r14708, [%rd3+4288];
	ld.local.u32 	%r14709, [%rd3+4292];
	ld.local.u32 	%r14710, [%rd3+4296];
	ld.local.u32 	%r14711, [%rd3+4300];
	ld.local.u32 	%r14712, [%rd3+4304];
	ld.local.u32 	%r14713, [%rd3+4308];
	ld.local.u32 	%r14714, [%rd3+4312];
	ld.local.u32 	%r14715, [%rd3+4316];
	ld.local.u32 	%r14716, [%rd3+4320];
	ld.local.u32 	%r14717, [%rd3+4324];
	ld.local.u32 	%r14718, [%rd3+4328];
	ld.local.u32 	%r14719, [%rd3+4332];
	ld.local.u32 	%r14720, [%rd3+4336];
	ld.local.u32 	%r14721, [%rd3+4340];
	ld.local.u32 	%r14722, [%rd3+4344];
	ld.local.u32 	%r14723, [%rd3+4348];
	ld.local.u32 	%r14724, [%rd3+4352];
	ld.local.u32 	%r14725, [%rd3+4356];
	ld.local.u32 	%r14726, [%rd3+4360];
	ld.local.u32 	%r14727, [%rd3+4364];
	ld.local.u32 	%r14728, [%rd3+4368];
	ld.local.u32 	%r14729, [%rd3+4372];
	ld.local.u32 	%r14730, [%rd3+4376];
	ld.local.u32 	%r14731, [%rd3+4380];
	ld.local.u32 	%r14732, [%rd3+4384];
	ld.local.u32 	%r14733, [%rd3+4388];
	ld.local.u32 	%r14734, [%rd3+4392];
	ld.local.u32 	%r14735, [%rd3+4396];
	ld.local.u32 	%r14736, [%rd3+4400];
	ld.local.u32 	%r14737, [%rd3+4404];
	ld.local.u32 	%r14738, [%rd3+4408];
	ld.local.u32 	%r14739, [%rd3+4412];
	ld.local.u32 	%r14740, [%rd3+4416];
	ld.local.u32 	%r14741, [%rd3+4420];
	ld.local.u32 	%r14742, [%rd3+4424];
	ld.local.u32 	%r14743, [%rd3+4428];
	ld.local.u32 	%r14744, [%rd3+4432];
	ld.local.u32 	%r14745, [%rd3+4436];
	ld.local.u32 	%r14746, [%rd3+4440];
	ld.local.u32 	%r14747, [%rd3+4444];
	ld.local.u32 	%r14748, [%rd3+4448];
	ld.local.u32 	%r14749, [%rd3+4452];
	ld.local.u32 	%r14750, [%rd3+4456];
	ld.local.u32 	%r14751, [%rd3+4460];
	ld.local.u32 	%r14752, [%rd3+4464];
	ld.local.u32 	%r14753, [%rd3+4468];
	ld.local.u32 	%r14754, [%rd3+4472];
	ld.local.u32 	%r14755, [%rd3+4476];
	ld.local.u32 	%r14756, [%rd3+4480];
	ld.local.u32 	%r14757, [%rd3+4484];
	ld.local.u32 	%r14758, [%rd3+4488];
	ld.local.u32 	%r14759, [%rd3+4492];
	ld.local.u32 	%r14760, [%rd3+4496];
	ld.local.u32 	%r14761, [%rd3+4500];
	ld.local.u32 	%r14762, [%rd3+4504];
	ld.local.u32 	%r14763, [%rd3+4508];
	ld.local.u32 	%r14764, [%rd3+4512];
	ld.local.u32 	%r14765, [%rd3+4516];
	ld.local.u32 	%r14766, [%rd3+4520];
	ld.local.u32 	%r14767, [%rd3+4524];
	ld.local.u32 	%r14768, [%rd3+4528];
	ld.local.u32 	%r14769, [%rd3+4532];
	ld.local.u32 	%r14770, [%rd3+4536];
	ld.local.u32 	%r14771, [%rd3+4540];
	ld.local.u32 	%r14772, [%rd3+4544];
	ld.local.u32 	%r14773, [%rd3+4548];
	ld.local.u32 	%r14774, [%rd3+4552];
	ld.local.u32 	%r14775, [%rd3+4556];
	ld.local.u32 	%r14776, [%rd3+4560];
	ld.local.u32 	%r14777, [%rd3+4564];
	ld.local.u32 	%r14778, [%rd3+4568];
	ld.local.u32 	%r14779, [%rd3+4572];
	ld.local.u32 	%r14780, [%rd3+4576];
	ld.local.u32 	%r14781, [%rd3+4580];
	ld.local.u32 	%r14782, [%rd3+4584];
	ld.local.u32 	%r14783, [%rd3+4588];
	ld.local.u32 	%r14784, [%rd3+4592];
	ld.local.u32 	%r14785, [%rd3+4596];
	ld.local.u32 	%r14786, [%rd3+4600];
	ld.local.u32 	%r14787, [%rd3+4604];
	ld.local.u32 	%r14788, [%rd3+4608];
	ld.local.u32 	%r14789, [%rd3+4612];
	ld.local.u32 	%r14790, [%rd3+4616];
	ld.local.u32 	%r14791, [%rd3+4620];
	ld.local.u32 	%r14792, [%rd3+4624];
	ld.local.u32 	%r14793, [%rd3+4628];
	ld.local.u32 	%r14794, [%rd3+4632];
	ld.local.u32 	%r14795, [%rd3+4636];
	ld.local.u32 	%r14796, [%rd3+4640];
	ld.local.u32 	%r14797, [%rd3+4644];
	ld.local.u32 	%r14798, [%rd3+4648];
	ld.local.u32 	%r14799, [%rd3+4652];
	ld.local.u32 	%r14800, [%rd3+4656];
	ld.local.u32 	%r14801, [%rd3+4660];
	ld.local.u32 	%r14802, [%rd3+4664];
	ld.local.u32 	%r14803, [%rd3+4668];
	ld.local.u32 	%r14804, [%rd3+4672];
	ld.local.u32 	%r14805, [%rd3+4676];
	ld.local.u32 	%r14806, [%rd3+4680];
	ld.local.u32 	%r14807, [%rd3+4684];
	ld.local.u32 	%r14808, [%rd3+4688];
	ld.local.u32 	%r14809, [%rd3+4692];
	ld.local.u32 	%r14810, [%rd3+4696];
	ld.local.u32 	%r14811, [%rd3+4700];
	ld.local.u32 	%r14812, [%rd3+4704];
	ld.local.u32 	%r14813, [%rd3+4708];
	ld.local.u32 	%r14814, [%rd3+4712];
	ld.local.u32 	%r14815, [%rd3+4716];
	ld.local.u32 	%r14816, [%rd3+4720];
	ld.local.u32 	%r14817, [%rd3+4724];
	ld.local.u32 	%r14818, [%rd3+4728];
	ld.local.u32 	%r14819, [%rd3+4732];
	ld.local.u32 	%r14820, [%rd3+4736];
	ld.local.u32 	%r14821, [%rd3+4740];
	ld.local.u32 	%r14822, [%rd3+4744];
	ld.local.u32 	%r14823, [%rd3+4748];
	ld.local.u32 	%r14824, [%rd3+4752];
	ld.local.u32 	%r14825, [%rd3+4756];
	ld.local.u32 	%r14826, [%rd3+4760];
	ld.local.u32 	%r14827, [%rd3+4764];
	ld.local.u32 	%r14828, [%rd3+4768];
	ld.local.u32 	%r14829, [%rd3+4772];
	ld.local.u32 	%r14830, [%rd3+4776];
	ld.local.u32 	%r14831, [%rd3+4780];
	ld.local.u32 	%r14832, [%rd3+4784];
	ld.local.u32 	%r14833, [%rd3+4788];
	ld.local.u32 	%r14834, [%rd3+4792];
	ld.local.u32 	%r14835, [%rd3+4796];
	ld.local.u32 	%r14836, [%rd3+4800];
	ld.local.u32 	%r14837, [%rd3+4804];
	ld.local.u32 	%r14838, [%rd3+4808];
	ld.local.u32 	%r14839, [%rd3+4812];
	ld.local.u32 	%r14840, [%rd3+4816];
	ld.local.u32 	%r14841, [%rd3+4820];
	ld.local.u32 	%r14842, [%rd3+4824];
	ld.local.u32 	%r14843, [%rd3+4828];
	ld.local.u32 	%r14844, [%rd3+4832];
	ld.local.u32 	%r14845, [%rd3+4836];
	ld.local.u32 	%r14846, [%rd3+4840];
	ld.local.u32 	%r14847, [%rd3+4844];
	ld.local.u32 	%r14848, [%rd3+4848];
	ld.local.u32 	%r14849, [%rd3+4852];
	ld.local.u32 	%r14850, [%rd3+4856];
	ld.local.u32 	%r14851, [%rd3+4860];
	ld.local.u32 	%r14852, [%rd3+4864];
	ld.local.u32 	%r14853, [%rd3+4868];
	ld.local.u32 	%r14854, [%rd3+4872];
	ld.local.u32 	%r14855, [%rd3+4876];
	ld.local.u32 	%r14856, [%rd3+4880];
	ld.local.u32 	%r14857, [%rd3+4884];
	ld.local.u32 	%r14858, [%rd3+4888];
	ld.local.u32 	%r14859, [%rd3+4892];
	ld.local.u32 	%r14860, [%rd3+4896];
	ld.local.u32 	%r14861, [%rd3+4900];
	ld.local.u32 	%r14862, [%rd3+4904];
	ld.local.u32 	%r14863, [%rd3+4908];
	ld.local.u32 	%r14864, [%rd3+4912];
	ld.local.u32 	%r14865, [%rd3+4916];
	ld.local.u32 	%r14866, [%rd3+4920];
	ld.local.u32 	%r14867, [%rd3+4924];
	ld.local.u32 	%r14868, [%rd3+4928];
	ld.local.u32 	%r14869, [%rd3+4932];
	ld.local.u32 	%r14870, [%rd3+4936];
	ld.local.u32 	%r14871, [%rd3+4940];
	ld.local.u32 	%r14872, [%rd3+4944];
	ld.local.u32 	%r14873, [%rd3+4948];
	ld.local.u32 	%r14874, [%rd3+4952];
	ld.local.u32 	%r14875, [%rd3+4956];
	ld.local.u32 	%r14876, [%rd3+4960];
	ld.local.u32 	%r14877, [%rd3+4964];
	ld.local.u32 	%r14878, [%rd3+4968];
	ld.local.u32 	%r14879, [%rd3+4972];
	ld.local.u32 	%r14880, [%rd3+4976];
	ld.local.u32 	%r14881, [%rd3+4980];
	ld.local.u32 	%r14882, [%rd3+4984];
	ld.local.u32 	%r14883, [%rd3+4988];
	ld.local.u32 	%r14884, [%rd3+4992];
	ld.local.u32 	%r14885, [%rd3+4996];
	ld.local.u32 	%r14886, [%rd3+5000];
	ld.local.u32 	%r14887, [%rd3+5004];
	ld.local.u32 	%r14888, [%rd3+5008];
	ld.local.u32 	%r14889, [%rd3+5012];
	ld.local.u32 	%r14890, [%rd3+5016];
	ld.local.u32 	%r14891, [%rd3+5020];
	ld.local.u32 	%r14892, [%rd3+5024];
	ld.local.u32 	%r14893, [%rd3+5028];
	ld.local.u32 	%r14894, [%rd3+5032];
	ld.local.u32 	%r14895, [%rd3+5036];
	ld.local.u32 	%r14896, [%rd3+5040];
	ld.local.u32 	%r14897, [%rd3+5044];
	ld.local.u32 	%r14898, [%rd3+5048];
	ld.local.u32 	%r14899, [%rd3+5052];
	ld.local.u32 	%r14900, [%rd3+5056];
	ld.local.u32 	%r14901, [%rd3+5060];
	ld.local.u32 	%r14902, [%rd3+5064];
	ld.local.u32 	%r14903, [%rd3+5068];
	ld.local.u32 	%r14904, [%rd3+5072];
	ld.local.u32 	%r14905, [%rd3+5076];
	ld.local.u32 	%r14906, [%rd3+5080];
	ld.local.u32 	%r14907, [%rd3+5084];
	ld.local.u32 	%r14908, [%rd3+5088];
	ld.local.u32 	%r14909, [%rd3+5092];
	ld.local.u32 	%r14910, [%rd3+5096];
	ld.local.u32 	%r14911, [%rd3+5100];
	ld.local.u32 	%r14912, [%rd3+5104];
	ld.local.u32 	%r14913, [%rd3+5108];
	ld.local.u32 	%r14914, [%rd3+5112];
	ld.local.u32 	%r14915, [%rd3+5116];
	ld.local.u32 	%r14916, [%rd3+5120];
	ld.local.u32 	%r14917, [%rd3+5124];
	ld.local.u32 	%r14918, [%rd3+5128];
	ld.local.u32 	%r14919, [%rd3+5132];
	ld.local.u32 	%r14920, [%rd3+5136];
	ld.local.u32 	%r14921, [%rd3+5140];
	ld.local.u32 	%r14922, [%rd3+5144];
	ld.local.u32 	%r14923, [%rd3+5148];
	ld.local.u32 	%r14924, [%rd3+5152];
	ld.local.u32 	%r14925, [%rd3+5156];
	ld.local.u32 	%r14926, [%rd3+5160];
	ld.local.u32 	%r14927, [%rd3+5164];
	ld.local.u32 	%r14928, [%rd3+5168];
	ld.local.u32 	%r14929, [%rd3+5172];
	ld.local.u32 	%r14930, [%rd3+5176];
	ld.local.u32 	%r14931, [%rd3+5180];
	ld.local.u32 	%r14932, [%rd3+5184];
	ld.local.u32 	%r14933, [%rd3+5188];
	ld.local.u32 	%r14934, [%rd3+5192];
	ld.local.u32 	%r14935, [%rd3+5196];
	ld.local.u32 	%r14936, [%rd3+5200];
	ld.local.u32 	%r14937, [%rd3+5204];
	ld.local.u32 	%r14938, [%rd3+5208];
	ld.local.u32 	%r14939, [%rd3+5212];
	ld.local.u32 	%r14940, [%rd3+5216];
	ld.local.u32 	%r14941, [%rd3+5220];
	ld.local.u32 	%r14942, [%rd3+5224];
	ld.local.u32 	%r14943, [%rd3+5228];
	ld.local.u32 	%r14944, [%rd3+5232];
	ld.local.u32 	%r14945, [%rd3+5236];
	ld.local.u32 	%r14946, [%rd3+5240];
	ld.local.u32 	%r14947, [%rd3+5244];
	ld.local.u32 	%r14948, [%rd3+5248];
	ld.local.u32 	%r14949, [%rd3+5252];
	ld.local.u32 	%r14950, [%rd3+5256];
	ld.local.u32 	%r14951, [%rd3+5260];
	ld.local.u32 	%r14952, [%rd3+5264];
	ld.local.u32 	%r14953, [%rd3+5268];
	ld.local.u32 	%r14954, [%rd3+5272];
	ld.local.u32 	%r14955, [%rd3+5276];
	ld.local.u32 	%r14956, [%rd3+5280];
	ld.local.u32 	%r14957, [%rd3+5284];
	ld.local.u32 	%r14958, [%rd3+5288];
	ld.local.u32 	%r14959, [%rd3+5292];
	ld.local.u32 	%r14960, [%rd3+5296];
	ld.local.u32 	%r14961, [%rd3+5300];
	ld.local.u32 	%r14962, [%rd3+5304];
	ld.local.u32 	%r14963, [%rd3+5308];
	ld.local.u32 	%r14964, [%rd3+5312];
	ld.local.u32 	%r14965, [%rd3+5316];
	ld.local.u32 	%r14966, [%rd3+5320];
	ld.local.u32 	%r14967, [%rd3+5324];
	ld.local.u32 	%r14968, [%rd3+5328];
	ld.local.u32 	%r14969, [%rd3+5332];
	ld.local.u32 	%r14970, [%rd3+5336];
	ld.local.u32 	%r14971, [%rd3+5340];
	ld.local.u32 	%r14972, [%rd3+5344];
	ld.local.u32 	%r14973, [%rd3+5348];
	ld.local.u32 	%r14974, [%rd3+5352];
	ld.local.u32 	%r14975, [%rd3+5356];
	ld.local.u32 	%r14976, [%rd3+5360];
	ld.local.u32 	%r14977, [%rd3+5364];
	ld.local.u32 	%r14978, [%rd3+5368];
	ld.local.u32 	%r14979, [%rd3+5372];
	ld.local.u32 	%r14980, [%rd3+5376];
	ld.local.u32 	%r14981, [%rd3+5380];
	ld.local.u32 	%r14982, [%rd3+5384];
	ld.local.u32 	%r14983, [%rd3+5388];
	ld.local.u32 	%r14984, [%rd3+5392];
	ld.local.u32 	%r14985, [%rd3+5396];
	ld.local.u32 	%r14986, [%rd3+5400];
	ld.local.u32 	%r14987, [%rd3+5404];
	ld.local.u32 	%r14988, [%rd3+5408];
	ld.local.u32 	%r14989, [%rd3+5412];
	ld.local.u32 	%r14990, [%rd3+5416];
	ld.local.u32 	%r14991, [%rd3+5420];
	ld.local.u32 	%r14992, [%rd3+5424];
	ld.local.u32 	%r14993, [%rd3+5428];
	ld.local.u32 	%r14994, [%rd3+5432];
	ld.local.u32 	%r14995, [%rd3+5436];
	ld.local.u32 	%r14996, [%rd3+5440];
	ld.local.u32 	%r14997, [%rd3+5444];
	ld.local.u32 	%r14998, [%rd3+5448];
	ld.local.u32 	%r14999, [%rd3+5452];
	ld.local.u32 	%r15000, [%rd3+5456];
	ld.local.u32 	%r15001, [%rd3+5460];
	ld.local.u32 	%r15002, [%rd3+5464];
	ld.local.u32 	%r15003, [%rd3+5468];
	ld.local.u32 	%r15004, [%rd3+5472];
	ld.local.u32 	%r15005, [%rd3+5476];
	ld.local.u32 	%r15006, [%rd3+5480];
	ld.local.u32 	%r15007, [%rd3+5484];
	ld.local.u32 	%r15008, [%rd3+5488];
	ld.local.u32 	%r15009, [%rd3+5492];
	ld.local.u32 	%r15010, [%rd3+5496];
	ld.local.u32 	%r15011, [%rd3+5500];
	ld.local.u32 	%r15012, [%rd3+5504];
	ld.local.u32 	%r15013, [%rd3+5508];
	ld.local.u32 	%r15014, [%rd3+5512];
	ld.local.u32 	%r15015, [%rd3+5516];
	ld.local.u32 	%r15016, [%rd3+5520];
	ld.local.u32 	%r15017, [%rd3+5524];
	ld.local.u32 	%r15018, [%rd3+5528];
	ld.local.u32 	%r15019, [%rd3+5532];
	ld.local.u32 	%r15020, [%rd3+5536];
	ld.local.u32 	%r15021, [%rd3+5540];
	ld.local.u32 	%r15022, [%rd3+5544];
	ld.local.u32 	%r15023, [%rd3+5548];
	ld.local.u32 	%r15024, [%rd3+5552];
	ld.local.u32 	%r15025, [%rd3+5556];
	ld.local.u32 	%r15026, [%rd3+5560];
	ld.local.u32 	%r15027, [%rd3+5564];
	ld.local.u32 	%r15028, [%rd3+5568];
	ld.local.u32 	%r15029, [%rd3+5572];
	ld.local.u32 	%r15030, [%rd3+5576];
	ld.local.u32 	%r15031, [%rd3+5580];
	ld.local.u32 	%r15032, [%rd3+5584];
	ld.local.u32 	%r15033, [%rd3+5588];
	ld.local.u32 	%r15034, [%rd3+5592];
	ld.local.u32 	%r15035, [%rd3+5596];
	ld.local.u32 	%r15036, [%rd3+5600];
	ld.local.u32 	%r15037, [%rd3+5604];
	ld.local.u32 	%r15038, [%rd3+5608];
	ld.local.u32 	%r15039, [%rd3+5612];
	ld.local.u32 	%r15040, [%rd3+5616];
	ld.local.u32 	%r15041, [%rd3+5620];
	ld.local.u32 	%r15042, [%rd3+5624];
	ld.local.u32 	%r15043, [%rd3+5628];
	ld.local.u32 	%r15044, [%rd3+5632];
	ld.local.u32 	%r15045, [%rd3+5636];
	ld.local.u32 	%r15046, [%rd3+5640];
	ld.local.u32 	%r15047, [%rd3+5644];
	ld.local.u32 	%r15048, [%rd3+5648];
	ld.local.u32 	%r15049, [%rd3+5652];
	ld.local.u32 	%r15050, [%rd3+5656];
	ld.local.u32 	%r15051, [%rd3+5660];
	ld.local.u32 	%r15052, [%rd3+5664];
	ld.local.u32 	%r15053, [%rd3+5668];
	ld.local.u32 	%r15054, [%rd3+5672];
	ld.local.u32 	%r15055, [%rd3+5676];
	ld.local.u32 	%r15056, [%rd3+5680];
	ld.local.u32 	%r15057, [%rd3+5684];
	ld.local.u32 	%r15058, [%rd3+5688];
	ld.local.u32 	%r15059, [%rd3+5692];
	ld.local.u32 	%r15060, [%rd3+5696];
	ld.local.u32 	%r15061, [%rd3+5700];
	ld.local.u32 	%r15062, [%rd3+5704];
	ld.local.u32 	%r15063, [%rd3+5708];
	ld.local.u32 	%r15064, [%rd3+5712];
	ld.local.u32 	%r15065, [%rd3+5716];
	ld.local.u32 	%r15066, [%rd3+5720];
	ld.local.u32 	%r15067, [%rd3+5724];
	ld.local.u32 	%r15068, [%rd3+5728];
	ld.local.u32 	%r15069, [%rd3+5732];
	ld.local.u32 	%r15070, [%rd3+5736];
	ld.local.u32 	%r15071, [%rd3+5740];
	ld.local.u32 	%r15072, [%rd3+5744];
	ld.local.u32 	%r15073, [%rd3+5748];
	ld.local.u32 	%r15074, [%rd3+5752];
	ld.local.u32 	%r15075, [%rd3+5756];
	ld.local.u32 	%r15076, [%rd3+5760];
	ld.local.u32 	%r15077, [%rd3+5764];
	ld.local.u32 	%r15078, [%rd3+5768];
	ld.local.u32 	%r15079, [%rd3+5772];
	ld.local.u32 	%r15080, [%rd3+5776];
	ld.local.u32 	%r15081, [%rd3+5780];
	ld.local.u32 	%r15082, [%rd3+5784];
	ld.local.u32 	%r15083, [%rd3+5788];
	ld.local.u32 	%r15084, [%rd3+5792];
	ld.local.u32 	%r15085, [%rd3+5796];
	ld.local.u32 	%r15086, [%rd3+5800];
	ld.local.u32 	%r15087, [%rd3+5804];
	ld.local.u32 	%r15088, [%rd3+5808];
	ld.local.u32 	%r15089, [%rd3+5812];
	ld.local.u32 	%r15090, [%rd3+5816];
	ld.local.u32 	%r15091, [%rd3+5820];
	ld.local.u32 	%r15092, [%rd3+5824];
	ld.local.u32 	%r15093, [%rd3+5828];
	ld.local.u32 	%r15094, [%rd3+5832];
	ld.local.u32 	%r15095, [%rd3+5836];
	ld.local.u32 	%r15096, [%rd3+5840];
	ld.local.u32 	%r15097, [%rd3+5844];
	ld.local.u32 	%r15098, [%rd3+5848];
	ld.local.u32 	%r15099, [%rd3+5852];
	ld.local.u32 	%r15100, [%rd3+5856];
	ld.local.u32 	%r15101, [%rd3+5860];
	ld.local.u32 	%r15102, [%rd3+5864];
	ld.local.u32 	%r15103, [%rd3+5868];
	ld.local.u32 	%r15104, [%rd3+5872];
	ld.local.u32 	%r15105, [%rd3+5876];
	ld.local.u32 	%r15106, [%rd3+5880];
	ld.local.u32 	%r15107, [%rd3+5884];
	ld.local.u32 	%r15108, [%rd3+5888];
	ld.local.u32 	%r15109, [%rd3+5892];
	ld.local.u32 	%r15110, [%rd3+5896];
	ld.local.u32 	%r15111, [%rd3+5900];
	ld.local.u32 	%r15112, [%rd3+5904];
	ld.local.u32 	%r15113, [%rd3+5908];
	ld.local.u32 	%r15114, [%rd3+5912];
	ld.local.u32 	%r15115, [%rd3+5916];
	ld.local.u32 	%r15116, [%rd3+5920];
	ld.local.u32 	%r15117, [%rd3+5924];
	ld.local.u32 	%r15118, [%rd3+5928];
	ld.local.u32 	%r15119, [%rd3+5932];
	ld.local.u32 	%r15120, [%rd3+5936];
	ld.local.u32 	%r15121, [%rd3+5940];
	ld.local.u32 	%r15122, [%rd3+5944];
	ld.local.u32 	%r15123, [%rd3+5948];
	ld.local.u32 	%r15124, [%rd3+5952];
	ld.local.u32 	%r15125, [%rd3+5956];
	ld.local.u32 	%r15126, [%rd3+5960];
	ld.local.u32 	%r15127, [%rd3+5964];
	ld.local.u32 	%r15128, [%rd3+5968];
	ld.local.u32 	%r15129, [%rd3+5972];
	ld.local.u32 	%r15130, [%rd3+5976];
	ld.local.u32 	%r15131, [%rd3+5980];
	ld.local.u32 	%r15132, [%rd3+5984];
	ld.local.u32 	%r15133, [%rd3+5988];
	ld.local.u32 	%r15134, [%rd3+5992];
	ld.local.u32 	%r15135, [%rd3+5996];
	ld.local.u32 	%r15136, [%rd3+6000];
	ld.local.u32 	%r15137, [%rd3+6004];
	ld.local.u32 	%r15138, [%rd3+6008];
	ld.local.u32 	%r15139, [%rd3+6012];
	ld.local.u32 	%r15140, [%rd3+6016];
	ld.local.u32 	%r15141, [%rd3+6020];
	ld.local.u32 	%r15142, [%rd3+6024];
	ld.local.u32 	%r15143, [%rd3+6028];
	ld.local.u32 	%r15144, [%rd3+6032];
	ld.local.u32 	%r15145, [%rd3+6036];
	ld.local.u32 	%r15146, [%rd3+6040];
	ld.local.u32 	%r15147, [%rd3+6044];
	ld.local.u32 	%r15148, [%rd3+6048];
	ld.local.u32 	%r15149, [%rd3+6052];
	ld.local.u32 	%r15150, [%rd3+6056];
	ld.local.u32 	%r15151, [%rd3+6060];
	ld.local.u32 	%r15152, [%rd3+6064];
	ld.local.u32 	%r15153, [%rd3+6068];
	ld.local.u32 	%r15154, [%rd3+6072];
	ld.local.u32 	%r15155, [%rd3+6076];
	ld.local.u32 	%r15156, [%rd3+6080];
	ld.local.u32 	%r15157, [%rd3+6084];
	ld.local.u32 	%r15158, [%rd3+6088];
	ld.local.u32 	%r15159, [%rd3+6092];
	ld.local.u32 	%r15160, [%rd3+6096];
	ld.local.u32 	%r15161, [%rd3+6100];
	ld.local.u32 	%r15162, [%rd3+6104];
	ld.local.u32 	%r15163, [%rd3+6108];
	ld.local.u32 	%r15164, [%rd3+6112];
	ld.local.u32 	%r15165, [%rd3+6116];
	ld.local.u32 	%r15166, [%rd3+6120];
	ld.local.u32 	%r15167, [%rd3+6124];
	ld.local.u32 	%r15168, [%rd3+6128];
	ld.local.u32 	%r15169, [%rd3+6132];
	ld.local.u32 	%r15170, [%rd3+6136];
	ld.local.u32 	%r15171, [%rd3+6140];
	ld.local.u32 	%r15172, [%rd3+6144];
	ld.local.u32 	%r15173, [%rd3+6148];
	ld.local.u32 	%r15174, [%rd3+6152];
	ld.local.u32 	%r15175, [%rd3+6156];
	ld.local.u32 	%r15176, [%rd3+6160];
	ld.local.u32 	%r15177, [%rd3+6164];
	ld.local.u32 	%r15178, [%rd3+6168];
	ld.local.u32 	%r15179, [%rd3+6172];
	ld.local.u32 	%r15180, [%rd3+6176];
	ld.local.u32 	%r15181, [%rd3+6180];
	ld.local.u32 	%r15182, [%rd3+6184];
	ld.local.u32 	%r15183, [%rd3+6188];
	ld.local.u32 	%r15184, [%rd3+6192];
	ld.local.u32 	%r15185, [%rd3+6196];
	ld.local.u32 	%r15186, [%rd3+6200];
	ld.local.u32 	%r15187, [%rd3+6204];
	ld.local.u32 	%r15188, [%rd3+6208];
	ld.local.u32 	%r15189, [%rd3+6212];
	ld.local.u32 	%r15190, [%rd3+6216];
	ld.local.u32 	%r15191, [%rd3+6220];
	ld.local.u32 	%r15192, [%rd3+6224];
	ld.local.u32 	%r15193, [%rd3+6228];
	ld.local.u32 	%r15194, [%rd3+6232];
	ld.local.u32 	%r15195, [%rd3+6236];
	ld.local.u32 	%r15196, [%rd3+6240];
	ld.local.u32 	%r15197, [%rd3+6244];
	ld.local.u32 	%r15198, [%rd3+6248];
	ld.local.u32 	%r15199, [%rd3+6252];
	ld.local.u32 	%r15200, [%rd3+6256];
	ld.local.u32 	%r15201, [%rd3+6260];
	ld.local.u32 	%r15202, [%rd3+6264];
	st.global.u32 	[%rd6663], %r26218;
	st.global.u32 	[%rd6663+4], %r13637;
	st.global.u32 	[%rd6663+8], %r13638;
	st.global.u32 	[%rd6663+12], %r13639;
	st.global.u32 	[%rd6663+16], %r13640;
	st.global.u32 	[%rd6663+20], %r13641;
	st.global.u32 	[%rd6663+24], %r13642;
	st.global.u32 	[%rd6663+28], %r13643;
	st.global.u32 	[%rd6663+32], %r13644;
	st.global.u32 	[%rd6663+36], %r13645;
	st.global.u32 	[%rd6663+40], %r13646;
	st.global.u32 	[%rd6663+44], %r13647;
	st.global.u32 	[%rd6663+48], %r13648;
	st.global.u32 	[%rd6663+52], %r13649;
	st.global.u32 	[%rd6663+56], %r13650;
	st.global.u32 	[%rd6663+60], %r13651;
	st.global.u32 	[%rd6663+64], %r13652;
	st.global.u32 	[%rd6663+68], %r13653;
	st.global.u32 	[%rd6663+72], %r13654;
	st.global.u32 	[%rd6663+76], %r13655;
	st.global.u32 	[%rd6663+80], %r13656;
	st.global.u32 	[%rd6663+84], %r13657;
	st.global.u32 	[%rd6663+88], %r13658;
	st.global.u32 	[%rd6663+92], %r13659;
	st.global.u32 	[%rd6663+96], %r13660;
	st.global.u32 	[%rd6663+100], %r13661;
	st.global.u32 	[%rd6663+104], %r13662;
	st.global.u32 	[%rd6663+108], %r13663;
	st.global.u32 	[%rd6663+112], %r13664;
	st.global.u32 	[%rd6663+116], %r13665;
	st.global.u32 	[%rd6663+120], %r13666;
	st.global.u32 	[%rd6663+124], %r13667;
	st.global.u32 	[%rd6663+128], %r13668;
	st.global.u32 	[%rd6663+132], %r13669;
	st.global.u32 	[%rd6663+136], %r13670;
	st.global.u32 	[%rd6663+140], %r13671;
	st.global.u32 	[%rd6663+144], %r13672;
	st.global.u32 	[%rd6663+148], %r13673;
	st.global.u32 	[%rd6663+152], %r13674;
	st.global.u32 	[%rd6663+156], %r13675;
	st.global.u32 	[%rd6663+160], %r13676;
	st.global.u32 	[%rd6663+164], %r13677;
	st.global.u32 	[%rd6663+168], %r13678;
	st.global.u32 	[%rd6663+172], %r13679;
	st.global.u32 	[%rd6663+176], %r13680;
	st.global.u32 	[%rd6663+180], %r13681;
	st.global.u32 	[%rd6663+184], %r13682;
	st.global.u32 	[%rd6663+188], %r13683;
	st.global.u32 	[%rd6663+192], %r13684;
	st.global.u32 	[%rd6663+196], %r13685;
	st.global.u32 	[%rd6663+200], %r13686;
	st.global.u32 	[%rd6663+204], %r13687;
	st.global.u32 	[%rd6663+208], %r13688;
	st.global.u32 	[%rd6663+212], %r13689;
	st.global.u32 	[%rd6663+216], %r13690;
	st.global.u32 	[%rd6663+220], %r13691;
	st.global.u32 	[%rd6663+224], %r13692;
	st.global.u32 	[%rd6663+228], %r13693;
	st.global.u32 	[%rd6663+232], %r13694;
	st.global.u32 	[%rd6663+236], %r13695;
	st.global.u32 	[%rd6663+240], %r13696;
	st.global.u32 	[%rd6663+244], %r13697;
	st.global.u32 	[%rd6663+248], %r13698;
	st.global.u32 	[%rd6663+252], %r13699;
	st.global.u32 	[%rd6663+256], %r13700;
	st.global.u32 	[%rd6663+260], %r13701;
	st.global.u32 	[%rd6663+264], %r13702;
	st.global.u32 	[%rd6663+268], %r13703;
	st.global.u32 	[%rd6663+272], %r13704;
	st.global.u32 	[%rd6663+276], %r13705;
	st.global.u32 	[%rd6663+280], %r13706;
	st.global.u32 	[%rd6663+284], %r13707;
	st.global.u32 	[%rd6663+288], %r13708;
	st.global.u32 	[%rd6663+292], %r13709;
	st.global.u32 	[%rd6663+296], %r13710;
	st.global.u32 	[%rd6663+300], %r13711;
	st.global.u32 	[%rd6663+304], %r13712;
	st.global.u32 	[%rd6663+308], %r13713;
	st.global.u32 	[%rd6663+312], %r13714;
	st.global.u32 	[%rd6663+316], %r13715;
	st.global.u32 	[%rd6663+320], %r13716;
	st.global.u32 	[%rd6663+324], %r13717;
	st.global.u32 	[%rd6663+328], %r13718;
	st.global.u32 	[%rd6663+332], %r13719;
	st.global.u32 	[%rd6663+336], %r13720;
	st.global.u32 	[%rd6663+340], %r13721;
	st.global.u32 	[%rd6663+344], %r13722;
	st.global.u32 	[%rd6663+348], %r13723;
	st.global.u32 	[%rd6663+352], %r13724;
	st.global.u32 	[%rd6663+356], %r13725;
	st.global.u32 	[%rd6663+360], %r13726;
	st.global.u32 	[%rd6663+364], %r13727;
	st.global.u32 	[%rd6663+368], %r13728;
	st.global.u32 	[%rd6663+372], %r13729;
	st.global.u32 	[%rd6663+376], %r13730;
	st.global.u32 	[%rd6663+380], %r13731;
	st.global.u32 	[%rd6663+384], %r13732;
	st.global.u32 	[%rd6663+388], %r13733;
	st.global.u32 	[%rd6663+392], %r13734;
	st.global.u32 	[%rd6663+396], %r13735;
	st.global.u32 	[%rd6663+400], %r13736;
	st.global.u32 	[%rd6663+404], %r13737;
	st.global.u32 	[%rd6663+408], %r13738;
	st.global.u32 	[%rd6663+412], %r13739;
	st.global.u32 	[%rd6663+416], %r13740;
	st.global.u32 	[%rd6663+420], %r13741;
	st.global.u32 	[%rd6663+424], %r13742;
	st.global.u32 	[%rd6663+428], %r13743;
	st.global.u32 	[%rd6663+432], %r13744;
	st.global.u32 	[%rd6663+436], %r13745;
	st.global.u32 	[%rd6663+440], %r13746;
	st.global.u32 	[%rd6663+444], %r13747;
	st.global.u32 	[%rd6663+448], %r13748;
	st.global.u32 	[%rd6663+452], %r13749;
	st.global.u32 	[%rd6663+456], %r13750;
	st.global.u32 	[%rd6663+460], %r13751;
	st.global.u32 	[%rd6663+464], %r13752;
	st.global.u32 	[%rd6663+468], %r13753;
	st.global.u32 	[%rd6663+472], %r13754;
	st.global.u32 	[%rd6663+476], %r13755;
	st.global.u32 	[%rd6663+480], %r13756;
	st.global.u32 	[%rd6663+484], %r13757;
	st.global.u32 	[%rd6663+488], %r13758;
	st.global.u32 	[%rd6663+492], %r13759;
	st.global.u32 	[%rd6663+496], %r13760;
	st.global.u32 	[%rd6663+500], %r13761;
	st.global.u32 	[%rd6663+504], %r13762;
	st.global.u32 	[%rd6663+508], %r13763;
	st.global.u32 	[%rd6663+512], %r13764;
	st.global.u32 	[%rd6663+516], %r13765;
	st.global.u32 	[%rd6663+520], %r13766;
	st.global.u32 	[%rd6663+524], %r13767;
	st.global.u32 	[%rd6663+528], %r13768;
	st.global.u32 	[%rd6663+532], %r13769;
	st.global.u32 	[%rd6663+536], %r13770;
	st.global.u32 	[%rd6663+540], %r13771;
	st.global.u32 	[%rd6663+544], %r13772;
	st.global.u32 	[%rd6663+548], %r13773;
	st.global.u32 	[%rd6663+552], %r13774;
	st.global.u32 	[%rd6663+556], %r13775;
	st.global.u32 	[%rd6663+560], %r13776;
	st.global.u32 	[%rd6663+564], %r13777;
	st.global.u32 	[%rd6663+568], %r13778;
	st.global.u32 	[%rd6663+572], %r13779;
	st.global.u32 	[%rd6663+576], %r13780;
	st.global.u32 	[%rd6663+580], %r13781;
	st.global.u32 	[%rd6663+584], %r13782;
	st.global.u32 	[%rd6663+588], %r13783;
	st.global.u32 	[%rd6663+592], %r13784;
	st.global.u32 	[%rd6663+596], %r13785;
	st.global.u32 	[%rd6663+600], %r13786;
	st.global.u32 	[%rd6663+604], %r13787;
	st.global.u32 	[%rd6663+608], %r13788;
	st.global.u32 	[%rd6663+612], %r13789;
	st.global.u32 	[%rd6663+616], %r13790;
	st.global.u32 	[%rd6663+620], %r13791;
	st.global.u32 	[%rd6663+624], %r13792;
	st.global.u32 	[%rd6663+628], %r13793;
	st.global.u32 	[%rd6663+632], %r13794;
	st.global.u32 	[%rd6663+636], %r13795;
	st.global.u32 	[%rd6663+640], %r13796;
	st.global.u32 	[%rd6663+644], %r13797;
	st.global.u32 	[%rd6663+648], %r13798;
	st.global.u32 	[%rd6663+652], %r13799;
	st.global.u32 	[%rd6663+656], %r13800;
	st.global.u32 	[%rd6663+660], %r13801;
	st.global.u32 	[%rd6663+664], %r13802;
	st.global.u32 	[%rd6663+668], %r13803;
	st.global.u32 	[%rd6663+672], %r13804;
	st.global.u32 	[%rd6663+676], %r13805;
	st.global.u32 	[%rd6663+680], %r13806;
	st.global.u32 	[%rd6663+684], %r13807;
	st.global.u32 	[%rd6663+688], %r13808;
	st.global.u32 	[%rd6663+692], %r13809;
	st.global.u32 	[%rd6663+696], %r13810;
	st.global.u32 	[%rd6663+700], %r13811;
	st.global.u32 	[%rd6663+704], %r13812;
	st.global.u32 	[%rd6663+708], %r13813;
	st.global.u32 	[%rd6663+712], %r13814;
	st.global.u32 	[%rd6663+716], %r13815;
	st.global.u32 	[%rd6663+720], %r13816;
	st.global.u32 	[%rd6663+724], %r13817;
	st.global.u32 	[%rd6663+728], %r13818;
	st.global.u32 	[%rd6663+732], %r13819;
	st.global.u32 	[%rd6663+736], %r13820;
	st.global.u32 	[%rd6663+740], %r13821;
	st.global.u32 	[%rd6663+744], %r13822;
	st.global.u32 	[%rd6663+748], %r13823;
	st.global.u32 	[%rd6663+752], %r13824;
	st.global.u32 	[%rd6663+756], %r13825;
	st.global.u32 	[%rd6663+760], %r13826;
	st.global.u32 	[%rd6663+764], %r13827;
	st.global.u32 	[%rd6663+768], %r13828;
	st.global.u32 	[%rd6663+772], %r13829;
	st.global.u32 	[%rd6663+776], %r13830;
	st.global.u32 	[%rd6663+780], %r13831;
	st.global.u32 	[%rd6663+784], %r13832;
	st.global.u32 	[%rd6663+788], %r13833;
	st.global.u32 	[%rd6663+792], %r13834;
	st.global.u32 	[%rd6663+796], %r13835;
	st.global.u32 	[%rd6663+800], %r13836;
	st.global.u32 	[%rd6663+804], %r13837;
	st.global.u32 	[%rd6663+808], %r13838;
	st.global.u32 	[%rd6663+812], %r13839;
	st.global.u32 	[%rd6663+816], %r13840;
	st.global.u32 	[%rd6663+820], %r13841;
	st.global.u32 	[%rd6663+824], %r13842;
	st.global.u32 	[%rd6663+828], %r13843;
	st.global.u32 	[%rd6663+832], %r13844;
	st.global.u32 	[%rd6663+836], %r13845;
	st.global.u32 	[%rd6663+840], %r13846;
	st.global.u32 	[%rd6663+844], %r13847;
	st.global.u32 	[%rd6663+848], %r13848;
	st.global.u32 	[%rd6663+852], %r13849;
	st.global.u32 	[%rd6663+856], %r13850;
	st.global.u32 	[%rd6663+860], %r13851;
	st.global.u32 	[%rd6663+864], %r13852;
	st.global.u32 	[%rd6663+868], %r13853;
	st.global.u32 	[%rd6663+872], %r13854;
	st.global.u32 	[%rd6663+876], %r13855;
	st.global.u32 	[%rd6663+880], %r13856;
	st.global.u32 	[%rd6663+884], %r13857;
	st.global.u32 	[%rd6663+888], %r13858;
	st.global.u32 	[%rd6663+892], %r13859;
	st.global.u32 	[%rd6663+896], %r13860;
	st.global.u32 	[%rd6663+900], %r13861;
	st.global.u32 	[%rd6663+904], %r13862;
	st.global.u32 	[%rd6663+908], %r13863;
	st.global.u32 	[%rd6663+912], %r13864;
	st.global.u32 	[%rd6663+916], %r13865;
	st.global.u32 	[%rd6663+920], %r13866;
	st.global.u32 	[%rd6663+924], %r13867;
	st.global.u32 	[%rd6663+928], %r13868;
	st.global.u32 	[%rd6663+932], %r13869;
	st.global.u32 	[%rd6663+936], %r13870;
	st.global.u32 	[%rd6663+940], %r13871;
	st.global.u32 	[%rd6663+944], %r13872;
	st.global.u32 	[%rd6663+948], %r13873;
	st.global.u32 	[%rd6663+952], %r13874;
	st.global.u32 	[%rd6663+956], %r13875;
	st.global.u32 	[%rd6663+960], %r13876;
	st.global.u32 	[%rd6663+964], %r13877;
	st.global.u32 	[%rd6663+968], %r13878;
	st.global.u32 	[%rd6663+972], %r13879;
	st.global.u32 	[%rd6663+976], %r13880;
	st.global.u32 	[%rd6663+980], %r13881;
	st.global.u32 	[%rd6663+984], %r13882;
	st.global.u32 	[%rd6663+988], %r13883;
	st.global.u32 	[%rd6663+992], %r13884;
	st.global.u32 	[%rd6663+996], %r13885;
	st.global.u32 	[%rd6663+1000], %r13886;
	st.global.u32 	[%rd6663+1004], %r13887;
	st.global.u32 	[%rd6663+1008], %r13888;
	st.global.u32 	[%rd6663+1012], %r13889;
	st.global.u32 	[%rd6663+1016], %r13890;
	st.global.u32 	[%rd6663+1020], %r13891;
	st.global.u32 	[%rd6663+1024], %r13892;
	st.global.u32 	[%rd6663+1028], %r13893;
	st.global.u32 	[%rd6663+1032], %r13894;
	st.global.u32 	[%rd6663+1036], %r13895;
	st.global.u32 	[%rd6663+1040], %r13896;
	st.global.u32 	[%rd6663+1044], %r13897;
	st.global.u32 	[%rd6663+1048], %r13898;
	st.global.u32 	[%rd6663+1052], %r13899;
	st.global.u32 	[%rd6663+1056], %r13900;
	st.global.u32 	[%rd6663+1060], %r13901;
	st.global.u32 	[%rd6663+1064], %r13902;
	st.global.u32 	[%rd6663+1068], %r13903;
	st.global.u32 	[%rd6663+1072], %r13904;
	st.global.u32 	[%rd6663+1076], %r13905;
	st.global.u32 	[%rd6663+1080], %r13906;
	st.global.u32 	[%rd6663+1084], %r13907;
	st.global.u32 	[%rd6663+1088], %r13908;
	st.global.u32 	[%rd6663+1092], %r13909;
	st.global.u32 	[%rd6663+1096], %r13910;
	st.global.u32 	[%rd6663+1100], %r13911;
	st.global.u32 	[%rd6663+1104], %r13912;
	st.global.u32 	[%rd6663+1108], %r13913;
	st.global.u32 	[%rd6663+1112], %r13914;
	st.global.u32 	[%rd6663+1116], %r13915;
	st.global.u32 	[%rd6663+1120], %r13916;
	st.global.u32 	[%rd6663+1124], %r13917;
	st.global.u32 	[%rd6663+1128], %r13918;
	st.global.u32 	[%rd6663+1132], %r13919;
	st.global.u32 	[%rd6663+1136], %r13920;
	st.global.u32 	[%rd6663+1140], %r13921;
	st.global.u32 	[%rd6663+1144], %r13922;
	st.global.u32 	[%rd6663+1148], %r13923;
	st.global.u32 	[%rd6663+1152], %r13924;
	st.global.u32 	[%rd6663+1156], %r13925;
	st.global.u32 	[%rd6663+1160], %r13926;
	st.global.u32 	[%rd6663+1164], %r13927;
	st.global.u32 	[%rd6663+1168], %r13928;
	st.global.u32 	[%rd6663+1172], %r13929;
	st.global.u32 	[%rd6663+1176], %r13930;
	st.global.u32 	[%rd6663+1180], %r13931;
	st.global.u32 	[%rd6663+1184], %r13932;
	st.global.u32 	[%rd6663+1188], %r13933;
	st.global.u32 	[%rd6663+1192], %r13934;
	st.global.u32 	[%rd6663+1196], %r13935;
	st.global.u32 	[%rd6663+1200], %r13936;
	st.global.u32 	[%rd6663+1204], %r13937;
	st.global.u32 	[%rd6663+1208], %r13938;
	st.global.u32 	[%rd6663+1212], %r13939;
	st.global.u32 	[%rd6663+1216], %r13940;
	st.global.u32 	[%rd6663+1220], %r13941;
	st.global.u32 	[%rd6663+1224], %r13942;
	st.global.u32 	[%rd6663+1228], %r13943;
	st.global.u32 	[%rd6663+1232], %r13944;
	st.global.u32 	[%rd6663+1236], %r13945;
	st.global.u32 	[%rd6663+1240], %r13946;
	st.global.u32 	[%rd6663+1244], %r13947;
	st.global.u32 	[%rd6663+1248], %r13948;
	st.global.u32 	[%rd6663+1252], %r13949;
	st.global.u32 	[%rd6663+1256], %r13950;
	st.global.u32 	[%rd6663+1260], %r13951;
	st.global.u32 	[%rd6663+1264], %r13952;
	st.global.u32 	[%rd6663+1268], %r13953;
	st.global.u32 	[%rd6663+1272], %r13954;
	st.global.u32 	[%rd6663+1276], %r13955;
	st.global.u32 	[%rd6663+1280], %r13956;
	st.global.u32 	[%rd6663+1284], %r13957;
	st.global.u32 	[%rd6663+1288], %r13958;
	st.global.u32 	[%rd6663+1292], %r13959;
	st.global.u32 	[%rd6663+1296], %r13960;
	st.global.u32 	[%rd6663+1300], %r13961;
	st.global.u32 	[%rd6663+1304], %r13962;
	st.global.u32 	[%rd6663+1308], %r13963;
	st.global.u32 	[%rd6663+1312], %r13964;
	st.global.u32 	[%rd6663+1316], %r13965;
	st.global.u32 	[%rd6663+1320], %r13966;
	st.global.u32 	[%rd6663+1324], %r13967;
	st.global.u32 	[%rd6663+1328], %r13968;
	st.global.u32 	[%rd6663+1332], %r13969;
	st.global.u32 	[%rd6663+1336], %r13970;
	st.global.u32 	[%rd6663+1340], %r13971;
	st.global.u32 	[%rd6663+1344], %r13972;
	st.global.u32 	[%rd6663+1348], %r13973;
	st.global.u32 	[%rd6663+1352], %r13974;
	st.global.u32 	[%rd6663+1356], %r13975;
	st.global.u32 	[%rd6663+1360], %r13976;
	st.global.u32 	[%rd6663+1364], %r13977;
	st.global.u32 	[%rd6663+1368], %r13978;
	st.global.u32 	[%rd6663+1372], %r13979;
	st.global.u32 	[%rd6663+1376], %r13980;
	st.global.u32 	[%rd6663+1380], %r13981;
	st.global.u32 	[%rd6663+1384], %r13982;
	st.global.u32 	[%rd6663+1388], %r13983;
	st.global.u32 	[%rd6663+1392], %r13984;
	st.global.u32 	[%rd6663+1396], %r13985;
	st.global.u32 	[%rd6663+1400], %r13986;
	st.global.u32 	[%rd6663+1404], %r13987;
	st.global.u32 	[%rd6663+1408], %r13988;
	st.global.u32 	[%rd6663+1412], %r13989;
	st.global.u32 	[%rd6663+1416], %r13990;
	st.global.u32 	[%rd6663+1420], %r13991;
	st.global.u32 	[%rd6663+1424], %r13992;
	st.global.u32 	[%rd6663+1428], %r13993;
	st.global.u32 	[%rd6663+1432], %r13994;
	st.global.u32 	[%rd6663+1436], %r13995;
	st.global.u32 	[%rd6663+1440], %r13996;
	st.global.u32 	[%rd6663+1444], %r13997;
	st.global.u32 	[%rd6663+1448], %r13998;
	st.global.u32 	[%rd6663+1452], %r13999;
	st.global.u32 	[%rd6663+1456], %r14000;
	st.global.u32 	[%rd6663+1460], %r14001;
	st.global.u32 	[%rd6663+1464], %r14002;
	st.global.u32 	[%rd6663+1468], %r14003;
	st.global.u32 	[%rd6663+1472], %r14004;
	st.global.u32 	[%rd6663+1476], %r14005;
	st.global.u32 	[%rd6663+1480], %r14006;
	st.global.u32 	[%rd6663+1484], %r14007;
	st.global.u32 	[%rd6663+1488], %r14008;
	st.global.u32 	[%rd6663+1492], %r14009;
	st.global.u32 	[%rd6663+1496], %r14010;
	st.global.u32 	[%rd6663+1500], %r14011;
	st.global.u32 	[%rd6663+1504], %r14012;
	st.global.u32 	[%rd6663+1508], %r14013;
	st.global.u32 	[%rd6663+1512], %r14014;
	st.global.u32 	[%rd6663+1516], %r14015;
	st.global.u32 	[%rd6663+1520], %r14016;
	st.global.u32 	[%rd6663+1524], %r14017;
	st.global.u32 	[%rd6663+1528], %r14018;
	st.global.u32 	[%rd6663+1532], %r14019;
	st.global.u32 	[%rd6663+1536], %r14020;
	st.global.u32 	[%rd6663+1540], %r14021;
	st.global.u32 	[%rd6663+1544], %r14022;
	st.global.u32 	[%rd6663+1548], %r14023;
	st.global.u32 	[%rd6663+1552], %r14024;
	st.global.u32 	[%rd6663+1556], %r14025;
	st.global.u32 	[%rd6663+1560], %r14026;
	st.global.u32 	[%rd6663+1564], %r14027;
	st.global.u32 	[%rd6663+1568], %r14028;
	st.global.u32 	[%rd6663+1572], %r14029;
	st.global.u32 	[%rd6663+1576], %r14030;
	st.global.u32 	[%rd6663+1580], %r14031;
	st.global.u32 	[%rd6663+1584], %r14032;
	st.global.u32 	[%rd6663+1588], %r14033;
	st.global.u32 	[%rd6663+1592], %r14034;
	st.global.u32 	[%rd6663+1596], %r14035;
	st.global.u32 	[%rd6663+1600], %r14036;
	st.global.u32 	[%rd6663+1604], %r14037;
	st.global.u32 	[%rd6663+1608], %r14038;
	st.global.u32 	[%rd6663+1612], %r14039;
	st.global.u32 	[%rd6663+1616], %r14040;
	st.global.u32 	[%rd6663+1620], %r14041;
	st.global.u32 	[%rd6663+1624], %r14042;
	st.global.u32 	[%rd6663+1628], %r14043;
	st.global.u32 	[%rd6663+1632], %r14044;
	st.global.u32 	[%rd6663+1636], %r14045;
	st.global.u32 	[%rd6663+1640], %r14046;
	st.global.u32 	[%rd6663+1644], %r14047;
	st.global.u32 	[%rd6663+1648], %r14048;
	st.global.u32 	[%rd6663+1652], %r14049;
	st.global.u32 	[%rd6663+1656], %r14050;
	st.global.u32 	[%rd6663+1660], %r14051;
	st.global.u32 	[%rd6663+1664], %r14052;
	st.global.u32 	[%rd6663+1668], %r14053;
	st.global.u32 	[%rd6663+1672], %r14054;
	st.global.u32 	[%rd6663+1676], %r14055;
	st.global.u32 	[%rd6663+1680], %r14056;
	st.global.u32 	[%rd6663+1684], %r14057;
	st.global.u32 	[%rd6663+1688], %r14058;
	st.global.u32 	[%rd6663+1692], %r14059;
	st.global.u32 	[%rd6663+1696], %r14060;
	st.global.u32 	[%rd6663+1700], %r14061;
	st.global.u32 	[%rd6663+1704], %r14062;
	st.global.u32 	[%rd6663+1708], %r14063;
	st.global.u32 	[%rd6663+1712], %r14064;
	st.global.u32 	[%rd6663+1716], %r14065;
	st.global.u32 	[%rd6663+1720], %r14066;
	st.global.u32 	[%rd6663+1724], %r14067;
	st.global.u32 	[%rd6663+1728], %r14068;
	st.global.u32 	[%rd6663+1732], %r14069;
	st.global.u32 	[%rd6663+1736], %r14070;
	st.global.u32 	[%rd6663+1740], %r14071;
	st.global.u32 	[%rd6663+1744], %r14072;
	st.global.u32 	[%rd6663+1748], %r14073;
	st.global.u32 	[%rd6663+1752], %r14074;
	st.global.u32 	[%rd6663+1756], %r14075;
	st.global.u32 	[%rd6663+1760], %r14076;
	st.global.u32 	[%rd6663+1764], %r14077;
	st.global.u32 	[%rd6663+1768], %r14078;
	st.global.u32 	[%rd6663+1772], %r14079;
	st.global.u32 	[%rd6663+1776], %r14080;
	st.global.u32 	[%rd6663+1780], %r14081;
	st.global.u32 	[%rd6663+1784], %r14082;
	st.global.u32 	[%rd6663+1788], %r14083;
	st.global.u32 	[%rd6663+1792], %r14084;
	st.global.u32 	[%rd6663+1796], %r14085;
	st.global.u32 	[%rd6663+1800], %r14086;
	st.global.u32 	[%rd6663+1804], %r14087;
	st.global.u32 	[%rd6663+1808], %r14088;
	st.global.u32 	[%rd6663+1812], %r14089;
	st.global.u32 	[%rd6663+1816], %r14090;
	st.global.u32 	[%rd6663+1820], %r14091;
	st.global.u32 	[%rd6663+1824], %r14092;
	st.global.u32 	[%rd6663+1828], %r14093;
	st.global.u32 	[%rd6663+1832], %r14094;
	st.global.u32 	[%rd6663+1836], %r14095;
	st.global.u32 	[%rd6663+1840], %r14096;
	st.global.u32 	[%rd6663+1844], %r14097;
	st.global.u32 	[%rd6663+1848], %r14098;
	st.global.u32 	[%rd6663+1852], %r14099;
	st.global.u32 	[%rd6663+1856], %r14100;
	st.global.u32 	[%rd6663+1860], %r14101;
	st.global.u32 	[%rd6663+1864], %r14102;
	st.global.u32 	[%rd6663+1868], %r14103;
	st.global.u32 	[%rd6663+1872], %r14104;
	st.global.u32 	[%rd6663+1876], %r14105;
	st.global.u32 	[%rd6663+1880], %r14106;
	st.global.u32 	[%rd6663+1884], %r14107;
	st.global.u32 	[%rd6663+1888], %r14108;
	st.global.u32 	[%rd6663+1892], %r14109;
	st.global.u32 	[%rd6663+1896], %r14110;
	st.global.u32 	[%rd6663+1900], %r14111;
	st.global.u32 	[%rd6663+1904], %r14112;
	st.global.u32 	[%rd6663+1908], %r14113;
	st.global.u32 	[%rd6663+1912], %r14114;
	st.global.u32 	[%rd6663+1916], %r14115;
	st.global.u32 	[%rd6663+1920], %r14116;
	st.global.u32 	[%rd6663+1924], %r14117;
	st.global.u32 	[%rd6663+1928], %r14118;
	st.global.u32 	[%rd6663+1932], %r14119;
	st.global.u32 	[%rd6663+1936], %r14120;
	st.global.u32 	[%rd6663+1940], %r14121;
	st.global.u32 	[%rd6663+1944], %r14122;
	st.global.u32 	[%rd6663+1948], %r14123;
	st.global.u32 	[%rd6663+1952], %r14124;
	st.global.u32 	[%rd6663+1956], %r14125;
	st.global.u32 	[%rd6663+1960], %r14126;
	st.global.u32 	[%rd6663+1964], %r14127;
	st.global.u32 	[%rd6663+1968], %r14128;
	st.global.u32 	[%rd6663+1972], %r14129;
	st.global.u32 	[%rd6663+1976], %r14130;
	st.global.u32 	[%rd6663+1980], %r14131;
	st.global.u32 	[%rd6663+1984], %r14132;
	st.global.u32 	[%rd6663+1988], %r14133;
	st.global.u32 	[%rd6663+1992], %r14134;
	st.global.u32 	[%rd6663+1996], %r14135;
	st.global.u32 	[%rd6663+2000], %r14136;
	st.global.u32 	[%rd6663+2004], %r14137;
	st.global.u32 	[%rd6663+2008], %r14138;
	st.global.u32 	[%rd6663+2012], %r14139;
	st.global.u32 	[%rd6663+2016], %r14140;
	st.global.u32 	[%rd6663+2020], %r14141;
	st.global.u32 	[%rd6663+2024], %r14142;
	st.global.u32 	[%rd6663+2028], %r14143;
	st.global.u32 	[%rd6663+2032], %r14144;
	st.global.u32 	[%rd6663+2036], %r14145;
	st.global.u32 	[%rd6663+2040], %r14146;
	st.global.u32 	[%rd6663+2044], %r14147;
	st.global.u32 	[%rd6663+2048], %r14148;
	st.global.u32 	[%rd6663+2052], %r14149;
	st.global.u32 	[%rd6663+2056], %r14150;
	st.global.u32 	[%rd6663+2060], %r14151;
	st.global.u32 	[%rd6663+2064], %r14152;
	st.global.u32 	[%rd6663+2068], %r14153;
	st.global.u32 	[%rd6663+2072], %r14154;
	st.global.u32 	[%rd6663+2076], %r14155;
	st.global.u32 	[%rd6663+2080], %r14156;
	st.global.u32 	[%rd6663+2084], %r14157;
	st.global.u32 	[%rd6663+2088], %r14158;
	st.global.u32 	[%rd6663+2092], %r14159;
	st.global.u32 	[%rd6663+2096], %r14160;
	st.global.u32 	[%rd6663+2100], %r14161;
	st.global.u32 	[%rd6663+2104], %r14162;
	st.global.u32 	[%rd6663+2108], %r14163;
	st.global.u32 	[%rd6663+2112], %r14164;
	st.global.u32 	[%rd6663+2116], %r14165;
	st.global.u32 	[%rd6663+2120], %r14166;
	st.global.u32 	[%rd6663+2124], %r14167;
	st.global.u32 	[%rd6663+2128], %r14168;
	st.global.u32 	[%rd6663+2132], %r14169;
	st.global.u32 	[%rd6663+2136], %r14170;
	st.global.u32 	[%rd6663+2140], %r14171;
	st.global.u32 	[%rd6663+2144], %r14172;
	st.global.u32 	[%rd6663+2148], %r14173;
	st.global.u32 	[%rd6663+2152], %r14174;
	st.global.u32 	[%rd6663+2156], %r14175;
	st.global.u32 	[%rd6663+2160], %r14176;
	st.global.u32 	[%rd6663+2164], %r14177;
	st.global.u32 	[%rd6663+2168], %r14178;
	st.global.u32 	[%rd6663+2172], %r14179;
	st.global.u32 	[%rd6663+2176], %r14180;
	st.global.u32 	[%rd6663+2180], %r14181;
	st.global.u32 	[%rd6663+2184], %r14182;
	st.global.u32 	[%rd6663+2188], %r14183;
	st.global.u32 	[%rd6663+2192], %r14184;
	st.global.u32 	[%rd6663+2196], %r14185;
	st.global.u32 	[%rd6663+2200], %r14186;
	st.global.u32 	[%rd6663+2204], %r14187;
	st.global.u32 	[%rd6663+2208], %r14188;
	st.global.u32 	[%rd6663+2212], %r14189;
	st.global.u32 	[%rd6663+2216], %r14190;
	st.global.u32 	[%rd6663+2220], %r14191;
	st.global.u32 	[%rd6663+2224], %r14192;
	st.global.u32 	[%rd6663+2228], %r14193;
	st.global.u32 	[%rd6663+2232], %r14194;
	st.global.u32 	[%rd6663+2236], %r14195;
	st.global.u32 	[%rd6663+2240], %r14196;
	st.global.u32 	[%rd6663+2244], %r14197;
	st.global.u32 	[%rd6663+2248], %r14198;
	st.global.u32 	[%rd6663+2252], %r14199;
	st.global.u32 	[%rd6663+2256], %r14200;
	st.global.u32 	[%rd6663+2260], %r14201;
	st.global.u32 	[%rd6663+2264], %r14202;
	st.global.u32 	[%rd6663+2268], %r14203;
	st.global.u32 	[%rd6663+2272], %r14204;
	st.global.u32 	[%rd6663+2276], %r14205;
	st.global.u32 	[%rd6663+2280], %r14206;
	st.global.u32 	[%rd6663+2284], %r14207;
	st.global.u32 	[%rd6663+2288], %r14208;
	st.global.u32 	[%rd6663+2292], %r14209;
	st.global.u32 	[%rd6663+2296], %r14210;
	st.global.u32 	[%rd6663+2300], %r14211;
	st.global.u32 	[%rd6663+2304], %r14212;
	st.global.u32 	[%rd6663+2308], %r14213;
	st.global.u32 	[%rd6663+2312], %r14214;
	st.global.u32 	[%rd6663+2316], %r14215;
	st.global.u32 	[%rd6663+2320], %r14216;
	st.global.u32 	[%rd6663+2324], %r14217;
	st.global.u32 	[%rd6663+2328], %r14218;
	st.global.u32 	[%rd6663+2332], %r14219;
	st.global.u32 	[%rd6663+2336], %r14220;
	st.global.u32 	[%rd6663+2340], %r14221;
	st.global.u32 	[%rd6663+2344], %r14222;
	st.global.u32 	[%rd6663+2348], %r14223;
	st.global.u32 	[%rd6663+2352], %r14224;
	st.global.u32 	[%rd6663+2356], %r14225;
	st.global.u32 	[%rd6663+2360], %r14226;
	st.global.u32 	[%rd6663+2364], %r14227;
	st.global.u32 	[%rd6663+2368], %r14228;
	st.global.u32 	[%rd6663+2372], %r14229;
	st.global.u32 	[%rd6663+2376], %r14230;
	st.global.u32 	[%rd6663+2380], %r14231;
	st.global.u32 	[%rd6663+2384], %r14232;
	st.global.u32 	[%rd6663+2388], %r14233;
	st.global.u32 	[%rd6663+2392], %r14234;
	st.global.u32 	[%rd6663+2396], %r14235;
	st.global.u32 	[%rd6663+2400], %r14236;
	st.global.u32 	[%rd6663+2404], %r14237;
	st.global.u32 	[%rd6663+2408], %r14238;
	st.global.u32 	[%rd6663+2412], %r14239;
	st.global.u32 	[%rd6663+2416], %r14240;
	st.global.u32 	[%rd6663+2420], %r14241;
	st.global.u32 	[%rd6663+2424], %r14242;
	st.global.u32 	[%rd6663+2428], %r14243;
	st.global.u32 	[%rd6663+2432], %r14244;
	st.global.u32 	[%rd6663+2436], %r14245;
	st.global.u32 	[%rd6663+2440], %r14246;
	st.global.u32 	[%rd6663+2444], %r14247;
	st.global.u32 	[%rd6663+2448], %r14248;
	st.global.u32 	[%rd6663+2452], %r14249;
	st.global.u32 	[%rd6663+2456], %r14250;
	st.global.u32 	[%rd6663+2460], %r14251;
	st.global.u32 	[%rd6663+2464], %r14252;
	st.global.u32 	[%rd6663+2468], %r14253;
	st.global.u32 	[%rd6663+2472], %r14254;
	st.global.u32 	[%rd6663+2476], %r14255;
	st.global.u32 	[%rd6663+2480], %r14256;
	st.global.u32 	[%rd6663+2484], %r14257;
	st.global.u32 	[%rd6663+2488], %r14258;
	st.global.u32 	[%rd6663+2492], %r14259;
	st.global.u32 	[%rd6663+2496], %r14260;
	st.global.u32 	[%rd6663+2500], %r14261;
	st.global.u32 	[%rd6663+2504], %r14262;
	st.global.u32 	[%rd6663+2508], %r14263;
	st.global.u32 	[%rd6663+2512], %r14264;
	st.global.u32 	[%rd6663+2516], %r14265;
	st.global.u32 	[%rd6663+2520], %r14266;
	st.global.u32 	[%rd6663+2524], %r14267;
	st.global.u32 	[%rd6663+2528], %r14268;
	st.global.u32 	[%rd6663+2532], %r14269;
	st.global.u32 	[%rd6663+2536], %r14270;
	st.global.u32 	[%rd6663+2540], %r14271;
	st.global.u32 	[%rd6663+2544], %r14272;
	st.global.u32 	[%rd6663+2548], %r14273;
	st.global.u32 	[%rd6663+2552], %r14274;
	st.global.u32 	[%rd6663+2556], %r14275;
	st.global.u32 	[%rd6663+2560], %r14276;
	st.global.u32 	[%rd6663+2564], %r14277;
	st.global.u32 	[%rd6663+2568], %r14278;
	st.global.u32 	[%rd6663+2572], %r14279;
	st.global.u32 	[%rd6663+2576], %r14280;
	st.global.u32 	[%rd6663+2580], %r14281;
	st.global.u32 	[%rd6663+2584], %r14282;
	st.global.u32 	[%rd6663+2588], %r14283;
	st.global.u32 	[%rd6663+2592], %r14284;
	st.global.u32 	[%rd6663+2596], %r14285;
	st.global.u32 	[%rd6663+2600], %r14286;
	st.global.u32 	[%rd6663+2604], %r14287;
	st.global.u32 	[%rd6663+2608], %r14288;
	st.global.u32 	[%rd6663+2612], %r14289;
	st.global.u32 	[%rd6663+2616], %r14290;
	st.global.u32 	[%rd6663+2620], %r14291;
	st.global.u32 	[%rd6663+2624], %r14292;
	st.global.u32 	[%rd6663+2628], %r14293;
	st.global.u32 	[%rd6663+2632], %r14294;
	st.global.u32 	[%rd6663+2636], %r14295;
	st.global.u32 	[%rd6663+2640], %r14296;
	st.global.u32 	[%rd6663+2644], %r14297;
	st.global.u32 	[%rd6663+2648], %r14298;
	st.global.u32 	[%rd6663+2652], %r14299;
	st.global.u32 	[%rd6663+2656], %r14300;
	st.global.u32 	[%rd6663+2660], %r14301;
	st.global.u32 	[%rd6663+2664], %r14302;
	st.global.u32 	[%rd6663+2668], %r14303;
	st.global.u32 	[%rd6663+2672], %r14304;
	st.global.u32 	[%rd6663+2676], %r14305;
	st.global.u32 	[%rd6663+2680], %r14306;
	st.global.u32 	[%rd6663+2684], %r14307;
	st.global.u32 	[%rd6663+2688], %r14308;
	st.global.u32 	[%rd6663+2692], %r14309;
	st.global.u32 	[%rd6663+2696], %r14310;
	st.global.u32 	[%rd6663+2700], %r14311;
	st.global.u32 	[%rd6663+2704], %r14312;
	st.global.u32 	[%rd6663+2708], %r14313;
	st.global.u32 	[%rd6663+2712], %r14314;
	st.global.u32 	[%rd6663+2716], %r14315;
	st.global.u32 	[%rd6663+2720], %r14316;
	st.global.u32 	[%rd6663+2724], %r14317;
	st.global.u32 	[%rd6663+2728], %r14318;
	st.global.u32 	[%rd6663+2732], %r14319;
	st.global.u32 	[%rd6663+2736], %r14320;
	st.global.u32 	[%rd6663+2740], %r14321;
	st.global.u32 	[%rd6663+2744], %r14322;
	st.global.u32 	[%rd6663+2748], %r14323;
	st.global.u32 	[%rd6663+2752], %r14324;
	st.global.u32 	[%rd6663+2756], %r14325;
	st.global.u32 	[%rd6663+2760], %r14326;
	st.global.u32 	[%rd6663+2764], %r14327;
	st.global.u32 	[%rd6663+2768], %r14328;
	st.global.u32 	[%rd6663+2772], %r14329;
	st.global.u32 	[%rd6663+2776], %r14330;
	st.global.u32 	[%rd6663+2780], %r14331;
	st.global.u32 	[%rd6663+2784], %r14332;
	st.global.u32 	[%rd6663+2788], %r14333;
	st.global.u32 	[%rd6663+2792], %r14334;
	st.global.u32 	[%rd6663+2796], %r14335;
	st.global.u32 	[%rd6663+2800], %r14336;
	st.global.u32 	[%rd6663+2804], %r14337;
	st.global.u32 	[%rd6663+2808], %r14338;
	st.global.u32 	[%rd6663+2812], %r14339;
	st.global.u32 	[%rd6663+2816], %r14340;
	st.global.u32 	[%rd6663+2820], %r14341;
	st.global.u32 	[%rd6663+2824], %r14342;
	st.global.u32 	[%rd6663+2828], %r14343;
	st.global.u32 	[%rd6663+2832], %r14344;
	st.global.u32 	[%rd6663+2836], %r14345;
	st.global.u32 	[%rd6663+2840], %r14346;
	st.global.u32 	[%rd6663+2844], %r14347;
	st.global.u32 	[%rd6663+2848], %r14348;
	st.global.u32 	[%rd6663+2852], %r14349;
	st.global.u32 	[%rd6663+2856], %r14350;
	st.global.u32 	[%rd6663+2860], %r14351;
	st.global.u32 	[%rd6663+2864], %r14352;
	st.global.u32 	[%rd6663+2868], %r14353;
	st.global.u32 	[%rd6663+2872], %r14354;
	st.global.u32 	[%rd6663+2876], %r14355;
	st.global.u32 	[%rd6663+2880], %r14356;
	st.global.u32 	[%rd6663+2884], %r14357;
	st.global.u32 	[%rd6663+2888], %r14358;
	st.global.u32 	[%rd6663+2892], %r14359;
	st.global.u32 	[%rd6663+2896], %r14360;
	st.global.u32 	[%rd6663+2900], %r14361;
	st.global.u32 	[%rd6663+2904], %r14362;
	st.global.u32 	[%rd6663+2908], %r14363;
	st.global.u32 	[%rd6663+2912], %r14364;
	st.global.u32 	[%rd6663+2916], %r14365;
	st.global.u32 	[%rd6663+2920], %r14366;
	st.global.u32 	[%rd6663+2924], %r14367;
	st.global.u32 	[%rd6663+2928], %r14368;
	st.global.u32 	[%rd6663+2932], %r14369;
	st.global.u32 	[%rd6663+2936], %r14370;
	st.global.u32 	[%rd6663+2940], %r14371;
	st.global.u32 	[%rd6663+2944], %r14372;
	st.global.u32 	[%rd6663+2948], %r14373;
	st.global.u32 	[%rd6663+2952], %r14374;
	st.global.u32 	[%rd6663+2956], %r14375;
	st.global.u32 	[%rd6663+2960], %r14376;
	st.global.u32 	[%rd6663+2964], %r14377;
	st.global.u32 	[%rd6663+2968], %r14378;
	st.global.u32 	[%rd6663+2972], %r14379;
	st.global.u32 	[%rd6663+2976], %r14380;
	st.global.u32 	[%rd6663+2980], %r14381;
	st.global.u32 	[%rd6663+2984], %r14382;
	st.global.u32 	[%rd6663+2988], %r14383;
	st.global.u32 	[%rd6663+2992], %r14384;
	st.global.u32 	[%rd6663+2996], %r14385;
	st.global.u32 	[%rd6663+3000], %r14386;
	st.global.u32 	[%rd6663+3004], %r14387;
	st.global.u32 	[%rd6663+3008], %r14388;
	st.global.u32 	[%rd6663+3012], %r14389;
	st.global.u32 	[%rd6663+3016], %r14390;
	st.global.u32 	[%rd6663+3020], %r14391;
	st.global.u32 	[%rd6663+3024], %r14392;
	st.global.u32 	[%rd6663+3028], %r14393;
	st.global.u32 	[%rd6663+3032], %r14394;
	st.global.u32 	[%rd6663+3036], %r14395;
	st.global.u32 	[%rd6663+3040], %r14396;
	st.global.u32 	[%rd6663+3044], %r14397;
	st.global.u32 	[%rd6663+3048], %r14398;
	st.global.u32 	[%rd6663+3052], %r14399;
	st.global.u32 	[%rd6663+3056], %r14400;
	st.global.u32 	[%rd6663+3060], %r14401;
	st.global.u32 	[%rd6663+3064], %r14402;
	st.global.u32 	[%rd6663+3068], %r14403;
	st.global.u32 	[%rd6663+3072], %r14404;
	st.global.u32 	[%rd6663+3076], %r14405;
	st.global.u32 	[%rd6663+3080], %r14406;
	st.global.u32 	[%rd6663+3084], %r14407;
	st.global.u32 	[%rd6663+3088], %r14408;
	st.global.u32 	[%rd6663+3092], %r14409;
	st.global.u32 	[%rd6663+3096], %r14410;
	st.global.u32 	[%rd6663+3100], %r14411;
	st.global.u32 	[%rd6663+3104], %r14412;
	st.global.u32 	[%rd6663+3108], %r14413;
	st.global.u32 	[%rd6663+3112], %r14414;
	st.global.u32 	[%rd6663+3116], %r14415;
	st.global.u32 	[%rd6663+3120], %r14416;
	st.global.u32 	[%rd6663+3124], %r14417;
	st.global.u32 	[%rd6663+3128], %r14418;
	st.global.u32 	[%rd6663+3132], %r14419;
	st.global.u32 	[%rd6663+3136], %r14420;
	st.global.u32 	[%rd6663+3140], %r14421;
	st.global.u32 	[%rd6663+3144], %r14422;
	st.global.u32 	[%rd6663+3148], %r14423;
	st.global.u32 	[%rd6663+3152], %r14424;
	st.global.u32 	[%rd6663+3156], %r14425;
	st.global.u32 	[%rd6663+3160], %r14426;
	st.global.u32 	[%rd6663+3164], %r14427;
	st.global.u32 	[%rd6663+3168], %r14428;
	st.global.u32 	[%rd6663+3172], %r14429;
	st.global.u32 	[%rd6663+3176], %r14430;
	st.global.u32 	[%rd6663+3180], %r14431;
	st.global.u32 	[%rd6663+3184], %r14432;
	st.global.u32 	[%rd6663+3188], %r14433;
	st.global.u32 	[%rd6663+3192], %r14434;
	st.global.u32 	[%rd6663+3196], %r14435;
	st.global.u32 	[%rd6663+3200], %r14436;
	st.global.u32 	[%rd6663+3204], %r14437;
	st.global.u32 	[%rd6663+3208], %r14438;
	st.global.u32 	[%rd6663+3212], %r14439;
	st.global.u32 	[%rd6663+3216], %r14440;
	st.global.u32 	[%rd6663+3220], %r14441;
	st.global.u32 	[%rd6663+3224], %r14442;
	st.global.u32 	[%rd6663+3228], %r14443;
	st.global.u32 	[%rd6663+3232], %r14444;
	st.global.u32 	[%rd6663+3236], %r14445;
	st.global.u32 	[%rd6663+3240], %r14446;
	st.global.u32 	[%rd6663+3244], %r14447;
	st.global.u32 	[%rd6663+3248], %r14448;
	st.global.u32 	[%rd6663+3252], %r14449;
	st.global.u32 	[%rd6663+3256], %r14450;
	st.global.u32 	[%rd6663+3260], %r14451;
	st.global.u32 	[%rd6663+3264], %r14452;
	st.global.u32 	[%rd6663+3268], %r14453;
	st.global.u32 	[%rd6663+3272], %r14454;
	st.global.u32 	[%rd6663+3276], %r14455;
	st.global.u32 	[%rd6663+3280], %r14456;
	st.global.u32 	[%rd6663+3284], %r14457;
	st.global.u32 	[%rd6663+3288], %r14458;
	st.global.u32 	[%rd6663+3292], %r14459;
	st.global.u32 	[%rd6663+3296], %r14460;
	st.global.u32 	[%rd6663+3300], %r14461;
	st.global.u32 	[%rd6663+3304], %r14462;
	st.global.u32 	[%rd6663+3308], %r14463;
	st.global.u32 	[%rd6663+3312], %r14464;
	st.global.u32 	[%rd6663+3316], %r14465;
	st.global.u32 	[%rd6663+3320], %r14466;
	st.global.u32 	[%rd6663+3324], %r14467;
	st.global.u32 	[%rd6663+3328], %r14468;
	st.global.u32 	[%rd6663+3332], %r14469;
	st.global.u32 	[%rd6663+3336], %r14470;
	st.global.u32 	[%rd6663+3340], %r14471;
	st.global.u32 	[%rd6663+3344], %r14472;
	st.global.u32 	[%rd6663+3348], %r14473;
	st.global.u32 	[%rd6663+3352], %r14474;
	st.global.u32 	[%rd6663+3356], %r14475;
	st.global.u32 	[%rd6663+3360], %r14476;
	st.global.u32 	[%rd6663+3364], %r14477;
	st.global.u32 	[%rd6663+3368], %r14478;
	st.global.u32 	[%rd6663+3372], %r14479;
	st.global.u32 	[%rd6663+3376], %r14480;
	st.global.u32 	[%rd6663+3380], %r14481;
	st.global.u32 	[%rd6663+3384], %r14482;
	st.global.u32 	[%rd6663+3388], %r14483;
	st.global.u32 	[%rd6663+3392], %r14484;
	st.global.u32 	[%rd6663+3396], %r14485;
	st.global.u32 	[%rd6663+3400], %r14486;
	st.global.u32 	[%rd6663+3404], %r14487;
	st.global.u32 	[%rd6663+3408], %r14488;
	st.global.u32 	[%rd6663+3412], %r14489;
	st.global.u32 	[%rd6663+3416], %r14490;
	st.global.u32 	[%rd6663+3420], %r14491;
	st.global.u32 	[%rd6663+3424], %r14492;
	st.global.u32 	[%rd6663+3428], %r14493;
	st.global.u32 	[%rd6663+3432], %r14494;
	st.global.u32 	[%rd6663+3436], %r14495;
	st.global.u32 	[%rd6663+3440], %r14496;
	st.global.u32 	[%rd6663+3444], %r14497;
	st.global.u32 	[%rd6663+3448], %r14498;
	st.global.u32 	[%rd6663+3452], %r14499;
	st.global.u32 	[%rd6663+3456], %r14500;
	st.global.u32 	[%rd6663+3460], %r14501;
	st.global.u32 	[%rd6663+3464], %r14502;
	st.global.u32 	[%rd6663+3468], %r14503;
	st.global.u32 	[%rd6663+3472], %r14504;
	st.global.u32 	[%rd6663+3476], %r14505;
	st.global.u32 	[%rd6663+3480], %r14506;
	st.global.u32 	[%rd6663+3484], %r14507;
	st.global.u32 	[%rd6663+3488], %r14508;
	st.global.u32 	[%rd6663+3492], %r14509;
	st.global.u32 	[%rd6663+3496], %r14510;
	st.global.u32 	[%rd6663+3500], %r14511;
	st.global.u32 	[%rd6663+3504], %r14512;
	st.global.u32 	[%rd6663+3508], %r14513;
	st.global.u32 	[%rd6663+3512], %r14514;
	st.global.u32 	[%rd6663+3516], %r14515;
	st.global.u32 	[%rd6663+3520], %r14516;
	st.global.u32 	[%rd6663+3524], %r14517;
	st.global.u32 	[%rd6663+3528], %r14518;
	st.global.u32 	[%rd6663+3532], %r14519;
	st.global.u32 	[%rd6663+3536], %r14520;
	st.global.u32 	[%rd6663+3540], %r14521;
	st.global.u32 	[%rd6663+3544], %r14522;
	st.global.u32 	[%rd6663+3548], %r14523;
	st.global.u32 	[%rd6663+3552], %r14524;
	st.global.u32 	[%rd6663+3556], %r14525;
	st.global.u32 	[%rd6663+3560], %r14526;
	st.global.u32 	[%rd6663+3564], %r14527;
	st.global.u32 	[%rd6663+3568], %r14528;
	st.global.u32 	[%rd6663+3572], %r14529;
	st.global.u32 	[%rd6663+3576], %r14530;
	st.global.u32 	[%rd6663+3580], %r14531;
	st.global.u32 	[%rd6663+3584], %r14532;
	st.global.u32 	[%rd6663+3588], %r14533;
	st.global.u32 	[%rd6663+3592], %r14534;
	st.global.u32 	[%rd6663+3596], %r14535;
	st.global.u32 	[%rd6663+3600], %r14536;
	st.global.u32 	[%rd6663+3604], %r14537;
	st.global.u32 	[%rd6663+3608], %r14538;
	st.global.u32 	[%rd6663+3612], %r14539;
	st.global.u32 	[%rd6663+3616], %r14540;
	st.global.u32 	[%rd6663+3620], %r14541;
	st.global.u32 	[%rd6663+3624], %r14542;
	st.global.u32 	[%rd6663+3628], %r14543;
	st.global.u32 	[%rd6663+3632], %r14544;
	st.global.u32 	[%rd6663+3636], %r14545;
	st.global.u32 	[%rd6663+3640], %r14546;
	st.global.u32 	[%rd6663+3644], %r14547;
	st.global.u32 	[%rd6663+3648], %r14548;
	st.global.u32 	[%rd6663+3652], %r14549;
	st.global.u32 	[%rd6663+3656], %r14550;
	st.global.u32 	[%rd6663+3660], %r14551;
	st.global.u32 	[%rd6663+3664], %r14552;
	st.global.u32 	[%rd6663+3668], %r14553;
	st.global.u32 	[%rd6663+3672], %r14554;
	st.global.u32 	[%rd6663+3676], %r14555;
	st.global.u32 	[%rd6663+3680], %r14556;
	st.global.u32 	[%rd6663+3684], %r14557;
	st.global.u32 	[%rd6663+3688], %r14558;
	st.global.u32 	[%rd6663+3692], %r14559;
	st.global.u32 	[%rd6663+3696], %r14560;
	st.global.u32 	[%rd6663+3700], %r14561;
	st.global.u32 	[%rd6663+3704], %r14562;
	st.global.u32 	[%rd6663+3708], %r14563;
	st.global.u32 	[%rd6663+3712], %r14564;
	st.global.u32 	[%rd6663+3716], %r14565;
	st.global.u32 	[%rd6663+3720], %r14566;
	st.global.u32 	[%rd6663+3724], %r14567;
	st.global.u32 	[%rd6663+3728], %r14568;
	st.global.u32 	[%rd6663+3732], %r14569;
	st.global.u32 	[%rd6663+3736], %r14570;
	st.global.u32 	[%rd6663+3740], %r14571;
	st.global.u32 	[%rd6663+3744], %r14572;
	st.global.u32 	[%rd6663+3748], %r14573;
	st.global.u32 	[%rd6663+3752], %r14574;
	st.global.u32 	[%rd6663+3756], %r14575;
	st.global.u32 	[%rd6663+3760], %r14576;
	st.global.u32 	[%rd6663+3764], %r14577;
	st.global.u32 	[%rd6663+3768], %r14578;
	st.global.u32 	[%rd6663+3772], %r14579;
	st.global.u32 	[%rd6663+3776], %r14580;
	st.global.u32 	[%rd6663+3780], %r14581;
	st.global.u32 	[%rd6663+3784], %r14582;
	st.global.u32 	[%rd6663+3788], %r14583;
	st.global.u32 	[%rd6663+3792], %r14584;
	st.global.u32 	[%rd6663+3796], %r14585;
	st.global.u32 	[%rd6663+3800], %r14586;
	st.global.u32 	[%rd6663+3804], %r14587;
	st.global.u32 	[%rd6663+3808], %r14588;
	st.global.u32 	[%rd6663+3812], %r14589;
	st.global.u32 	[%rd6663+3816], %r14590;
	st.global.u32 	[%rd6663+3820], %r14591;
	st.global.u32 	[%rd6663+3824], %r14592;
	st.global.u32 	[%rd6663+3828], %r14593;
	st.global.u32 	[%rd6663+3832], %r14594;
	st.global.u32 	[%rd6663+3836], %r14595;
	st.global.u32 	[%rd6663+3840], %r14596;
	st.global.u32 	[%rd6663+3844], %r14597;
	st.global.u32 	[%rd6663+3848], %r14598;
	st.global.u32 	[%rd6663+3852], %r14599;
	st.global.u32 	[%rd6663+3856], %r14600;
	st.global.u32 	[%rd6663+3860], %r14601;
	st.global.u32 	[%rd6663+3864], %r14602;
	st.global.u32 	[%rd6663+3868], %r14603;
	st.global.u32 	[%rd6663+3872], %r14604;
	st.global.u32 	[%rd6663+3876], %r14605;
	st.global.u32 	[%rd6663+3880], %r14606;
	st.global.u32 	[%rd6663+3884], %r14607;
	st.global.u32 	[%rd6663+3888], %r14608;
	st.global.u32 	[%rd6663+3892], %r14609;
	st.global.u32 	[%rd6663+3896], %r14610;
	st.global.u32 	[%rd6663+3900], %r14611;
	st.global.u32 	[%rd6663+3904], %r14612;
	st.global.u32 	[%rd6663+3908], %r14613;
	st.global.u32 	[%rd6663+3912], %r14614;
	st.global.u32 	[%rd6663+3916], %r14615;
	st.global.u32 	[%rd6663+3920], %r14616;
	st.global.u32 	[%rd6663+3924], %r14617;
	st.global.u32 	[%rd6663+3928], %r14618;
	st.global.u32 	[%rd6663+3932], %r14619;
	st.global.u32 	[%rd6663+3936], %r14620;
	st.global.u32 	[%rd6663+3940], %r14621;
	st.global.u32 	[%rd6663+3944], %r14622;
	st.global.u32 	[%rd6663+3948], %r14623;
	st.global.u32 	[%rd6663+3952], %r14624;
	st.global.u32 	[%rd6663+3956], %r14625;
	st.global.u32 	[%rd6663+3960], %r14626;
	st.global.u32 	[%rd6663+3964], %r14627;
	st.global.u32 	[%rd6663+3968], %r14628;
	st.global.u32 	[%rd6663+3972], %r14629;
	st.global.u32 	[%rd6663+3976], %r14630;
	st.global.u32 	[%rd6663+3980], %r14631;
	st.global.u32 	[%rd6663+3984], %r14632;
	st.global.u32 	[%rd6663+3988], %r14633;
	st.global.u32 	[%rd6663+3992], %r14634;
	st.global.u32 	[%rd6663+4000], %r14636;
	st.global.u32 	[%rd6663+4004], %r14637;
	st.global.u32 	[%rd6663+4008], %r14638;
	st.global.u32 	[%rd6663+4012], %r14639;
	st.global.u32 	[%rd6663+4016], %r14640;
	st.global.u32 	[%rd6663+4020], %r14641;
	st.global.u32 	[%rd6663+4024], %r14642;
	st.global.u32 	[%rd6663+4028], %r14643;
	st.global.u32 	[%rd6663+4032], %r14644;
	st.global.u32 	[%rd6663+4036], %r14645;
	st.global.u32 	[%rd6663+4040], %r14646;
	st.global.u32 	[%rd6663+4044], %r14647;
	st.global.u32 	[%rd6663+4048], %r14648;
	st.global.u32 	[%rd6663+4052], %r14649;
	st.global.u32 	[%rd6663+4056], %r14650;
	st.global.u32 	[%rd6663+4060], %r14651;
	st.global.u32 	[%rd6663+4064], %r14652;
	st.global.u32 	[%rd6663+4068], %r14653;
	st.global.u32 	[%rd6663+4072], %r14654;
	st.global.u32 	[%rd6663+4076], %r14655;
	st.global.u32 	[%rd6663+4080], %r14656;
	st.global.u32 	[%rd6663+4084], %r14657;
	st.global.u32 	[%rd6663+4088], %r14658;
	st.global.u32 	[%rd6663+4092], %r14659;
	st.global.u32 	[%rd6663+4096], %r14660;
	st.global.u32 	[%rd6663+4100], %r14661;
	st.global.u32 	[%rd6663+4104], %r14662;
	st.global.u32 	[%rd6663+4108], %r14663;
	st.global.u32 	[%rd6663+4112], %r14664;
	st.global.u32 	[%rd6663+4116], %r14665;
	st.global.u32 	[%rd6663+4120], %r14666;
	st.global.u32 	[%rd6663+4124], %r14667;
	st.global.u32 	[%rd6663+4128], %r14668;
	st.global.u32 	[%rd6663+4132], %r14669;
	st.global.u32 	[%rd6663+4136], %r14670;
	st.global.u32 	[%rd6663+4140], %r14671;
	st.global.u32 	[%rd6663+4144], %r14672;
	st.global.u32 	[%rd6663+4148], %r14673;
	st.global.u32 	[%rd6663+4152], %r14674;
	st.global.u32 	[%rd6663+4156], %r14675;
	st.global.u32 	[%rd6663+4160], %r14676;
	st.global.u32 	[%rd6663+4164], %r14677;
	st.global.u32 	[%rd6663+4168], %r14678;
	st.global.u32 	[%rd6663+4172], %r14679;
	st.global.u32 	[%rd6663+4176], %r14680;
	st.global.u32 	[%rd6663+4180], %r14681;
	st.global.u32 	[%rd6663+4184], %r14682;
	st.global.u32 	[%rd6663+4188], %r14683;
	st.global.u32 	[%rd6663+4192], %r14684;
	st.global.u32 	[%rd6663+4196], %r14685;
	st.global.u32 	[%rd6663+4200], %r14686;
	st.global.u32 	[%rd6663+4204], %r14687;
	st.global.u32 	[%rd6663+4208], %r14688;
	st.global.u32 	[%rd6663+4212], %r14689;
	st.global.u32 	[%rd6663+4216], %r14690;
	st.global.u32 	[%rd6663+4220], %r14691;
	st.global.u32 	[%rd6663+4224], %r14692;
	st.global.u32 	[%rd6663+4228], %r14693;
	st.global.u32 	[%rd6663+4232], %r14694;
	st.global.u32 	[%rd6663+4236], %r14695;
	st.global.u32 	[%rd6663+4240], %r14696;
	st.global.u32 	[%rd6663+4244], %r14697;
	st.global.u32 	[%rd6663+4248], %r14698;
	st.global.u32 	[%rd6663+4252], %r14699;
	st.global.u32 	[%rd6663+4256], %r14700;
	st.global.u32 	[%rd6663+4260], %r14701;
	st.global.u32 	[%rd6663+4264], %r14702;
	st.global.u32 	[%rd6663+4268], %r14703;
	st.global.u32 	[%rd6663+4272], %r14704;
	st.global.u32 	[%rd6663+4276], %r14705;
	st.global.u32 	[%rd6663+4280], %r14706;
	st.global.u32 	[%rd6663+4284], %r14707;
	st.global.u32 	[%rd6663+4288], %r14708;
	st.global.u32 	[%rd6663+4292], %r14709;
	st.global.u32 	[%rd6663+4296], %r14710;
	st.global.u32 	[%rd6663+4300], %r14711;
	st.global.u32 	[%rd6663+4304], %r14712;
	st.global.u32 	[%rd6663+4308], %r14713;
	st.global.u32 	[%rd6663+4312], %r14714;
	st.global.u32 	[%rd6663+4316], %r14715;
	st.global.u32 	[%rd6663+4320], %r14716;
	st.global.u32 	[%rd6663+4324], %r14717;
	st.global.u32 	[%rd6663+4328], %r14718;
	st.global.u32 	[%rd6663+4332], %r14719;
	st.global.u32 	[%rd6663+4336], %r14720;
	st.global.u32 	[%rd6663+4340], %r14721;
	st.global.u32 	[%rd6663+4344], %r14722;
	st.global.u32 	[%rd6663+4348], %r14723;
	st.global.u32 	[%rd6663+4352], %r14724;
	st.global.u32 	[%rd6663+4356], %r14725;
	st.global.u32 	[%rd6663+4360], %r14726;
	st.global.u32 	[%rd6663+4364], %r14727;
	st.global.u32 	[%rd6663+4368], %r14728;
	st.global.u32 	[%rd6663+4372], %r14729;
	st.global.u32 	[%rd6663+4376], %r14730;
	st.global.u32 	[%rd6663+4380], %r14731;
	st.global.u32 	[%rd6663+4384], %r14732;
	st.global.u32 	[%rd6663+4388], %r14733;
	st.global.u32 	[%rd6663+4392], %r14734;
	st.global.u32 	[%rd6663+4396], %r14735;
	st.global.u32 	[%rd6663+4400], %r14736;
	st.global.u32 	[%rd6663+4404], %r14737;
	st.global.u32 	[%rd6663+4408], %r14738;
	st.global.u32 	[%rd6663+4412], %r14739;
	st.global.u32 	[%rd6663+4416], %r14740;
	st.global.u32 	[%rd6663+4420], %r14741;
	st.global.u32 	[%rd6663+4424], %r14742;
	st.global.u32 	[%rd6663+4428], %r14743;
	st.global.u32 	[%rd6663+4432], %r14744;
	st.global.u32 	[%rd6663+4436], %r14745;
	st.global.u32 	[%rd6663+4440], %r14746;
	st.global.u32 	[%rd6663+4444], %r14747;
	st.global.u32 	[%rd6663+4448], %r14748;
	st.global.u32 	[%rd6663+4452], %r14749;
	st.global.u32 	[%rd6663+4456], %r14750;
	st.global.u32 	[%rd6663+4460], %r14751;
	st.global.u32 	[%rd6663+4464], %r14752;
	st.global.u32 	[%rd6663+4468], %r14753;
	st.global.u32 	[%rd6663+4472], %r14754;
	st.global.u32 	[%rd6663+4476], %r14755;
	st.global.u32 	[%rd6663+4480], %r14756;
	st.global.u32 	[%rd6663+4484], %r14757;
	st.global.u32 	[%rd6663+4488], %r14758;
	st.global.u32 	[%rd6663+4492], %r14759;
	st.global.u32 	[%rd6663+4496], %r14760;
	st.global.u32 	[%rd6663+4500], %r14761;
	st.global.u32 	[%rd6663+4504], %r14762;
	st.global.u32 	[%rd6663+4508], %r14763;
	st.global.u32 	[%rd6663+4512], %r14764;
	st.global.u32 	[%rd6663+4516], %r14765;
	st.global.u32 	[%rd6663+4520], %r14766;
	st.global.u32 	[%rd6663+4524], %r14767;
	st.global.u32 	[%rd6663+4528], %r14768;
	st.global.u32 	[%rd6663+4532], %r14769;
	st.global.u32 	[%rd6663+4536], %r14770;
	st.global.u32 	[%rd6663+4540], %r14771;
	st.global.u32 	[%rd6663+4544], %r14772;
	st.global.u32 	[%rd6663+4548], %r14773;
	st.global.u32 	[%rd6663+4552], %r14774;
	st.global.u32 	[%rd6663+4556], %r14775;
	st.global.u32 	[%rd6663+4560], %r14776;
	st.global.u32 	[%rd6663+4564], %r14777;
	st.global.u32 	[%rd6663+4568], %r14778;
	st.global.u32 	[%rd6663+4572], %r14779;
	st.global.u32 	[%rd6663+4576], %r14780;
	st.global.u32 	[%rd6663+4580], %r14781;
	st.global.u32 	[%rd6663+4584], %r14782;
	st.global.u32 	[%rd6663+4588], %r14783;
	st.global.u32 	[%rd6663+4592], %r14784;
	st.global.u32 	[%rd6663+4596], %r14785;
	st.global.u32 	[%rd6663+4600], %r14786;
	st.global.u32 	[%rd6663+4604], %r14787;
	st.global.u32 	[%rd6663+4608], %r14788;
	st.global.u32 	[%rd6663+4612], %r14789;
	st.global.u32 	[%rd6663+4616], %r14790;
	st.global.u32 	[%rd6663+4620], %r14791;
	st.global.u32 	[%rd6663+4624], %r14792;
	st.global.u32 	[%rd6663+4628], %r14793;
	st.global.u32 	[%rd6663+4632], %r14794;
	st.global.u32 	[%rd6663+4636], %r14795;
	st.global.u32 	[%rd6663+4640], %r14796;
	st.global.u32 	[%rd6663+4644], %r14797;
	st.global.u32 	[%rd6663+4648], %r14798;
	st.global.u32 	[%rd6663+4652], %r14799;
	st.global.u32 	[%rd6663+4656], %r14800;
	st.global.u32 	[%rd6663+4660], %r14801;
	st.global.u32 	[%rd6663+4664], %r14802;
	st.global.u32 	[%rd6663+4668], %r14803;
	st.global.u32 	[%rd6663+4672], %r14804;
	st.global.u32 	[%rd6663+4676], %r14805;
	st.global.u32 	[%rd6663+4680], %r14806;
	st.global.u32 	[%rd6663+4684], %r14807;
	st.global.u32 	[%rd6663+4688], %r14808;
	st.global.u32 	[%rd6663+4692], %r14809;
	st.global.u32 	[%rd6663+4696], %r14810;
	st.global.u32 	[%rd6663+4700], %r14811;
	st.global.u32 	[%rd6663+4704], %r14812;
	st.global.u32 	[%rd6663+4708], %r14813;
	st.global.u32 	[%rd6663+4712], %r14814;
	st.global.u32 	[%rd6663+4716], %r14815;
	st.global.u32 	[%rd6663+4720], %r14816;
	st.global.u32 	[%rd6663+4724], %r14817;
	st.global.u32 	[%rd6663+4728], %r14818;
	st.global.u32 	[%rd6663+4732], %r14819;
	st.global.u32 	[%rd6663+4736], %r14820;
	st.global.u32 	[%rd6663+4740], %r14821;
	st.global.u32 	[%rd6663+4744], %r14822;
	st.global.u32 	[%rd6663+4748], %r14823;
	st.global.u32 	[%rd6663+4752], %r14824;
	st.global.u32 	[%rd6663+4756], %r14825;
	st.global.u32 	[%rd6663+4760], %r14826;
	st.global.u32 	[%rd6663+4764], %r14827;
	st.global.u32 	[%rd6663+4768], %r14828;
	st.global.u32 	[%rd6663+4772], %r14829;
	st.global.u32 	[%rd6663+4776], %r14830;
	st.global.u32 	[%rd6663+4780], %r14831;
	st.global.u32 	[%rd6663+4784], %r14832;
	st.global.u32 	[%rd6663+4788], %r14833;
	st.global.u32 	[%rd6663+4792], %r14834;
	st.global.u32 	[%rd6663+4796], %r14835;
	st.global.u32 	[%rd6663+4800], %r14836;
	st.global.u32 	[%rd6663+4804], %r14837;
	st.global.u32 	[%rd6663+4808], %r14838;
	st.global.u32 	[%rd6663+4812], %r14839;
	st.global.u32 	[%rd6663+4816], %r14840;
	st.global.u32 	[%rd6663+4820], %r14841;
	st.global.u32 	[%rd6663+4824], %r14842;
	st.global.u32 	[%rd6663+4828], %r14843;
	st.global.u32 	[%rd6663+4832], %r14844;
	st.global.u32 	[%rd6663+4836], %r14845;
	st.global.u32 	[%rd6663+4840], %r14846;
	st.global.u32 	[%rd6663+4844], %r14847;
	st.global.u32 	[%rd6663+4848], %r14848;
	st.global.u32 	[%rd6663+4852], %r14849;
	st.global.u32 	[%rd6663+4856], %r14850;
	st.global.u32 	[%rd6663+4860], %r14851;
	st.global.u32 	[%rd6663+4864], %r14852;
	st.global.u32 	[%rd6663+4868], %r14853;
	st.global.u32 	[%rd6663+4872], %r14854;
	st.global.u32 	[%rd6663+4876], %r14855;
	st.global.u32 	[%rd6663+4880], %r14856;
	st.global.u32 	[%rd6663+4884], %r14857;
	st.global.u32 	[%rd6663+4888], %r14858;
	st.global.u32 	[%rd6663+4892], %r14859;
	st.global.u32 	[%rd6663+4896], %r14860;
	st.global.u32 	[%rd6663+4900], %r14861;
	st.global.u32 	[%rd6663+4904], %r14862;
	st.global.u32 	[%rd6663+4908], %r14863;
	st.global.u32 	[%rd6663+4912], %r14864;
	st.global.u32 	[%rd6663+4916], %r14865;
	st.global.u32 	[%rd6663+4920], %r14866;
	st.global.u32 	[%rd6663+4924], %r14867;
	st.global.u32 	[%rd6663+4928], %r14868;
	st.global.u32 	[%rd6663+4932], %r14869;
	st.global.u32 	[%rd6663+4936], %r14870;
	st.global.u32 	[%rd6663+4940], %r14871;
	st.global.u32 	[%rd6663+4944], %r14872;
	st.global.u32 	[%rd6663+4948], %r14873;
	st.global.u32 	[%rd6663+4952], %r14874;
	st.global.u32 	[%rd6663+4956], %r14875;
	st.global.u32 	[%rd6663+4960], %r14876;
	st.global.u32 	[%rd6663+4964], %r14877;
	st.global.u32 	[%rd6663+4968], %r14878;
	st.global.u32 	[%rd6663+4972], %r14879;
	st.global.u32 	[%rd6663+4976], %r14880;
	st.global.u32 	[%rd6663+4980], %r14881;
	st.global.u32 	[%rd6663+4984], %r14882;
	st.global.u32 	[%rd6663+4988], %r14883;
	st.global.u32 	[%rd6663+4992], %r14884;
	st.global.u32 	[%rd6663+4996], %r14885;
	st.global.u32 	[%rd6663+5000], %r14886;
	st.global.u32 	[%rd6663+5004], %r14887;
	st.global.u32 	[%rd6663+5008], %r14888;
	st.global.u32 	[%rd6663+5012], %r14889;
	st.global.u32 	[%rd6663+5016], %r14890;
	st.global.u32 	[%rd6663+5020], %r14891;
	st.global.u32 	[%rd6663+5024], %r14892;
	st.global.u32 	[%rd6663+5028], %r14893;
	st.global.u32 	[%rd6663+5032], %r14894;
	st.global.u32 	[%rd6663+5036], %r14895;
	st.global.u32 	[%rd6663+5040], %r14896;
	st.global.u32 	[%rd6663+5044], %r14897;
	st.global.u32 	[%rd6663+5048], %r14898;
	st.global.u32 	[%rd6663+5052], %r14899;
	st.global.u32 	[%rd6663+5056], %r14900;
	st.global.u32 	[%rd6663+5060], %r14901;
	st.global.u32 	[%rd6663+5064], %r14902;
	st.global.u32 	[%rd6663+5068], %r14903;
	st.global.u32 	[%rd6663+5072], %r14904;
	st.global.u32 	[%rd6663+5076], %r14905;
	st.global.u32 	[%rd6663+5080], %r14906;
	st.global.u32 	[%rd6663+5084], %r14907;
	st.global.u32 	[%rd6663+5088], %r14908;
	st.global.u32 	[%rd6663+5092], %r14909;
	st.global.u32 	[%rd6663+5096], %r14910;
	st.global.u32 	[%rd6663+5100], %r14911;
	st.global.u32 	[%rd6663+5104], %r14912;
	st.global.u32 	[%rd6663+5108], %r14913;
	st.global.u32 	[%rd6663+5112], %r14914;
	st.global.u32 	[%rd6663+5116], %r14915;
	st.global.u32 	[%rd6663+5120], %r14916;
	st.global.u32 	[%rd6663+5124], %r14917;
	st.global.u32 	[%rd6663+5128], %r14918;
	st.global.u32 	[%rd6663+5132], %r14919;
	st.global.u32 	[%rd6663+5136], %r14920;
	st.global.u32 	[%rd6663+5140], %r14921;
	st.global.u32 	[%rd6663+5144], %r14922;
	st.global.u32 	[%rd6663+5148], %r14923;
	st.global.u32 	[%rd6663+5152], %r14924;
	st.global.u32 	[%rd6663+5156], %r14925;
	st.global.u32 	[%rd6663+5160], %r14926;
	st.global.u32 	[%rd6663+5164], %r14927;
	st.global.u32 	[%rd6663+5168], %r14928;
	st.global.u32 	[%rd6663+5172], %r14929;
	st.global.u32 	[%rd6663+5176], %r14930;
	st.global.u32 	[%rd6663+5180], %r14931;
	st.global.u32 	[%rd6663+5184], %r14932;
	st.global.u32 	[%rd6663+5188], %r14933;
	st.global.u32 	[%rd6663+5192], %r14934;
	st.global.u32 	[%rd6663+5196], %r14935;
	st.global.u32 	[%rd6663+5200], %r14936;
	st.global.u32 	[%rd6663+5204], %r14937;
	st.global.u32 	[%rd6663+5208], %r14938;
	st.global.u32 	[%rd6663+5212], %r14939;
	st.global.u32 	[%rd6663+5216], %r14940;
	st.global.u32 	[%rd6663+5220], %r14941;
	st.global.u32 	[%rd6663+5224], %r14942;
	st.global.u32 	[%rd6663+5228], %r14943;
	st.global.u32 	[%rd6663+5232], %r14944;
	st.global.u32 	[%rd6663+5236], %r14945;
	st.global.u32 	[%rd6663+5240], %r14946;
	st.global.u32 	[%rd6663+5244], %r14947;
	st.global.u32 	[%rd6663+5248], %r14948;
	st.global.u32 	[%rd6663+5252], %r14949;
	st.global.u32 	[%rd6663+5256], %r14950;
	st.global.u32 	[%rd6663+5260], %r14951;
	st.global.u32 	[%rd6663+5264], %r14952;
	st.global.u32 	[%rd6663+5268], %r14953;
	st.global.u32 	[%rd6663+5272], %r14954;
	st.global.u32 	[%rd6663+5276], %r14955;
	st.global.u32 	[%rd6663+5280], %r14956;
	st.global.u32 	[%rd6663+5284], %r14957;
	st.global.u32 	[%rd6663+5288], %r14958;
	st.global.u32 	[%rd6663+5292], %r14959;
	st.global.u32 	[%rd6663+5296], %r14960;
	st.global.u32 	[%rd6663+5300], %r14961;
	st.global.u32 	[%rd6663+5304], %r14962;
	st.global.u32 	[%rd6663+5308], %r14963;
	st.global.u32 	[%rd6663+5312], %r14964;
	st.global.u32 	[%rd6663+5316], %r14965;
	st.global.u32 	[%rd6663+5320], %r14966;
	st.global.u32 	[%rd6663+5324], %r14967;
	st.global.u32 	[%rd6663+5328], %r14968;
	st.global.u32 	[%rd6663+5332], %r14969;
	st.global.u32 	[%rd6663+5336], %r14970;
	st.global.u32 	[%rd6663+5340], %r14971;
	st.global.u32 	[%rd6663+5344], %r14972;
	st.global.u32 	[%rd6663+5348], %r14973;
	st.global.u32 	[%rd6663+5352], %r14974;
	st.global.u32 	[%rd6663+5356], %r14975;
	st.global.u32 	[%rd6663+5360], %r14976;
	st.global.u32 	[%rd6663+5364], %r14977;
	st.global.u32 	[%rd6663+5368], %r14978;
	st.global.u32 	[%rd6663+5372], %r14979;
	st.global.u32 	[%rd6663+5376], %r14980;
	st.global.u32 	[%rd6663+5380], %r14981;
	st.global.u32 	[%rd6663+5384], %r14982;
	st.global.u32 	[%rd6663+5388], %r14983;
	st.global.u32 	[%rd6663+5392], %r14984;
	st.global.u32 	[%rd6663+5396], %r14985;
	st.global.u32 	[%rd6663+5400], %r14986;
	st.global.u32 	[%rd6663+5404], %r14987;
	st.global.u32 	[%rd6663+5408], %r14988;
	st.global.u32 	[%rd6663+5412], %r14989;
	st.global.u32 	[%rd6663+5416], %r14990;
	st.global.u32 	[%rd6663+5420], %r14991;
	st.global.u32 	[%rd6663+5424], %r14992;
	st.global.u32 	[%rd6663+5428], %r14993;
	st.global.u32 	[%rd6663+5432], %r14994;
	st.global.u32 	[%rd6663+5436], %r14995;
	st.global.u32 	[%rd6663+5440], %r14996;
	st.global.u32 	[%rd6663+5444], %r14997;
	st.global.u32 	[%rd6663+5448], %r14998;
	st.global.u32 	[%rd6663+5452], %r14999;
	st.global.u32 	[%rd6663+5456], %r15000;
	st.global.u32 	[%rd6663+5460], %r15001;
	st.global.u32 	[%rd6663+5464], %r15002;
	st.global.u32 	[%rd6663+5468], %r15003;
	st.global.u32 	[%rd6663+5472], %r15004;
	st.global.u32 	[%rd6663+5476], %r15005;
	st.global.u32 	[%rd6663+5480], %r15006;
	st.global.u32 	[%rd6663+5484], %r15007;
	st.global.u32 	[%rd6663+5488], %r15008;
	st.global.u32 	[%rd6663+5492], %r15009;
	st.global.u32 	[%rd6663+5496], %r15010;
	st.global.u32 	[%rd6663+5500], %r15011;
	st.global.u32 	[%rd6663+5504], %r15012;
	st.global.u32 	[%rd6663+5508], %r15013;
	st.global.u32 	[%rd6663+5512], %r15014;
	st.global.u32 	[%rd6663+5516], %r15015;
	st.global.u32 	[%rd6663+5520], %r15016;
	st.global.u32 	[%rd6663+5524], %r15017;
	st.global.u32 	[%rd6663+5528], %r15018;
	st.global.u32 	[%rd6663+5532], %r15019;
	st.global.u32 	[%rd6663+5536], %r15020;
	st.global.u32 	[%rd6663+5540], %r15021;
	st.global.u32 	[%rd6663+5544], %r15022;
	st.global.u32 	[%rd6663+5548], %r15023;
	st.global.u32 	[%rd6663+5552], %r15024;
	st.global.u32 	[%rd6663+5556], %r15025;
	st.global.u32 	[%rd6663+5560], %r15026;
	st.global.u32 	[%rd6663+5564], %r15027;
	st.global.u32 	[%rd6663+5568], %r15028;
	st.global.u32 	[%rd6663+5572], %r15029;
	st.global.u32 	[%rd6663+5576], %r15030;
	st.global.u32 	[%rd6663+5580], %r15031;
	st.global.u32 	[%rd6663+5584], %r15032;
	st.global.u32 	[%rd6663+5588], %r15033;
	st.global.u32 	[%rd6663+5592], %r15034;
	st.global.u32 	[%rd6663+5596], %r15035;
	st.global.u32 	[%rd6663+5600], %r15036;
	st.global.u32 	[%rd6663+5604], %r15037;
	st.global.u32 	[%rd6663+5608], %r15038;
	st.global.u32 	[%rd6663+5612], %r15039;
	st.global.u32 	[%rd6663+5616], %r15040;
	st.global.u32 	[%rd6663+5620], %r15041;
	st.global.u32 	[%rd6663+5624], %r15042;
	st.global.u32 	[%rd6663+5628], %r15043;
	st.global.u32 	[%rd6663+5632], %r15044;
	st.global.u32 	[%rd6663+5636], %r15045;
	st.global.u32 	[%rd6663+5640], %r15046;
	st.global.u32 	[%rd6663+5644], %r15047;
	st.global.u32 	[%rd6663+5648], %r15048;
	st.global.u32 	[%rd6663+5652], %r15049;
	st.global.u32 	[%rd6663+5656], %r15050;
	st.global.u32 	[%rd6663+5660], %r15051;
	st.global.u32 	[%rd6663+5664], %r15052;
	st.global.u32 	[%rd6663+5668], %r15053;
	st.global.u32 	[%rd6663+5672], %r15054;
	st.global.u32 	[%rd6663+5676], %r15055;
	st.global.u32 	[%rd6663+5680], %r15056;
	st.global.u32 	[%rd6663+5684], %r15057;
	st.global.u32 	[%rd6663+5688], %r15058;
	st.global.u32 	[%rd6663+5692], %r15059;
	st.global.u32 	[%rd6663+5696], %r15060;
	st.global.u32 	[%rd6663+5700], %r15061;
	st.global.u32 	[%rd6663+5704], %r15062;
	st.global.u32 	[%rd6663+5708], %r15063;
	st.global.u32 	[%rd6663+5712], %r15064;
	st.global.u32 	[%rd6663+5716], %r15065;
	st.global.u32 	[%rd6663+5720], %r15066;
	st.global.u32 	[%rd6663+5724], %r15067;
	st.global.u32 	[%rd6663+5728], %r15068;
	st.global.u32 	[%rd6663+5732], %r15069;
	st.global.u32 	[%rd6663+5736], %r15070;
	st.global.u32 	[%rd6663+5740], %r15071;
	st.global.u32 	[%rd6663+5744], %r15072;
	st.global.u32 	[%rd6663+5748], %r15073;
	st.global.u32 	[%rd6663+5752], %r15074;
	st.global.u32 	[%rd6663+5756], %r15075;
	st.global.u32 	[%rd6663+5760], %r15076;
	st.global.u32 	[%rd6663+5764], %r15077;
	st.global.u32 	[%rd6663+5768], %r15078;
	st.global.u32 	[%rd6663+5772], %r15079;
	st.global.u32 	[%rd6663+5776], %r15080;
	st.global.u32 	[%rd6663+5780], %r15081;
	st.global.u32 	[%rd6663+5784], %r15082;
	st.global.u32 	[%rd6663+5788], %r15083;
	st.global.u32 	[%rd6663+5792], %r15084;
	st.global.u32 	[%rd6663+5796], %r15085;
	st.global.u32 	[%rd6663+5800], %r15086;
	st.global.u32 	[%rd6663+5804], %r15087;
	st.global.u32 	[%rd6663+5808], %r15088;
	st.global.u32 	[%rd6663+5812], %r15089;
	st.global.u32 	[%rd6663+5816], %r15090;
	st.global.u32 	[%rd6663+5820], %r15091;
	st.global.u32 	[%rd6663+5824], %r15092;
	st.global.u32 	[%rd6663+5828], %r15093;
	st.global.u32 	[%rd6663+5832], %r15094;
	st.global.u32 	[%rd6663+5836], %r15095;
	st.global.u32 	[%rd6663+5840], %r15096;
	st.global.u32 	[%rd6663+5844], %r15097;
	st.global.u32 	[%rd6663+5848], %r15098;
	st.global.u32 	[%rd6663+5852], %r15099;
	st.global.u32 	[%rd6663+5856], %r15100;
	st.global.u32 	[%rd6663+5860], %r15101;
	st.global.u32 	[%rd6663+5864], %r15102;
	st.global.u32 	[%rd6663+5868], %r15103;
	st.global.u32 	[%rd6663+5872], %r15104;
	st.global.u32 	[%rd6663+5876], %r15105;
	st.global.u32 	[%rd6663+5880], %r15106;
	st.global.u32 	[%rd6663+5884], %r15107;
	st.global.u32 	[%rd6663+5888], %r15108;
	st.global.u32 	[%rd6663+5892], %r15109;
	st.global.u32 	[%rd6663+5896], %r15110;
	st.global.u32 	[%rd6663+5900], %r15111;
	st.global.u32 	[%rd6663+5904], %r15112;
	st.global.u32 	[%rd6663+5908], %r15113;
	st.global.u32 	[%rd6663+5912], %r15114;
	st.global.u32 	[%rd6663+5916], %r15115;
	st.global.u32 	[%rd6663+5920], %r15116;
	st.global.u32 	[%rd6663+5924], %r15117;
	st.global.u32 	[%rd6663+5928], %r15118;
	st.global.u32 	[%rd6663+5932], %r15119;
	st.global.u32 	[%rd6663+5936], %r15120;
	st.global.u32 	[%rd6663+5940], %r15121;
	st.global.u32 	[%rd6663+5944], %r15122;
	st.global.u32 	[%rd6663+5948], %r15123;
	st.global.u32 	[%rd6663+5952], %r15124;
	st.global.u32 	[%rd6663+5956], %r15125;
	st.global.u32 	[%rd6663+5960], %r15126;
	st.global.u32 	[%rd6663+5964], %r15127;
	st.global.u32 	[%rd6663+5968], %r15128;
	st.global.u32 	[%rd6663+5972], %r15129;
	st.global.u32 	[%rd6663+5976], %r15130;
	st.global.u32 	[%rd6663+5980], %r15131;
	st.global.u32 	[%rd6663+5984], %r15132;
	st.global.u32 	[%rd6663+5988], %r15133;
	st.global.u32 	[%rd6663+5992], %r15134;
	st.global.u32 	[%rd6663+5996], %r15135;
	st.global.u32 	[%rd6663+6000], %r15136;
	st.global.u32 	[%rd6663+6004], %r15137;
	st.global.u32 	[%rd6663+6008], %r15138;
	st.global.u32 	[%rd6663+6012], %r15139;
	st.global.u32 	[%rd6663+6016], %r15140;
	st.global.u32 	[%rd6663+6020], %r15141;
	st.global.u32 	[%rd6663+6024], %r15142;
	st.global.u32 	[%rd6663+6028], %r15143;
	st.global.u32 	[%rd6663+6032], %r15144;
	st.global.u32 	[%rd6663+6036], %r15145;
	st.global.u32 	[%rd6663+6040], %r15146;
	st.global.u32 	[%rd6663+6044], %r15147;
	st.global.u32 	[%rd6663+6048], %r15148;
	st.global.u32 	[%rd6663+6052], %r15149;
	st.global.u32 	[%rd6663+6056], %r15150;
	st.global.u32 	[%rd6663+6060], %r15151;
	st.global.u32 	[%rd6663+6064], %r15152;
	st.global.u32 	[%rd6663+6068], %r15153;
	st.global.u32 	[%rd6663+6072], %r15154;
	st.global.u32 	[%rd6663+6076], %r15155;
	st.global.u32 	[%rd6663+6080], %r15156;
	st.global.u32 	[%rd6663+6084], %r15157;
	st.global.u32 	[%rd6663+6088], %r15158;
	st.global.u32 	[%rd6663+6092], %r15159;
	st.global.u32 	[%rd6663+6096], %r15160;
	st.global.u32 	[%rd6663+6100], %r15161;
	st.global.u32 	[%rd6663+6104], %r15162;
	st.global.u32 	[%rd6663+6108], %r15163;
	st.global.u32 	[%rd6663+6112], %r15164;
	st.global.u32 	[%rd6663+6116], %r15165;
	st.global.u32 	[%rd6663+6120], %r15166;
	st.global.u32 	[%rd6663+6124], %r15167;
	st.global.u32 	[%rd6663+6128], %r15168;
	st.global.u32 	[%rd6663+6132], %r15169;
	st.global.u32 	[%rd6663+6136], %r15170;
	st.global.u32 	[%rd6663+6140], %r15171;
	st.global.u32 	[%rd6663+6144], %r15172;
	st.global.u32 	[%rd6663+6148], %r15173;
	st.global.u32 	[%rd6663+6152], %r15174;
	st.global.u32 	[%rd6663+6156], %r15175;
	st.global.u32 	[%rd6663+6160], %r15176;
	st.global.u32 	[%rd6663+6164], %r15177;
	st.global.u32 	[%rd6663+6168], %r15178;
	st.global.u32 	[%rd6663+6172], %r15179;
	st.global.u32 	[%rd6663+6176], %r15180;
	st.global.u32 	[%rd6663+6180], %r15181;
	st.global.u32 	[%rd6663+6184], %r15182;
	st.global.u32 	[%rd6663+6188], %r15183;
	st.global.u32 	[%rd6663+6192], %r15184;
	st.global.u32 	[%rd6663+6196], %r15185;
	st.global.u32 	[%rd6663+6200], %r15186;
	st.global.u32 	[%rd6663+6204], %r15187;
	st.global.u32 	[%rd6663+6208], %r15188;
	st.global.u32 	[%rd6663+6212], %r15189;
	st.global.u32 	[%rd6663+6216], %r15190;
	st.global.u32 	[%rd6663+6220], %r15191;
	st.global.u32 	[%rd6663+6224], %r15192;
	st.global.u32 	[%rd6663+6228], %r15193;
	st.global.u32 	[%rd6663+6232], %r15194;
	st.global.u32 	[%rd6663+6236], %r15195;
	st.global.u32 	[%rd6663+6240], %r15196;
	st.global.u32 	[%rd6663+6244], %r15197;
	st.global.u32 	[%rd6663+6248], %r15198;
	st.global.u32 	[%rd6663+6252], %r15199;
	st.global.u32 	[%rd6663+6256], %r15200;
	st.global.u32 	[%rd6663+6260], %r15201;
	st.global.u32 	[%rd6663+6264], %r15202;
	st.global.u32 	[%rd6663+3996], %r14635;
$L__BB0_151:
	ld.local.u32 	%r26220, [%rd3+4056];
	cvt.u32.u16 	%r15203, %rs9835;
	mul.wide.u32 	%rd6664, %r15203, 4;
	add.s64 	%rd18, %rd3, %rd6664;
	ld.local.u32 	%r15204, [%rd18+4004];
	setp.ge.u32 	%p91, %r26220, %r15204;
	@%p91 bra 	$L__BB0_154;
	mov.u32 	%r26219, %r26220;
$L__BB0_153:
	mul.wide.u32 	%rd6665, %r26219, 4;
	add.s64 	%rd6666, %rd3, %rd6665;
	ld.local.u32 	%rd6667, [%rd6666+4];
	add.s64 	%rd6668, %rd3, %rd6667;
	mov.b16 	%rs4708, 1;
	st.local.u8 	[%rd6668+4220], %rs4708;
	add.s32 	%r26219, %r26219, 1;
	ld.local.u32 	%r15205, [%rd18+4004];
	setp.lt.u32 	%p92, %r26219, %r15205;
	@%p92 bra 	$L__BB0_153;
$L__BB0_154:
	ld.local.u32 	%rd6669, [%rd3+4128];
	mov.u64 	%rd6670, d_TARGET_LOOKUP;
	add.s64 	%rd6671, %rd6670, %rd6669;
	ld.global.u8 	%r15206, [%rd6671];
	shl.b32 	%r15207, %r15206, 16;
	ld.local.u32 	%r15208, [%rd3+4200];
	add.s32 	%r15209, %r15208, %r15207;
	add.s32 	%r26217, %r15209, 1;
	st.local.u32 	[%rd3+4200], %r26217;
	setp.lt.u32 	%p93, %r26217, %r26220;
	@%p93 bra 	$L__BB0_132;
	bra.uni 	$L__BB0_156;
$L__BB0_155:
	sub.s16 	%rs9836, %rs9832, %rs39;
	add.s32 	%r2901, %r26205, 1;
	st.local.u32 	[%rd3+4200], %r2901;
	st.local.u32 	[%rd3+4056], %r26208;
	not.b32 	%r2902, %r119;
	ld.local.u32 	%r2903, [%rd3+4076];
	not.b32 	%r2904, %r2903;
	and.b32  	%r2905, %r2903, %r119;
	mul.wide.u32 	%rd1033, %r26208, 4;
	add.s64 	%rd1034, %rd3, %rd1033;
	st.local.u32 	[%rd1034+4], %r2905;
	cvt.u64.u32 	%rd1035, %r2905;
	add.s64 	%rd1036, %rd3, %rd1035;
	ld.local.u8 	%r2906, [%rd1036+4220];
	ld.local.u32 	%r2907, [%rd3+4056];
	add.s32 	%r2908, %r2907, %r2906;
	st.local.u32 	[%rd3+4056], %r2908;
	mov.b16 	%rs151, 0;
	st.local.u8 	[%rd1036+4220], %rs151;
	and.b32  	%r2909, %r119, %r2904;
	mul.wide.u32 	%rd1037, %r2908, 4;
	add.s64 	%rd1038, %rd3, %rd1037;
	st.local.u32 	[%rd1038+4], %r2909;
	cvt.u64.u32 	%rd1039, %r2909;
	add.s64 	%rd1040, %rd3, %rd1039;
	ld.local.u8 	%r2910, [%rd1040+4220];
	ld.local.u32 	%r2911, [%rd3+4056];
	add.s32 	%r2912, %r2911, %r2910;
	st.local.u32 	[%rd3+4056], %r2912;
	st.local.u8 	[%rd1040+4220], %rs151;
	and.b32  	%r2913, %r2903, %r2902;
	mul.wide.u32 	%rd1041, %r2912, 4;
	add.s64 	%rd1042, %rd3, %rd1041;
	st.local.u32 	[%rd1042+4], %r2913;
	cvt.u64.u32 	%rd1043, %r2913;
	add.s64 	%rd1044, %rd3, %rd1043;
	ld.local.u8 	%r2914, [%rd1044+4220];
	ld.local.u32 	%r2915, [%rd3+4056];
	add.s32 	%r2916, %r2915, %r2914;
	st.local.u32 	[%rd3+4056], %r2916;
	st.local.u8 	[%rd1044+4220], %rs151;
	xor.b32  	%r2917, %r2903, %r119;
	mul.wide.u32 	%rd1045, %r2916, 4;
	add.s64 	%rd1046, %rd3, %rd1045;
	st.local.u32 	[%rd1046+4], %r2917;
	cvt.u64.u32 	%rd1047, %r2917;
	add.s64 	%rd1048, %rd3, %rd1047;
	ld.local.u8 	%r2918, [%rd1048+4220];
	ld.local.u32 	%r2919, [%rd3+4056];
	add.s32 	%r2920, %r2919, %r2918;
	st.local.u32 	[%rd3+4056], %r2920;
	st.local.u8 	[%rd1048+4220], %rs151;
	or.b32  	%r2921, %r2903, %r119;
	mul.wide.u32 	%rd1049, %r2920, 4;
	add.s64 	%rd1050, %rd3, %rd1049;
	st.local.u32 	[%rd1050+4], %r2921;
	cvt.u64.u32 	%rd1051, %r2921;
	add.s64 	%rd1052, %rd3, %rd1051;
	ld.local.u8 	%r2922, [%rd1052+4220];
	ld.local.u32 	%r2923, [%rd3+4056];
	add.s32 	%r2924, %r2923, %r2922;
	st.local.u32 	[%rd3+4056], %r2924;
	st.local.u8 	[%rd1052+4220], %rs151;
	ld.local.u32 	%r2925, [%rd3+4080];
	not.b32 	%r2926, %r2925;
	and.b32  	%r2927, %r2925, %r119;
	mul.wide.u32 	%rd1053, %r2924, 4;
	add.s64 	%rd1054, %rd3, %rd1053;
	st.local.u32 	[%rd1054+4], %r2927;
	cvt.u64.u32 	%rd1055, %r2927;
	add.s64 	%rd1056, %rd3, %rd1055;
	ld.local.u8 	%r2928, [%rd1056+4220];
	ld.local.u32 	%r2929, [%rd3+4056];
	add.s32 	%r2930, %r2929, %r2928;
	st.local.u32 	[%rd3+4056], %r2930;
	st.local.u8 	[%rd1056+4220], %rs151;
	and.b32  	%r2931, %r119, %r2926;
	mul.wide.u32 	%rd1057, %r2930, 4;
	add.s64 	%rd1058, %rd3, %rd1057;
	st.local.u32 	[%rd1058+4], %r2931;
	cvt.u64.u32 	%rd1059, %r2931;
	add.s64 	%rd1060, %rd3, %rd1059;
	ld.local.u8 	%r2932, [%rd1060+4220];
	ld.local.u32 	%r2933, [%rd3+4056];
	add.s32 	%r2934, %r2933, %r2932;
	st.local.u32 	[%rd3+4056], %r2934;
	st.local.u8 	[%rd1060+4220], %rs151;
	and.b32  	%r2935, %r2925, %r2902;
	mul.wide.u32 	%rd1061, %r2934, 4;
	add.s64 	%rd1062, %rd3, %rd1061;
	st.local.u32 	[%rd1062+4], %r2935;
	cvt.u64.u32 	%rd1063, %r2935;
	add.s64 	%rd1064, %rd3, %rd1063;
	ld.local.u8 	%r2936, [%rd1064+4220];
	ld.local.u32 	%r2937, [%rd3+4056];
	add.s32 	%r2938, %r2937, %r2936;
	st.local.u32 	[%rd3+4056], %r2938;
	st.local.u8 	[%rd1064+4220], %rs151;
	xor.b32  	%r2939, %r2925, %r119;
	mul.wide.u32 	%rd1065, %r2938, 4;
	add.s64 	%rd1066, %rd3, %rd1065;
	st.local.u32 	[%rd1066+4], %r2939;
	cvt.u64.u32 	%rd1067, %r2939;
	add.s64 	%rd1068, %rd3, %rd1067;
	ld.local.u8 	%r2940, [%rd1068+4220];
	ld.local.u32 	%r2941, [%rd3+4056];
	add.s32 	%r2942, %r2941, %r2940;
	st.local.u32 	[%rd3+4056], %r2942;
	st.local.u8 	[%rd1068+4220], %rs151;
	or.b32  	%r2943, %r2925, %r119;
	mul.wide.u32 	%rd1069, %r2942, 4;
	add.s64 	%rd1070, %rd3, %rd1069;
	st.local.u32 	[%rd1070+4], %r2943;
	cvt.u64.u32 	%rd1071, %r2943;
	add.s64 	%rd1072, %rd3, %rd1071;
	ld.local.u8 	%r2944, [%rd1072+4220];
	ld.local.u32 	%r2945, [%rd3+4056];
	add.s32 	%r2946, %r2945, %r2944;
	st.local.u32 	[%rd3+4056], %r2946;
	st.local.u8 	[%rd1072+4220], %rs151;
	ld.local.u32 	%r2947, [%rd3+4084];
	not.b32 	%r2948, %r2947;
	and.b32  	%r2949, %r2947, %r119;
	mul.wide.u32 	%rd1073, %r2946, 4;
	add.s64 	%rd1074, %rd3, %rd1073;
	st.local.u32 	[%rd1074+4], %r2949;
	cvt.u64.u32 	%rd1075, %r2949;
	add.s64 	%rd1076, %rd3, %rd1075;
	ld.local.u8 	%r2950, [%rd1076+4220];
	ld.local.u32 	%r2951, [%rd3+4056];
	add.s32 	%r2952, %r2951, %r2950;
	st.local.u32 	[%rd3+4056], %r2952;
	st.local.u8 	[%rd1076+4220], %rs151;
	and.b32  	%r2953, %r119, %r2948;
	mul.wide.u32 	%rd1077, %r2952, 4;
	add.s64 	%rd1078, %rd3, %rd1077;
	st.local.u32 	[%rd1078+4], %r2953;
	cvt.u64.u32 	%rd1079, %r2953;
	add.s64 	%rd1080, %rd3, %rd1079;
	ld.local.u8 	%r2954, [%rd1080+4220];
	ld.local.u32 	%r2955, [%rd3+4056];
	add.s32 	%r2956, %r2955, %r2954;
	st.local.u32 	[%rd3+4056], %r2956;
	st.local.u8 	[%rd1080+4220], %rs151;
	and.b32  	%r2957, %r2947, %r2902;
	mul.wide.u32 	%rd1081, %r2956, 4;
	add.s64 	%rd1082, %rd3, %rd1081;
	st.local.u32 	[%rd1082+4], %r2957;
	cvt.u64.u32 	%rd1083, %r2957;
	add.s64 	%rd1084, %rd3, %rd1083;
	ld.local.u8 	%r2958, [%rd1084+4220];
	ld.local.u32 	%r2959, [%rd3+4056];
	add.s32 	%r2960, %r2959, %r2958;
	st.local.u32 	[%rd3+4056], %r2960;
	st.local.u8 	[%rd1084+4220], %rs151;
	xor.b32  	%r2961, %r2947, %r119;
	mul.wide.u32 	%rd1085, %r2960, 4;
	add.s64 	%rd1086, %rd3, %rd1085;
	st.local.u32 	[%rd1086+4], %r2961;
	cvt.u64.u32 	%rd1087, %r2961;
	add.s64 	%rd1088, %rd3, %rd1087;
	ld.local.u8 	%r2962, [%rd1088+4220];
	ld.local.u32 	%r2963, [%rd3+4056];
	add.s32 	%r2964, %r2963, %r2962;
	st.local.u32 	[%rd3+4056], %r2964;
	st.local.u8 	[%rd1088+4220], %rs151;
	or.b32  	%r2965, %r2947, %r119;
	mul.wide.u32 	%rd1089, %r2964, 4;
	add.s64 	%rd1090, %rd3, %rd1089;
	st.local.u32 	[%rd1090+4], %r2965;
	cvt.u64.u32 	%rd1091, %r2965;
	add.s64 	%rd1092, %rd3, %rd1091;
	ld.local.u8 	%r2966, [%rd1092+4220];
	ld.local.u32 	%r2967, [%rd3+4056];
	add.s32 	%r2968, %r2967, %r2966;
	st.local.u32 	[%rd3+4056], %r2968;
	st.local.u8 	[%rd1092+4220], %rs151;
	ld.local.u32 	%r2969, [%rd3+4088];
	not.b32 	%r2970, %r2969;
	and.b32  	%r2971, %r2969, %r119;
	mul.wide.u32 	%rd1093, %r2968, 4;
	add.s64 	%rd1094, %rd3, %rd1093;
	st.local.u32 	[%rd1094+4], %r2971;
	cvt.u64.u32 	%rd1095, %r2971;
	add.s64 	%rd1096, %rd3, %rd1095;
	ld.local.u8 	%r2972, [%rd1096+4220];
	ld.local.u32 	%r2973, [%rd3+4056];
	add.s32 	%r2974, %r2973, %r2972;
	st.local.u32 	[%rd3+4056], %r2974;
	st.local.u8 	[%rd1096+4220], %rs151;
	and.b32  	%r2975, %r119, %r2970;
	mul.wide.u32 	%rd1097, %r2974, 4;
	add.s64 	%rd1098, %rd3, %rd1097;
	st.local.u32 	[%rd1098+4], %r2975;
	cvt.u64.u32 	%rd1099, %r2975;
	add.s64 	%rd1100, %rd3, %rd1099;
	ld.local.u8 	%r2976, [%rd1100+4220];
	ld.local.u32 	%r2977, [%rd3+4056];
	add.s32 	%r2978, %r2977, %r2976;
	st.local.u32 	[%rd3+4056], %r2978;
	st.local.u8 	[%rd1100+4220], %rs151;
	and.b32  	%r2979, %r2969, %r2902;
	mul.wide.u32 	%rd1101, %r2978, 4;
	add.s64 	%rd1102, %rd3, %rd1101;
	st.local.u32 	[%rd1102+4], %r2979;
	cvt.u64.u32 	%rd1103, %r2979;
	add.s64 	%rd1104, %rd3, %rd1103;
	ld.local.u8 	%r2980, [%rd1104+4220];
	ld.local.u32 	%r2981, [%rd3+4056];
	add.s32 	%r2982, %r2981, %r2980;
	st.local.u32 	[%rd3+4056], %r2982;
	st.local.u8 	[%rd1104+4220], %rs151;
	xor.b32  	%r2983, %r2969, %r119;
	mul.wide.u32 	%rd1105, %r2982, 4;
	add.s64 	%rd1106, %rd3, %rd1105;
	st.local.u32 	[%rd1106+4], %r2983;
	cvt.u64.u32 	%rd1107, %r2983;
	add.s64 	%rd1108, %rd3, %rd1107;
	ld.local.u8 	%r2984, [%rd1108+4220];
	ld.local.u32 	%r2985, [%rd3+4056];
	add.s32 	%r2986, %r2985, %r2984;
	st.local.u32 	[%rd3+4056], %r2986;
	st.local.u8 	[%rd1108+4220], %rs151;
	or.b32  	%r2987, %r2969, %r119;
	mul.wide.u32 	%rd1109, %r2986, 4;
	add.s64 	%rd1110, %rd3, %rd1109;
	st.local.u32 	[%rd1110+4], %r2987;
	cvt.u64.u32 	%rd1111, %r2987;
	add.s64 	%rd1112, %rd3, %rd1111;
	ld.local.u8 	%r2988, [%rd1112+4220];
	ld.local.u32 	%r2989, [%rd3+4056];
	add.s32 	%r2990, %r2989, %r2988;
	st.local.u32 	[%rd3+4056], %r2990;
	st.local.u8 	[%rd1112+4220], %rs151;
	ld.local.u32 	%r2991, [%rd3+4092];
	not.b32 	%r2992, %r2991;
	and.b32  	%r2993, %r2991, %r119;
	mul.wide.u32 	%rd1113, %r2990, 4;
	add.s64 	%rd1114, %rd3, %rd1113;
	st.local.u32 	[%rd1114+4], %r2993;
	cvt.u64.u32 	%rd1115, %r2993;
	add.s64 	%rd1116, %rd3, %rd1115;
	ld.local.u8 	%r2994, [%rd1116+4220];
	ld.local.u32 	%r2995, [%rd3+4056];
	add.s32 	%r2996, %r2995, %r2994;
	st.local.u32 	[%rd3+4056], %r2996;
	st.local.u8 	[%rd1116+4220], %rs151;
	and.b32  	%r2997, %r119, %r2992;
	mul.wide.u32 	%rd1117, %r2996, 4;
	add.s64 	%rd1118, %rd3, %rd1117;
	st.local.u32 	[%rd1118+4], %r2997;
	cvt.u64.u32 	%rd1119, %r2997;
	add.s64 	%rd1120, %rd3, %rd1119;
	ld.local.u8 	%r2998, [%rd1120+4220];
	ld.local.u32 	%r2999, [%rd3+4056];
	add.s32 	%r3000, %r2999, %r2998;
	st.local.u32 	[%rd3+4056], %r3000;
	st.local.u8 	[%rd1120+4220], %rs151;
	and.b32  	%r3001, %r2991, %r2902;
	mul.wide.u32 	%rd1121, %r3000, 4;
	add.s64 	%rd1122, %rd3, %rd1121;
	st.local.u32 	[%rd1122+4], %r3001;
	cvt.u64.u32 	%rd1123, %r3001;
	add.s64 	%rd1124, %rd3, %rd1123;
	ld.local.u8 	%r3002, [%rd1124+4220];
	ld.local.u32 	%r3003, [%rd3+4056];
	add.s32 	%r3004, %r3003, %r3002;
	st.local.u32 	[%rd3+4056], %r3004;
	st.local.u8 	[%rd1124+4220], %rs151;
	xor.b32  	%r3005, %r2991, %r119;
	mul.wide.u32 	%rd1125, %r3004, 4;
	add.s64 	%rd1126, %rd3, %rd1125;
	st.local.u32 	[%rd1126+4], %r3005;
	cvt.u64.u32 	%rd1127, %r3005;
	add.s64 	%rd1128, %rd3, %rd1127;
	ld.local.u8 	%r3006, [%rd1128+4220];
	ld.local.u32 	%r3007, [%rd3+4056];
	add.s32 	%r3008, %r3007, %r3006;
	st.local.u32 	[%rd3+4056], %r3008;
	st.local.u8 	[%rd1128+4220], %rs151;
	or.b32  	%r3009, %r2991, %r119;
	mul.wide.u32 	%rd1129, %r3008, 4;
	add.s64 	%rd1130, %rd3, %rd1129;
	st.local.u32 	[%rd1130+4], %r3009;
	cvt.u64.u32 	%rd1131, %r3009;
	add.s64 	%rd1132, %rd3, %rd1131;
	ld.local.u8 	%r3010, [%rd1132+4220];
	ld.local.u32 	%r3011, [%rd3+4056];
	add.s32 	%r3012, %r3011, %r3010;
	st.local.u32 	[%rd3+4056], %r3012;
	st.local.u8 	[%rd1132+4220], %rs151;
	ld.local.u32 	%r3013, [%rd3+4096];
	not.b32 	%r3014, %r3013;
	and.b32  	%r3015, %r3013, %r119;
	mul.wide.u32 	%rd1133, %r3012, 4;
	add.s64 	%rd1134, %rd3, %rd1133;
	st.local.u32 	[%rd1134+4], %r3015;
	cvt.u64.u32 	%rd1135, %r3015;
	add.s64 	%rd1136, %rd3, %rd1135;
	ld.local.u8 	%r3016, [%rd1136+4220];
	ld.local.u32 	%r3017, [%rd3+4056];
	add.s32 	%r3018, %r3017, %r3016;
	st.local.u32 	[%rd3+4056], %r3018;
	st.local.u8 	[%rd1136+4220], %rs151;
	and.b32  	%r3019, %r119, %r3014;
	mul.wide.u32 	%rd1137, %r3018, 4;
	add.s64 	%rd1138, %rd3, %rd1137;
	st.local.u32 	[%rd1138+4], %r3019;
	cvt.u64.u32 	%rd1139, %r3019;
	add.s64 	%rd1140, %rd3, %rd1139;
	ld.local.u8 	%r3020, [%rd1140+4220];
	ld.local.u32 	%r3021, [%rd3+4056];
	add.s32 	%r3022, %r3021, %r3020;
	st.local.u32 	[%rd3+4056], %r3022;
	st.local.u8 	[%rd1140+4220], %rs151;
	and.b32  	%r3023, %r3013, %r2902;
	mul.wide.u32 	%rd1141, %r3022, 4;
	add.s64 	%rd1142, %rd3, %rd1141;
	st.local.u32 	[%rd1142+4], %r3023;
	cvt.u64.u32 	%rd1143, %r3023;
	add.s64 	%rd1144, %rd3, %rd1143;
	ld.local.u8 	%r3024, [%rd1144+4220];
	ld.local.u32 	%r3025, [%rd3+4056];
	add.s32 	%r3026, %r3025, %r3024;
	st.local.u32 	[%rd3+4056], %r3026;
	st.local.u8 	[%rd1144+4220], %rs151;
	xor.b32  	%r3027, %r3013, %r119;
	mul.wide.u32 	%rd1145, %r3026, 4;
	add.s64 	%rd1146, %rd3, %rd1145;
	st.local.u32 	[%rd1146+4], %r3027;
	cvt.u64.u32 	%rd1147, %r3027;
	add.s64 	%rd1148, %rd3, %rd1147;
	ld.local.u8 	%r3028, [%rd1148+4220];
	ld.local.u32 	%r3029, [%rd3+4056];
	add.s32 	%r3030, %r3029, %r3028;
	st.local.u32 	[%rd3+4056], %r3030;
	st.local.u8 	[%rd1148+4220], %rs151;
	or.b32  	%r3031, %r3013, %r119;
	mul.wide.u32 	%rd1149, %r3030, 4;
	add.s64 	%rd1150, %rd3, %rd1149;
	st.local.u32 	[%rd1150+4], %r3031;
	cvt.u64.u32 	%rd1151, %r3031;
	add.s64 	%rd1152, %rd3, %rd1151;
	ld.local.u8 	%r3032, [%rd1152+4220];
	ld.local.u32 	%r3033, [%rd3+4056];
	add.s32 	%r3034, %r3033, %r3032;
	st.local.u32 	[%rd3+4056], %r3034;
	st.local.u8 	[%rd1152+4220], %rs151;
	ld.local.u32 	%r3035, [%rd3+4100];
	not.b32 	%r3036, %r3035;
	and.b32  	%r3037, %r3035, %r119;
	mul.wide.u32 	%rd1153, %r3034, 4;
	add.s64 	%rd1154, %rd3, %rd1153;
	st.local.u32 	[%rd1154+4], %r3037;
	cvt.u64.u32 	%rd1155, %r3037;
	add.s64 	%rd1156, %rd3, %rd1155;
	ld.local.u8 	%r3038, [%rd1156+4220];
	ld.local.u32 	%r3039, [%rd3+4056];
	add.s32 	%r3040, %r3039, %r3038;
	st.local.u32 	[%rd3+4056], %r3040;
	st.local.u8 	[%rd1156+4220], %rs151;
	and.b32  	%r3041, %r119, %r3036;
	mul.wide.u32 	%rd1157, %r3040, 4;
	add.s64 	%rd1158, %rd3, %rd1157;
	st.local.u32 	[%rd1158+4], %r3041;
	cvt.u64.u32 	%rd1159, %r3041;
	add.s64 	%rd1160, %rd3, %rd1159;
	ld.local.u8 	%r3042, [%rd1160+4220];
	ld.local.u32 	%r3043, [%rd3+4056];
	add.s32 	%r3044, %r3043, %r3042;
	st.local.u32 	[%rd3+4056], %r3044;
	st.local.u8 	[%rd1160+4220], %rs151;
	and.b32  	%r3045, %r3035, %r2902;
	mul.wide.u32 	%rd1161, %r3044, 4;
	add.s64 	%rd1162, %rd3, %rd1161;
	st.local.u32 	[%rd1162+4], %r3045;
	cvt.u64.u32 	%rd1163, %r3045;
	add.s64 	%rd1164, %rd3, %rd1163;
	ld.local.u8 	%r3046, [%rd1164+4220];
	ld.local.u32 	%r3047, [%rd3+4056];
	add.s32 	%r3048, %r3047, %r3046;
	st.local.u32 	[%rd3+4056], %r3048;
	st.local.u8 	[%rd1164+4220], %rs151;
	xor.b32  	%r3049, %r3035, %r119;
	mul.wide.u32 	%rd1165, %r3048, 4;
	add.s64 	%rd1166, %rd3, %rd1165;
	st.local.u32 	[%rd1166+4], %r3049;
	cvt.u64.u32 	%rd1167, %r3049;
	add.s64 	%rd1168, %rd3, %rd1167;
	ld.local.u8 	%r3050, [%rd1168+4220];
	ld.local.u32 	%r3051, [%rd3+4056];
	add.s32 	%r3052, %r3051, %r3050;
	st.local.u32 	[%rd3+4056], %r3052;
	st.local.u8 	[%rd1168+4220], %rs151;
	or.b32  	%r3053, %r3035, %r119;
	mul.wide.u32 	%rd1169, %r3052, 4;
	add.s64 	%rd1170, %rd3, %rd1169;
	st.local.u32 	[%rd1170+4], %r3053;
	cvt.u64.u32 	%rd1171, %r3053;
	add.s64 	%rd1172, %rd3, %rd1171;
	ld.local.u8 	%r3054, [%rd1172+4220];
	ld.local.u32 	%r3055, [%rd3+4056];
	add.s32 	%r3056, %r3055, %r3054;
	st.local.u32 	[%rd3+4056], %r3056;
	st.local.u8 	[%rd1172+4220], %rs151;
	ld.local.u32 	%r3057, [%rd3+4104];
	not.b32 	%r3058, %r3057;
	and.b32  	%r3059, %r3057, %r119;
	mul.wide.u32 	%rd1173, %r3056, 4;
	add.s64 	%rd1174, %rd3, %rd1173;
	st.local.u32 	[%rd1174+4], %r3059;
	cvt.u64.u32 	%rd1175, %r3059;
	add.s64 	%rd1176, %rd3, %rd1175;
	ld.local.u8 	%r3060, [%rd1176+4220];
	ld.local.u32 	%r3061, [%rd3+4056];
	add.s32 	%r3062, %r3061, %r3060;
	st.local.u32 	[%rd3+4056], %r3062;
	st.local.u8 	[%rd1176+4220], %rs151;
	and.b32  	%r3063, %r119, %r3058;
	mul.wide.u32 	%rd1177, %r3062, 4;
	add.s64 	%rd1178, %rd3, %rd1177;
	st.local.u32 	[%rd1178+4], %r3063;
	cvt.u64.u32 	%rd1179, %r3063;
	add.s64 	%rd1180, %rd3, %rd1179;
	ld.local.u8 	%r3064, [%rd1180+4220];
	ld.local.u32 	%r3065, [%rd3+4056];
	add.s32 	%r3066, %r3065, %r3064;
	st.local.u32 	[%rd3+4056], %r3066;
	st.local.u8 	[%rd1180+4220], %rs151;
	and.b32  	%r3067, %r3057, %r2902;
	mul.wide.u32 	%rd1181, %r3066, 4;
	add.s64 	%rd1182, %rd3, %rd1181;
	st.local.u32 	[%rd1182+4], %r3067;
	cvt.u64.u32 	%rd1183, %r3067;
	add.s64 	%rd1184, %rd3, %rd1183;
	ld.local.u8 	%r3068, [%rd1184+4220];
	ld.local.u32 	%r3069, [%rd3+4056];
	add.s32 	%r3070, %r3069, %r3068;
	st.local.u32 	[%rd3+4056], %r3070;
	st.local.u8 	[%rd1184+4220], %rs151;
	xor.b32  	%r3071, %r3057, %r119;
	mul.wide.u32 	%rd1185, %r3070, 4;
	add.s64 	%rd1186, %rd3, %rd1185;
	st.local.u32 	[%rd1186+4], %r3071;
	cvt.u64.u32 	%rd1187, %r3071;
	add.s64 	%rd1188, %rd3, %rd1187;
	ld.local.u8 	%r3072, [%rd1188+4220];
	ld.local.u32 	%r3073, [%rd3+4056];
	add.s32 	%r3074, %r3073, %r3072;
	st.local.u32 	[%rd3+4056], %r3074;
	st.local.u8 	[%rd1188+4220], %rs151;
	or.b32  	%r3075, %r3057, %r119;
	mul.wide.u32 	%rd1189, %r3074, 4;
	add.s64 	%rd1190, %rd3, %rd1189;
	st.local.u32 	[%rd1190+4], %r3075;
	cvt.u64.u32 	%rd1191, %r3075;
	add.s64 	%rd1192, %rd3, %rd1191;
	ld.local.u8 	%r3076, [%rd1192+4220];
	ld.local.u32 	%r3077, [%rd3+4056];
	add.s32 	%r3078, %r3077, %r3076;
	st.local.u32 	[%rd3+4056], %r3078;
	st.local.u8 	[%rd1192+4220], %rs151;
	ld.local.u32 	%r3079, [%rd3+4108];
	not.b32 	%r3080, %r3079;
	and.b32  	%r3081, %r3079, %r119;
	mul.wide.u32 	%rd1193, %r3078, 4;
	add.s64 	%rd1194, %rd3, %rd1193;
	st.local.u32 	[%rd1194+4], %r3081;
	cvt.u64.u32 	%rd1195, %r3081;
	add.s64 	%rd1196, %rd3, %rd1195;
	ld.local.u8 	%r3082, [%rd1196+4220];
	ld.local.u32 	%r3083, [%rd3+4056];
	add.s32 	%r3084, %r3083, %r3082;
	st.local.u32 	[%rd3+4056], %r3084;
	st.local.u8 	[%rd1196+4220], %rs151;
	and.b32  	%r3085, %r119, %r3080;
	mul.wide.u32 	%rd1197, %r3084, 4;
	add.s64 	%rd1198, %rd3, %rd1197;
	st.local.u32 	[%rd1198+4], %r3085;
	cvt.u64.u32 	%rd1199, %r3085;
	add.s64 	%rd1200, %rd3, %rd1199;
	ld.local.u8 	%r3086, [%rd1200+4220];
	ld.local.u32 	%r3087, [%rd3+4056];
	add.s32 	%r3088, %r3087, %r3086;
	st.local.u32 	[%rd3+4056], %r3088;
	st.local.u8 	[%rd1200+4220], %rs151;
	and.b32  	%r3089, %r3079, %r2902;
	mul.wide.u32 	%rd1201, %r3088, 4;
	add.s64 	%rd1202, %rd3, %rd1201;
	st.local.u32 	[%rd1202+4], %r3089;
	cvt.u64.u32 	%rd1203, %r3089;
	add.s64 	%rd1204, %rd3, %rd1203;
	ld.local.u8 	%r3090, [%rd1204+4220];
	ld.local.u32 	%r3091, [%rd3+4056];
	add.s32 	%r3092, %r3091, %r3090;
	st.local.u32 	[%rd3+4056], %r3092;
	st.local.u8 	[%rd1204+4220], %rs151;
	xor.b32  	%r3093, %r3079, %r119;
	mul.wide.u32 	%rd1205, %r3092, 4;
	add.s64 	%rd1206, %rd3, %rd1205;
	st.local.u32 	[%rd1206+4], %r3093;
	cvt.u64.u32 	%rd1207, %r3093;
	add.s64 	%rd1208, %rd3, %rd1207;
	ld.local.u8 	%r3094, [%rd1208+4220];
	ld.local.u32 	%r3095, [%rd3+4056];
	add.s32 	%r3096, %r3095, %r3094;
	st.local.u32 	[%rd3+4056], %r3096;
	st.local.u8 	[%rd1208+4220], %rs151;
	or.b32  	%r3097, %r3079, %r119;
	mul.wide.u32 	%rd1209, %r3096, 4;
	add.s64 	%rd1210, %rd3, %rd1209;
	st.local.u32 	[%rd1210+4], %r3097;
	cvt.u64.u32 	%rd1211, %r3097;
	add.s64 	%rd1212, %rd3, %rd1211;
	ld.local.u8 	%r3098, [%rd1212+4220];
	ld.local.u32 	%r3099, [%rd3+4056];
	add.s32 	%r3100, %r3099, %r3098;
	st.local.u32 	[%rd3+4056], %r3100;
	st.local.u8 	[%rd1212+4220], %rs151;
	ld.local.u32 	%r3101, [%rd3+4112];
	not.b32 	%r3102, %r3101;
	and.b32  	%r3103, %r3101, %r119;
	mul.wide.u32 	%rd1213, %r3100, 4;
	add.s64 	%rd1214, %rd3, %rd1213;
	st.local.u32 	[%rd1214+4], %r3103;
	cvt.u64.u32 	%rd1215, %r3103;
	add.s64 	%rd1216, %rd3, %rd1215;
	ld.local.u8 	%r3104, [%rd1216+4220];
	ld.local.u32 	%r3105, [%rd3+4056];
	add.s32 	%r3106, %r3105, %r3104;
	st.local.u32 	[%rd3+4056], %r3106;
	st.local.u8 	[%rd1216+4220], %rs151;
	and.b32  	%r3107, %r119, %r3102;
	mul.wide.u32 	%rd1217, %r3106, 4;
	add.s64 	%rd1218, %rd3, %rd1217;
	st.local.u32 	[%rd1218+4], %r3107;
	cvt.u64.u32 	%rd1219, %r3107;
	add.s64 	%rd1220, %rd3, %rd1219;
	ld.local.u8 	%r3108, [%rd1220+4220];
	ld.local.u32 	%r3109, [%rd3+4056];
	add.s32 	%r3110, %r3109, %r3108;
	st.local.u32 	[%rd3+4056], %r3110;
	st.local.u8 	[%rd1220+4220], %rs151;
	and.b32  	%r3111, %r3101, %r2902;
	mul.wide.u32 	%rd1221, %r3110, 4;
	add.s64 	%rd1222, %rd3, %rd1221;
	st.local.u32 	[%rd1222+4], %r3111;
	cvt.u64.u32 	%rd1223, %r3111;
	add.s64 	%rd1224, %rd3, %rd1223;
	ld.local.u8 	%r3112, [%rd1224+4220];
	ld.local.u32 	%r3113, [%rd3+4056];
	add.s32 	%r3114, %r3113, %r3112;
	st.local.u32 	[%rd3+4056], %r3114;
	st.local.u8 	[%rd1224+4220], %rs151;
	xor.b32  	%r3115, %r3101, %r119;
	mul.wide.u32 	%rd1225, %r3114, 4;
	add.s64 	%rd1226, %rd3, %rd1225;
	st.local.u32 	[%rd1226+4], %r3115;
	cvt.u64.u32 	%rd1227, %r3115;
	add.s64 	%rd1228, %rd3, %rd1227;
	ld.local.u8 	%r3116, [%rd1228+4220];
	ld.local.u32 	%r3117, [%rd3+4056];
	add.s32 	%r3118, %r3117, %r3116;
	st.local.u32 	[%rd3+4056], %r3118;
	st.local.u8 	[%rd1228+4220], %rs151;
	or.b32  	%r3119, %r3101, %r119;
	mul.wide.u32 	%rd1229, %r3118, 4;
	add.s64 	%rd1230, %rd3, %rd1229;
	st.local.u32 	[%rd1230+4], %r3119;
	cvt.u64.u32 	%rd1231, %r3119;
	add.s64 	%rd1232, %rd3, %rd1231;
	ld.local.u8 	%r3120, [%rd1232+4220];
	ld.local.u32 	%r3121, [%rd3+4056];
	add.s32 	%r3122, %r3121, %r3120;
	st.local.u32 	[%rd3+4056], %r3122;
	st.local.u8 	[%rd1232+4220], %rs151;
	ld.local.u32 	%r3123, [%rd3+4116];
	not.b32 	%r3124, %r3123;
	and.b32  	%r3125, %r3123, %r119;
	mul.wide.u32 	%rd1233, %r3122, 4;
	add.s64 	%rd1234, %rd3, %rd1233;
	st.local.u32 	[%rd1234+4], %r3125;
	cvt.u64.u32 	%rd1235, %r3125;
	add.s64 	%rd1236, %rd3, %rd1235;
	ld.local.u8 	%r3126, [%rd1236+4220];
	ld.local.u32 	%r3127, [%rd3+4056];
	add.s32 	%r3128, %r3127, %r3126;
	st.local.u32 	[%rd3+4056], %r3128;
	st.local.u8 	[%rd1236+4220], %rs151;
	and.b32  	%r3129, %r119, %r3124;
	mul.wide.u32 	%rd1237, %r3128, 4;
	add.s64 	%rd1238, %rd3, %rd1237;
	st.local.u32 	[%rd1238+4], %r3129;
	cvt.u64.u32 	%rd1239, %r3129;
	add.s64 	%rd1240, %rd3, %rd1239;
	ld.local.u8 	%r3130, [%rd1240+4220];
	ld.local.u32 	%r3131, [%rd3+4056];
	add.s32 	%r3132, %r3131, %r3130;
	st.local.u32 	[%rd3+4056], %r3132;
	st.local.u8 	[%rd1240+4220], %rs151;
	and.b32  	%r3133, %r3123, %r2902;
	mul.wide.u32 	%rd1241, %r3132, 4;
	add.s64 	%rd1242, %rd3, %rd1241;
	st.local.u32 	[%rd1242+4], %r3133;
	cvt.u64.u32 	%rd1243, %r3133;
	add.s64 	%rd1244, %rd3, %rd1243;
	ld.local.u8 	%r3134, [%rd1244+4220];
	ld.local.u32 	%r3135, [%rd3+4056];
	add.s32 	%r3136, %r3135, %r3134;
	st.local.u32 	[%rd3+4056], %r3136;
	st.local.u8 	[%rd1244+4220], %rs151;
	xor.b32  	%r3137, %r3123, %r119;
	mul.wide.u32 	%rd1245, %r3136, 4;
	add.s64 	%rd1246, %rd3, %rd1245;
	st.local.u32 	[%rd1246+4], %r3137;
	cvt.u64.u32 	%rd1247, %r3137;
	add.s64 	%rd1248, %rd3, %rd1247;
	ld.local.u8 	%r3138, [%rd1248+4220];
	ld.local.u32 	%r3139, [%rd3+4056];
	add.s32 	%r3140, %r3139, %r3138;
	st.local.u32 	[%rd3+4056], %r3140;
	st.local.u8 	[%rd1248+4220], %rs151;
	or.b32  	%r3141, %r3123, %r119;
	mul.wide.u32 	%rd1249, %r3140, 4;
	add.s64 	%rd1250, %rd3, %rd1249;
	st.local.u32 	[%rd1250+4], %r3141;
	cvt.u64.u32 	%rd1251, %r3141;
	add.s64 	%rd1252, %rd3, %rd1251;
	ld.local.u8 	%r3142, [%rd1252+4220];
	ld.local.u32 	%r3143, [%rd3+4056];
	add.s32 	%r3144, %r3143, %r3142;
	st.local.u32 	[%rd3+4056], %r3144;
	st.local.u8 	[%rd1252+4220], %rs151;
	ld.local.u32 	%r3145, [%rd3+4120];
	not.b32 	%r3146, %r3145;
	and.b32  	%r3147, %r3145, %r119;
	mul.wide.u32 	%rd1253, %r3144, 4;
	add.s64 	%rd1254, %rd3, %rd1253;
	st.local.u32 	[%rd1254+4], %r3147;
	cvt.u64.u32 	%rd1255, %r3147;
	add.s64 	%rd1256, %rd3, %rd1255;
	ld.local.u8 	%r3148, [%rd1256+4220];
	ld.local.u32 	%r3149, [%rd3+4056];
	add.s32 	%r3150, %r3149, %r3148;
	st.local.u32 	[%rd3+4056], %r3150;
	st.local.u8 	[%rd1256+4220], %rs151;
	and.b32  	%r3151, %r119, %r3146;
	mul.wide.u32 	%rd1257, %r3150, 4;
	add.s64 	%rd1258, %rd3, %rd1257;
	st.local.u32 	[%rd1258+4], %r3151;
	cvt.u64.u32 	%rd1259, %r3151;
	add.s64 	%rd1260, %rd3, %rd1259;
	ld.local.u8 	%r3152, [%rd1260+4220];
	ld.local.u32 	%r3153, [%rd3+4056];
	add.s32 	%r3154, %r3153, %r3152;
	st.local.u32 	[%rd3+4056], %r3154;
	st.local.u8 	[%rd1260+4220], %rs151;
	and.b32  	%r3155, %r3145, %r2902;
	mul.wide.u32 	%rd1261, %r3154, 4;
	add.s64 	%rd1262, %rd3, %rd1261;
	st.local.u32 	[%rd1262+4], %r3155;
	cvt.u64.u32 	%rd1263, %r3155;
	add.s64 	%rd1264, %rd3, %rd1263;
	ld.local.u8 	%r3156, [%rd1264+4220];
	ld.local.u32 	%r3157, [%rd3+4056];
	add.s32 	%r3158, %r3157, %r3156;
	st.local.u32 	[%rd3+4056], %r3158;
	st.local.u8 	[%rd1264+4220], %rs151;
	xor.b32  	%r3159, %r3145, %r119;
	mul.wide.u32 	%rd1265, %r3158, 4;
	add.s64 	%rd1266, %rd3, %rd1265;
	st.local.u32 	[%rd1266+4], %r3159;
	cvt.u64.u32 	%rd1267, %r3159;
	add.s64 	%rd1268, %rd3, %rd1267;
	ld.local.u8 	%r3160, [%rd1268+4220];
	ld.local.u32 	%r3161, [%rd3+4056];
	add.s32 	%r3162, %r3161, %r3160;
	st.local.u32 	[%rd3+4056], %r3162;
	st.local.u8 	[%rd1268+4220], %rs151;
	or.b32  	%r3163, %r3145, %r119;
	mul.wide.u32 	%rd1269, %r3162, 4;
	add.s64 	%rd1270, %rd3, %rd1269;
	st.local.u32 	[%rd1270+4], %r3163;
	cvt.u64.u32 	%rd1271, %r3163;
	add.s64 	%rd1272, %rd3, %rd1271;
	ld.local.u8 	%r3164, [%rd1272+4220];
	ld.local.u32 	%r3165, [%rd3+4056];
	add.s32 	%r26220, %r3165, %r3164;
	st.local.u32 	[%rd3+4056], %r26220;
	st.local.u8 	[%rd1272+4220], %rs151;
	ld.local.u32 	%r26217, [%rd3+4200];
	setp.ge.u32 	%p27, %r26217, %r26220;
	@%p27 bra 	$L__BB0_156;
	bra.uni 	$L__BB0_132;
$L__BB0_156:
	ld.local.u32 	%r26208, [%rd3+4052];
	setp.ge.u32 	%p94, %r26208, %r26220;
	@%p94 bra 	$L__BB0_159;
	mov.u32 	%r26221, %r26208;
$L__BB0_158:
	mul.wide.u32 	%rd6672, %r26221, 4;
	add.s64 	%rd6673, %rd3, %rd6672;
	ld.local.u32 	%rd6674, [%rd6673+4];
	add.s64 	%rd6675, %rd3, %rd6674;
	mov.b16 	%rs4709, 1;
	st.local.u8 	[%rd6675+4220], %rs4709;
	add.s32 	%r26221, %r26221, 1;
	setp.lt.u32 	%p95, %r26221, %r26220;
	@%p95 bra 	$L__BB0_158;
$L__BB0_159:
	ld.local.u32 	%rd6676, [%rd3+4124];
	mov.u64 	%rd6677, d_TARGET_LOOKUP;
	add.s64 	%rd6678, %rd6677, %rd6676;
	ld.global.u8 	%rs4710, [%rd6678];
	add.s16 	%rs9832, %rs4710, %rs9836;
	cvt.u32.u16 	%r15210, %rs4710;
	shl.b32 	%r15211, %r15210, 16;
	and.b32  	%r15212, %r15211, 16711680;
	ld.local.u32 	%r15213, [%rd3+4196];
	add.s32 	%r15214, %r15213, %r15212;
	add.s32 	%r26205, %r15214, 1;
	st.local.u32 	[%rd3+4196], %r26205;
	setp.ge.u32 	%p96, %r26205, %r26208;
	@%p96 bra 	$L__BB0_128;
	bra.uni 	$L__BB0_100;
$L__BB0_160:
	mul.wide.u32 	%rd1538, %r26228, 4;
	add.s64 	%rd1539, %rd3, %rd1538;
	ld.local.u32 	%r191, [%rd1539+4];
	st.local.u32 	[%rd3+4132], %r191;
	cvt.u64.u32 	%rd1540, %r191;
	mov.u64 	%rd1541, d_TARGET_LOOKUP;
	add.s64 	%rd1542, %rd1541, %rd1540;
	ld.global.u8 	%rs55, [%rd1542];
	cvt.u32.u16 	%r3458, %rs55;
	and.b32  	%r3459, %r3458, 255;
	cvt.u32.u16 	%r3460, %rs9840;
	and.b32  	%r3461, %r3460, 255;
	sub.s32 	%r3462, %r3461, %r3459;
	setp.ne.s32 	%p30, %r3462, 3;
	@%p30 bra 	$L__BB0_199;
	sub.s16 	%rs56, %rs9840, %rs55;
	st.local.u32 	[%rd3+4064], %r26231;
	not.b32 	%r9271, %r191;
	ld.local.u32 	%r9272, [%rd3+4076];
	not.b32 	%r9273, %r9272;
	and.b32  	%r9274, %r9272, %r191;
	cvt.u64.u32 	%rd4028, %r9274;
	add.s64 	%rd4029, %rd3, %rd4028;
	ld.local.u8 	%rs1587, [%rd4029+4220];
	add.s64 	%rd4031, %rd1541, %rd4028;
	ld.global.u8 	%rs1588, [%rd4031];
	and.b16  	%rs1589, %rs1588, %rs1587;
	cvt.u32.u16 	%r9275, %rs1589;
	and.b32  	%r9276, %r9275, 255;
	mul.wide.u32 	%rd4032, %r26231, 4;
	add.s64 	%rd4033, %rd3, %rd4032;
	st.local.u32 	[%rd4033+4], %r9274;
	ld.local.u32 	%r9277, [%rd3+4064];
	add.s32 	%r9278, %r9277, %r9276;
	st.local.u32 	[%rd3+4064], %r9278;
	ld.local.u8 	%rs1590, [%rd4029+4220];
	not.b16 	%rs1591, %rs1589;
	and.b16  	%rs1592, %rs1590, %rs1591;
	st.local.u8 	[%rd4029+4220], %rs1592;
	and.b32  	%r9279, %r191, %r9273;
	cvt.u64.u32 	%rd4034, %r9279;
	add.s64 	%rd4035, %rd3, %rd4034;
	ld.local.u8 	%rs1593, [%rd4035+4220];
	add.s64 	%rd4036, %rd1541, %rd4034;
	ld.global.u8 	%rs1594, [%rd4036];
	and.b16  	%rs1595, %rs1594, %rs1593;
	cvt.u32.u16 	%r9280, %rs1595;
	and.b32  	%r9281, %r9280, 255;
	mul.wide.u32 	%rd4037, %r9278, 4;
	add.s64 	%rd4038, %rd3, %rd4037;
	st.local.u32 	[%rd4038+4], %r9279;
	ld.local.u32 	%r9282, [%rd3+4064];
	add.s32 	%r9283, %r9282, %r9281;
	st.local.u32 	[%rd3+4064], %r9283;
	ld.local.u8 	%rs1596, [%rd4035+4220];
	not.b16 	%rs1597, %rs1595;
	and.b16  	%rs1598, %rs1596, %rs1597;
	st.local.u8 	[%rd4035+4220], %rs1598;
	and.b32  	%r9284, %r9272, %r9271;
	cvt.u64.u32 	%rd4039, %r9284;
	add.s64 	%rd4040, %rd3, %rd4039;
	ld.local.u8 	%rs1599, [%rd4040+4220];
	add.s64 	%rd4041, %rd1541, %rd4039;
	ld.global.u8 	%rs1600, [%rd4041];
	and.b16  	%rs1601, %rs1600, %rs1599;
	cvt.u32.u16 	%r9285, %rs1601;
	and.b32  	%r9286, %r9285, 255;
	mul.wide.u32 	%rd4042, %r9283, 4;
	add.s64 	%rd4043, %rd3, %rd4042;
	st.local.u32 	[%rd4043+4], %r9284;
	ld.local.u32 	%r9287, [%rd3+4064];
	add.s32 	%r9288, %r9287, %r9286;
	st.local.u32 	[%rd3+4064], %r9288;
	ld.local.u8 	%rs1602, [%rd4040+4220];
	not.b16 	%rs1603, %rs1601;
	and.b16  	%rs1604, %rs1602, %rs1603;
	st.local.u8 	[%rd4040+4220], %rs1604;
	xor.b32  	%r9289, %r9272, %r191;
	cvt.u64.u32 	%rd4044, %r9289;
	add.s64 	%rd4045, %rd3, %rd4044;
	ld.local.u8 	%rs1605, [%rd4045+4220];
	add.s64 	%rd4046, %rd1541, %rd4044;
	ld.global.u8 	%rs1606, [%rd4046];
	and.b16  	%rs1607, %rs1606, %rs1605;
	cvt.u32.u16 	%r9290, %rs1607;
	and.b32  	%r9291, %r9290, 255;
	mul.wide.u32 	%rd4047, %r9288, 4;
	add.s64 	%rd4048, %rd3, %rd4047;
	st.local.u32 	[%rd4048+4], %r9289;
	ld.local.u32 	%r9292, [%rd3+4064];
	add.s32 	%r9293, %r9292, %r9291;
	st.local.u32 	[%rd3+4064], %r9293;
	ld.local.u8 	%rs1608, [%rd4045+4220];
	not.b16 	%rs1609, %rs1607;
	and.b16  	%rs1610, %rs1608, %rs1609;
	st.local.u8 	[%rd4045+4220], %rs1610;
	or.b32  	%r9294, %r9272, %r191;
	cvt.u64.u32 	%rd4049, %r9294;
	add.s64 	%rd4050, %rd3, %rd4049;
	ld.local.u8 	%rs1611, [%rd4050+4220];
	add.s64 	%rd4051, %rd1541, %rd4049;
	ld.global.u8 	%rs1612, [%rd4051];
	and.b16  	%rs1613, %rs1612, %rs1611;
	cvt.u32.u16 	%r9295, %rs1613;
	and.b32  	%r9296, %r9295, 255;
	mul.wide.u32 	%rd4052, %r9293, 4;
	add.s64 	%rd4053, %rd3, %rd4052;
	st.local.u32 	[%rd4053+4], %r9294;
	ld.local.u32 	%r9297, [%rd3+4064];
	add.s32 	%r9298, %r9297, %r9296;
	st.local.u32 	[%rd3+4064], %r9298;
	ld.local.u8 	%rs1614, [%rd4050+4220];
	not.b16 	%rs1615, %rs1613;
	and.b16  	%rs1616, %rs1614, %rs1615;
	st.local.u8 	[%rd4050+4220], %rs1616;
	ld.local.u32 	%r9299, [%rd3+4080];
	not.b32 	%r9300, %r9299;
	and.b32  	%r9301, %r9299, %r191;
	cvt.u64.u32 	%rd4054, %r9301;
	add.s64 	%rd4055, %rd3, %rd4054;
	ld.local.u8 	%rs1617, [%rd4055+4220];
	add.s64 	%rd4056, %rd1541, %rd4054;
	ld.global.u8 	%rs1618, [%rd4056];
	and.b16  	%rs1619, %rs1618, %rs1617;
	cvt.u32.u16 	%r9302, %rs1619;
	and.b32  	%r9303, %r9302, 255;
	mul.wide.u32 	%rd4057, %r9298, 4;
	add.s64 	%rd4058, %rd3, %rd4057;
	st.local.u32 	[%rd4058+4], %r9301;
	ld.local.u32 	%r9304, [%rd3+4064];
	add.s32 	%r9305, %r9304, %r9303;
	st.local.u32 	[%rd3+4064], %r9305;
	ld.local.u8 	%rs1620, [%rd4055+4220];
	not.b16 	%rs1621, %rs1619;
	and.b16  	%rs1622, %rs1620, %rs1621;
	st.local.u8 	[%rd4055+4220], %rs1622;
	and.b32  	%r9306, %r191, %r9300;
	cvt.u64.u32 	%rd4059, %r9306;
	add.s64 	%rd4060, %rd3, %rd4059;
	ld.local.u8 	%rs1623, [%rd4060+4220];
	add.s64 	%rd4061, %rd1541, %rd4059;
	ld.global.u8 	%rs1624, [%rd4061];
	and.b16  	%rs1625, %rs1624, %rs1623;
	cvt.u32.u16 	%r9307, %rs1625;
	and.b32  	%r9308, %r9307, 255;
	mul.wide.u32 	%rd4062, %r9305, 4;
	add.s64 	%rd4063, %rd3, %rd4062;
	st.local.u32 	[%rd4063+4], %r9306;
	ld.local.u32 	%r9309, [%rd3+4064];
	add.s32 	%r9310, %r9309, %r9308;
	st.local.u32 	[%rd3+4064], %r9310;
	ld.local.u8 	%rs1626, [%rd4060+4220];
	not.b16 	%rs1627, %rs1625;
	and.b16  	%rs1628, %rs1626, %rs1627;
	st.local.u8 	[%rd4060+4220], %rs1628;
	and.b32  	%r9311, %r9299, %r9271;
	cvt.u64.u32 	%rd4064, %r9311;
	add.s64 	%rd4065, %rd3, %rd4064;
	ld.local.u8 	%rs1629, [%rd4065+4220];
	add.s64 	%rd4066, %rd1541, %rd4064;
	ld.global.u8 	%rs1630, [%rd4066];
	and.b16  	%rs1631, %rs1630, %rs1629;
	cvt.u32.u16 	%r9312, %rs1631;
	and.b32  	%r9313, %r9312, 255;
	mul.wide.u32 	%rd4067, %r9310, 4;
	add.s64 	%rd4068, %rd3, %rd4067;
	st.local.u32 	[%rd4068+4], %r9311;
	ld.local.u32 	%r9314, [%rd3+4064];
	add.s32 	%r9315, %r9314, %r9313;
	st.local.u32 	[%rd3+4064], %r9315;
	ld.local.u8 	%rs1632, [%rd4065+4220];
	not.b16 	%rs1633, %rs1631;
	and.b16  	%rs1634, %rs1632, %rs1633;
	st.local.u8 	[%rd4065+4220], %rs1634;
	xor.b32  	%r9316, %r9299, %r191;
	cvt.u64.u32 	%rd4069, %r9316;
	add.s64 	%rd4070, %rd3, %rd4069;
	ld.local.u8 	%rs1635, [%rd4070+4220];
	add.s64 	%rd4071, %rd1541, %rd4069;
	ld.global.u8 	%rs1636, [%rd4071];
	and.b16  	%rs1637, %rs1636, %rs1635;
	cvt.u32.u16 	%r9317, %rs1637;
	and.b32  	%r9318, %r9317, 255;
	mul.wide.u32 	%rd4072, %r9315, 4;
	add.s64 	%rd4073, %rd3, %rd4072;
	st.local.u32 	[%rd4073+4], %r9316;
	ld.local.u32 	%r9319, [%rd3+4064];
	add.s32 	%r9320, %r9319, %r9318;
	st.local.u32 	[%rd3+4064], %r9320;
	ld.local.u8 	%rs1638, [%rd4070+4220];
	not.b16 	%rs1639, %rs1637;
	and.b16  	%rs1640, %rs1638, %rs1639;
	st.local.u8 	[%rd4070+4220], %rs1640;
	or.b32  	%r9321, %r9299, %r191;
	cvt.u64.u32 	%rd4074, %r9321;
	add.s64 	%rd4075, %rd3, %rd4074;
	ld.local.u8 	%rs1641, [%rd4075+4220];
	add.s64 	%rd4076, %rd1541, %rd4074;
	ld.global.u8 	%rs1642, [%rd4076];
	and.b16  	%rs1643, %rs1642, %rs1641;
	cvt.u32.u16 	%r9322, %rs1643;
	and.b32  	%r9323, %r9322, 255;
	mul.wide.u32 	%rd4077, %r9320, 4;
	add.s64 	%rd4078, %rd3, %rd4077;
	st.local.u32 	[%rd4078+4], %r9321;
	ld.local.u32 	%r9324, [%rd3+4064];
	add.s32 	%r9325, %r9324, %r9323;
	st.local.u32 	[%rd3+4064], %r9325;
	ld.local.u8 	%rs1644, [%rd4075+4220];
	not.b16 	%rs1645, %rs1643;
	and.b16  	%rs1646, %rs1644, %rs1645;
	st.local.u8 	[%rd4075+4220], %rs1646;
	ld.local.u32 	%r9326, [%rd3+4084];
	not.b32 	%r9327, %r9326;
	and.b32  	%r9328, %r9326, %r191;
	cvt.u64.u32 	%rd4079, %r9328;
	add.s64 	%rd4080, %rd3, %rd4079;
	ld.local.u8 	%rs1647, [%rd4080+4220];
	add.s64 	%rd4081, %rd1541, %rd4079;
	ld.global.u8 	%rs1648, [%rd4081];
	and.b16  	%rs1649, %rs1648, %rs1647;
	cvt.u32.u16 	%r9329, %rs1649;
	and.b32  	%r9330, %r9329, 255;
	mul.wide.u32 	%rd4082, %r9325, 4;
	add.s64 	%rd4083, %rd3, %rd4082;
	st.local.u32 	[%rd4083+4], %r9328;
	ld.local.u32 	%r9331, [%rd3+4064];
	add.s32 	%r9332, %r9331, %r9330;
	st.local.u32 	[%rd3+4064], %r9332;
	ld.local.u8 	%rs1650, [%rd4080+4220];
	not.b16 	%rs1651, %rs1649;
	and.b16  	%rs1652, %rs1650, %rs1651;
	st.local.u8 	[%rd4080+4220], %rs1652;
	and.b32  	%r9333, %r191, %r9327;
	cvt.u64.u32 	%rd4084, %r9333;
	add.s64 	%rd4085, %rd3, %rd4084;
	ld.local.u8 	%rs1653, [%rd4085+4220];
	add.s64 	%rd4086, %rd1541, %rd4084;
	ld.global.u8 	%rs1654, [%rd4086];
	and.b16  	%rs1655, %rs1654, %rs1653;
	cvt.u32.u16 	%r9334, %rs1655;
	and.b32  	%r9335, %r9334, 255;
	mul.wide.u32 	%rd4087, %r9332, 4;
	add.s64 	%rd4088, %rd3, %rd4087;
	st.local.u32 	[%rd4088+4], %r9333;
	ld.local.u32 	%r9336, [%rd3+4064];
	add.s32 	%r9337, %r9336, %r9335;
	st.local.u32 	[%rd3+4064], %r9337;
	ld.local.u8 	%rs1656, [%rd4085+4220];
	not.b16 	%rs1657, %rs1655;
	and.b16  	%rs1658, %rs1656, %rs1657;
	st.local.u8 	[%rd4085+4220], %rs1658;
	and.b32  	%r9338, %r9326, %r9271;
	cvt.u64.u32 	%rd4089, %r9338;
	add.s64 	%rd4090, %rd3, %rd4089;
	ld.local.u8 	%rs1659, [%rd4090+4220];
	add.s64 	%rd4091, %rd1541, %rd4089;
	ld.global.u8 	%rs1660, [%rd4091];
	and.b16  	%rs1661, %rs1660, %rs1659;
	cvt.u32.u16 	%r9339, %rs1661;
	and.b32  	%r9340, %r9339, 255;
	mul.wide.u32 	%rd4092, %r9337, 4;
	add.s64 	%rd4093, %rd3, %rd4092;
	st.local.u32 	[%rd4093+4], %r9338;
	ld.local.u32 	%r9341, [%rd3+4064];
	add.s32 	%r9342, %r9341, %r9340;
	st.local.u32 	[%rd3+4064], %r9342;
	ld.local.u8 	%rs1662, [%rd4090+4220];
	not.b16 	%rs1663, %rs1661;
	and.b16  	%rs1664, %rs1662, %rs1663;
	st.local.u8 	[%rd4090+4220], %rs1664;
	xor.b32  	%r9343, %r9326, %r191;
	cvt.u64.u32 	%rd4094, %r9343;
	add.s64 	%rd4095, %rd3, %rd4094;
	ld.local.u8 	%rs1665, [%rd4095+4220];
	add.s64 	%rd4096, %rd1541, %rd4094;
	ld.global.u8 	%rs1666, [%rd4096];
	and.b16  	%rs1667, %rs1666, %rs1665;
	cvt.u32.u16 	%r9344, %rs1667;
	and.b32  	%r9345, %r9344, 255;
	mul.wide.u32 	%rd4097, %r9342, 4;
	add.s64 	%rd4098, %rd3, %rd4097;
	st.local.u32 	[%rd4098+4], %r9343;
	ld.local.u32 	%r9346, [%rd3+4064];
	add.s32 	%r9347, %r9346, %r9345;
	st.local.u32 	[%rd3+4064], %r9347;
	ld.local.u8 	%rs1668, [%rd4095+4220];
	not.b16 	%rs1669, %rs1667;
	and.b16  	%rs1670, %rs1668, %rs1669;
	st.local.u8 	[%rd4095+4220], %rs1670;
	or.b32  	%r9348, %r9326, %r191;
	cvt.u64.u32 	%rd4099, %r9348;
	add.s64 	%rd4100, %rd3, %rd4099;
	ld.local.u8 	%rs1671, [%rd4100+4220];
	add.s64 	%rd4101, %rd1541, %rd4099;
	ld.global.u8 	%rs1672, [%rd4101];
	and.b16  	%rs1673, %rs1672, %rs1671;
	cvt.u32.u16 	%r9349, %rs1673;
	and.b32  	%r9350, %r9349, 255;
	mul.wide.u32 	%rd4102, %r9347, 4;
	add.s64 	%rd4103, %rd3, %rd4102;
	st.local.u32 	[%rd4103+4], %r9348;
	ld.local.u32 	%r9351, [%rd3+4064];
	add.s32 	%r9352, %r9351, %r9350;
	st.local.u32 	[%rd3+4064], %r9352;
	ld.local.u8 	%rs1674, [%rd4100+4220];
	not.b16 	%rs1675, %rs1673;
	and.b16  	%rs1676, %rs1674, %rs1675;
	st.local.u8 	[%rd4100+4220], %rs1676;
	ld.local.u32 	%r9353, [%rd3+4088];
	not.b32 	%r9354, %r9353;
	and.b32  	%r9355, %r9353, %r191;
	cvt.u64.u32 	%rd4104, %r9355;
	add.s64 	%rd4105, %rd3, %rd4104;
	ld.local.u8 	%rs1677, [%rd4105+4220];
	add.s64 	%rd4106, %rd1541, %rd4104;
	ld.global.u8 	%rs1678, [%rd4106];
	and.b16  	%rs1679, %rs1678, %rs1677;
	cvt.u32.u16 	%r9356, %rs1679;
	and.b32  	%r9357, %r9356, 255;
	mul.wide.u32 	%rd4107, %r9352, 4;
	add.s64 	%rd4108, %rd3, %rd4107;
	st.local.u32 	[%rd4108+4], %r9355;
	ld.local.u32 	%r9358, [%rd3+4064];
	add.s32 	%r9359, %r9358, %r9357;
	st.local.u32 	[%rd3+4064], %r9359;
	ld.local.u8 	%rs1680, [%rd4105+4220];
	not.b16 	%rs1681, %rs1679;
	and.b16  	%rs1682, %rs1680, %rs1681;
	st.local.u8 	[%rd4105+4220], %rs1682;
	and.b32  	%r9360, %r191, %r9354;
	cvt.u64.u32 	%rd4109, %r9360;
	add.s64 	%rd4110, %rd3, %rd4109;
	ld.local.u8 	%rs1683, [%rd4110+4220];
	add.s64 	%rd4111, %rd1541, %rd4109;
	ld.global.u8 	%rs1684, [%rd4111];
	and.b16  	%rs1685, %rs1684, %rs1683;
	cvt.u32.u16 	%r9361, %rs1685;
	and.b32  	%r9362, %r9361, 255;
	mul.wide.u32 	%rd4112, %r9359, 4;
	add.s64 	%rd4113, %rd3, %rd4112;
	st.local.u32 	[%rd4113+4], %r9360;
	ld.local.u32 	%r9363, [%rd3+4064];
	add.s32 	%r9364, %r9363, %r9362;
	st.local.u32 	[%rd3+4064], %r9364;
	ld.local.u8 	%rs1686, [%rd4110+4220];
	not.b16 	%rs1687, %rs1685;
	and.b16  	%rs1688, %rs1686, %rs1687;
	st.local.u8 	[%rd4110+4220], %rs1688;
	and.b32  	%r9365, %r9353, %r9271;
	cvt.u64.u32 	%rd4114, %r9365;
	add.s64 	%rd4115, %rd3, %rd4114;
	ld.local.u8 	%rs1689, [%rd4115+4220];
	add.s64 	%rd4116, %rd1541, %rd4114;
	ld.global.u8 	%rs1690, [%rd4116];
	and.b16  	%rs1691, %rs1690, %rs1689;
	cvt.u32.u16 	%r9366, %rs1691;
	and.b32  	%r9367, %r9366, 255;
	mul.wide.u32 	%rd4117, %r9364, 4;
	add.s64 	%rd4118, %rd3, %rd4117;
	st.local.u32 	[%rd4118+4], %r9365;
	ld.local.u32 	%r9368, [%rd3+4064];
	add.s32 	%r9369, %r9368, %r9367;
	st.local.u32 	[%rd3+4064], %r9369;
	ld.local.u8 	%rs1692, [%rd4115+4220];
	not.b16 	%rs1693, %rs1691;
	and.b16  	%rs1694, %rs1692, %rs1693;
	st.local.u8 	[%rd4115+4220], %rs1694;
	xor.b32  	%r9370, %r9353, %r191;
	cvt.u64.u32 	%rd4119, %r9370;
	add.s64 	%rd4120, %rd3, %rd4119;
	ld.local.u8 	%rs1695, [%rd4120+4220];
	add.s64 	%rd4121, %rd1541, %rd4119;
	ld.global.u8 	%rs1696, [%rd4121];
	and.b16  	%rs1697, %rs1696, %rs1695;
	cvt.u32.u16 	%r9371, %rs1697;
	and.b32  	%r9372, %r9371, 255;
	mul.wide.u32 	%rd4122, %r9369, 4;
	add.s64 	%rd4123, %rd3, %rd4122;
	st.local.u32 	[%rd4123+4], %r9370;
	ld.local.u32 	%r9373, [%rd3+4064];
	add.s32 	%r9374, %r9373, %r9372;
	st.local.u32 	[%rd3+4064], %r9374;
	ld.local.u8 	%rs1698, [%rd4120+4220];
	not.b16 	%rs1699, %rs1697;
	and.b16  	%rs1700, %rs1698, %rs1699;
	st.local.u8 	[%rd4120+4220], %rs1700;
	or.b32  	%r9375, %r9353, %r191;
	cvt.u64.u32 	%rd4124, %r9375;
	add.s64 	%rd4125, %rd3, %rd4124;
	ld.local.u8 	%rs1701, [%rd4125+4220];
	add.s64 	%rd4126, %rd1541, %rd4124;
	ld.global.u8 	%rs1702, [%rd4126];
	and.b16  	%rs1703, %rs1702, %rs1701;
	cvt.u32.u16 	%r9376, %rs1703;
	and.b32  	%r9377, %r9376, 255;
	mul.wide.u32 	%rd4127, %r9374, 4;
	add.s64 	%rd4128, %rd3, %rd4127;
	st.local.u32 	[%rd4128+4], %r9375;
	ld.local.u32 	%r9378, [%rd3+4064];
	add.s32 	%r9379, %r9378, %r9377;
	st.local.u32 	[%rd3+4064], %r9379;
	ld.local.u8 	%rs1704, [%rd4125+4220];
	not.b16 	%rs1705, %rs1703;
	and.b16  	%rs1706, %rs1704, %rs1705;
	st.local.u8 	[%rd4125+4220], %rs1706;
	ld.local.u32 	%r9380, [%rd3+4092];
	not.b32 	%r9381, %r9380;
	and.b32  	%r9382, %r9380, %r191;
	cvt.u64.u32 	%rd4129, %r9382;
	add.s64 	%rd4130, %rd3, %rd4129;
	ld.local.u8 	%rs1707, [%rd4130+4220];
	add.s64 	%rd4131, %rd1541, %rd4129;
	ld.global.u8 	%rs1708, [%rd4131];
	and.b16  	%rs1709, %rs1708, %rs1707;
	cvt.u32.u16 	%r9383, %rs1709;
	and.b32  	%r9384, %r9383, 255;
	mul.wide.u32 	%rd4132, %r9379, 4;
	add.s64 	%rd4133, %rd3, %rd4132;
	st.local.u32 	[%rd4133+4], %r9382;
	ld.local.u32 	%r9385, [%rd3+4064];
	add.s32 	%r9386, %r9385, %r9384;
	st.local.u32 	[%rd3+4064], %r9386;
	ld.local.u8 	%rs1710, [%rd4130+4220];
	not.b16 	%rs1711, %rs1709;
	and.b16  	%rs1712, %rs1710, %rs1711;
	st.local.u8 	[%rd4130+4220], %rs1712;
	and.b32  	%r9387, %r191, %r9381;
	cvt.u64.u32 	%rd4134, %r9387;
	add.s64 	%rd4135, %rd3, %rd4134;
	ld.local.u8 	%rs1713, [%rd4135+4220];
	add.s64 	%rd4136, %rd1541, %rd4134;
	ld.global.u8 	%rs1714, [%rd4136];
	and.b16  	%rs1715, %rs1714, %rs1713;
	cvt.u32.u16 	%r9388, %rs1715;
	and.b32  	%r9389, %r9388, 255;
	mul.wide.u32 	%rd4137, %r9386, 4;
	add.s64 	%rd4138, %rd3, %rd4137;
	st.local.u32 	[%rd4138+4], %r9387;
	ld.local.u32 	%r9390, [%rd3+4064];
	add.s32 	%r9391, %r9390, %r9389;
	st.local.u32 	[%rd3+4064], %r9391;
	ld.local.u8 	%rs1716, [%rd4135+4220];
	not.b16 	%rs1717, %rs1715;
	and.b16  	%rs1718, %rs1716, %rs1717;
	st.local.u8 	[%rd4135+4220], %rs1718;
	and.b32  	%r9392, %r9380, %r9271;
	cvt.u64.u32 	%rd4139, %r9392;
	add.s64 	%rd4140, %rd3, %rd4139;
	ld.local.u8 	%rs1719, [%rd4140+4220];
	add.s64 	%rd4141, %rd1541, %rd4139;
	ld.global.u8 	%rs1720, [%rd4141];
	and.b16  	%rs1721, %rs1720, %rs1719;
	cvt.u32.u16 	%r9393, %rs1721;
	and.b32  	%r9394, %r9393, 255;
	mul.wide.u32 	%rd4142, %r9391, 4;
	add.s64 	%rd4143, %rd3, %rd4142;
	st.local.u32 	[%rd4143+4], %r9392;
	ld.local.u32 	%r9395, [%rd3+4064];
	add.s32 	%r9396, %r9395, %r9394;
	st.local.u32 	[%rd3+4064], %r9396;
	ld.local.u8 	%rs1722, [%rd4140+4220];
	not.b16 	%rs1723, %rs1721;
	and.b16  	%rs1724, %rs1722, %rs1723;
	st.local.u8 	[%rd4140+4220], %rs1724;
	xor.b32  	%r9397, %r9380, %r191;
	cvt.u64.u32 	%rd4144, %r9397;
	add.s64 	%rd4145, %rd3, %rd4144;
	ld.local.u8 	%rs1725, [%rd4145+4220];
	add.s64 	%rd4146, %rd1541, %rd4144;
	ld.global.u8 	%rs1726, [%rd4146];
	and.b16  	%rs1727, %rs1726, %rs1725;
	cvt.u32.u16 	%r9398, %rs1727;
	and.b32  	%r9399, %r9398, 255;
	mul.wide.u32 	%rd4147, %r9396, 4;
	add.s64 	%rd4148, %rd3, %rd4147;
	st.local.u32 	[%rd4148+4], %r9397;
	ld.local.u32 	%r9400, [%rd3+4064];
	add.s32 	%r9401, %r9400, %r9399;
	st.local.u32 	[%rd3+4064], %r9401;
	ld.local.u8 	%rs1728, [%rd4145+4220];
	not.b16 	%rs1729, %rs1727;
	and.b16  	%rs1730, %rs1728, %rs1729;
	st.local.u8 	[%rd4145+4220], %rs1730;
	or.b32  	%r9402, %r9380, %r191;
	cvt.u64.u32 	%rd4149, %r9402;
	add.s64 	%rd4150, %rd3, %rd4149;
	ld.local.u8 	%rs1731, [%rd4150+4220];
	add.s64 	%rd4151, %rd1541, %rd4149;
	ld.global.u8 	%rs1732, [%rd4151];
	and.b16  	%rs1733, %rs1732, %rs1731;
	cvt.u32.u16 	%r9403, %rs1733;
	and.b32  	%r9404, %r9403, 255;
	mul.wide.u32 	%rd4152, %r9401, 4;
	add.s64 	%rd4153, %rd3, %rd4152;
	st.local.u32 	[%rd4153+4], %r9402;
	ld.local.u32 	%r9405, [%rd3+4064];
	add.s32 	%r9406, %r9405, %r9404;
	st.local.u32 	[%rd3+4064], %r9406;
	ld.local.u8 	%rs1734, [%rd4150+4220];
	not.b16 	%rs1735, %rs1733;
	and.b16  	%rs1736, %rs1734, %rs1735;
	st.local.u8 	[%rd4150+4220], %rs1736;
	ld.local.u32 	%r9407, [%rd3+4096];
	not.b32 	%r9408, %r9407;
	and.b32  	%r9409, %r9407, %r191;
	cvt.u64.u32 	%rd4154, %r9409;
	add.s64 	%rd4155, %rd3, %rd4154;
	ld.local.u8 	%rs1737, [%rd4155+4220];
	add.s64 	%rd4156, %rd1541, %rd4154;
	ld.global.u8 	%rs1738, [%rd4156];
	and.b16  	%rs1739, %rs1738, %rs1737;
	cvt.u32.u16 	%r9410, %rs1739;
	and.b32  	%r9411, %r9410, 255;
	mul.wide.u32 	%rd4157, %r9406, 4;
	add.s64 	%rd4158, %rd3, %rd4157;
	st.local.u32 	[%rd4158+4], %r9409;
	ld.local.u32 	%r9412, [%rd3+4064];
	add.s32 	%r9413, %r9412, %r9411;
	st.local.u32 	[%rd3+4064], %r9413;
	ld.local.u8 	%rs1740, [%rd4155+4220];
	not.b16 	%rs1741, %rs1739;
	and.b16  	%rs1742, %rs1740, %rs1741;
	st.local.u8 	[%rd4155+4220], %rs1742;
	and.b32  	%r9414, %r191, %r9408;
	cvt.u64.u32 	%rd4159, %r9414;
	add.s64 	%rd4160, %rd3, %rd4159;
	ld.local.u8 	%rs1743, [%rd4160+4220];
	add.s64 	%rd4161, %rd1541, %rd4159;
	ld.global.u8 	%rs1744, [%rd4161];
	and.b16  	%rs1745, %rs1744, %rs1743;
	cvt.u32.u16 	%r9415, %rs1745;
	and.b32  	%r9416, %r9415, 255;
	mul.wide.u32 	%rd4162, %r9413, 4;
	add.s64 	%rd4163, %rd3, %rd4162;
	st.local.u32 	[%rd4163+4], %r9414;
	ld.local.u32 	%r9417, [%rd3+4064];
	add.s32 	%r9418, %r9417, %r9416;
	st.local.u32 	[%rd3+4064], %r9418;
	ld.local.u8 	%rs1746, [%rd4160+4220];
	not.b16 	%rs1747, %rs1745;
	and.b16  	%rs1748, %rs1746, %rs1747;
	st.local.u8 	[%rd4160+4220], %rs1748;
	and.b32  	%r9419, %r9407, %r9271;
	cvt.u64.u32 	%rd4164, %r9419;
	add.s64 	%rd4165, %rd3, %rd4164;
	ld.local.u8 	%rs1749, [%rd4165+4220];
	add.s64 	%rd4166, %rd1541, %rd4164;
	ld.global.u8 	%rs1750, [%rd4166];
	and.b16  	%rs1751, %rs1750, %rs1749;
	cvt.u32.u16 	%r9420, %rs1751;
	and.b32  	%r9421, %r9420, 255;
	mul.wide.u32 	%rd4167, %r9418, 4;
	add.s64 	%rd4168, %rd3, %rd4167;
	st.local.u32 	[%rd4168+4], %r9419;
	ld.local.u32 	%r9422, [%rd3+4064];
	add.s32 	%r9423, %r9422, %r9421;
	st.local.u32 	[%rd3+4064], %r9423;
	ld.local.u8 	%rs1752, [%rd4165+4220];
	not.b16 	%rs1753, %rs1751;
	and.b16  	%rs1754, %rs1752, %rs1753;
	st.local.u8 	[%rd4165+4220], %rs1754;
	xor.b32  	%r9424, %r9407, %r191;
	cvt.u64.u32 	%rd4169, %r9424;
	add.s64 	%rd4170, %rd3, %rd4169;
	ld.local.u8 	%rs1755, [%rd4170+4220];
	add.s64 	%rd4171, %rd1541, %rd4169;
	ld.global.u8 	%rs1756, [%rd4171];
	and.b16  	%rs1757, %rs1756, %rs1755;
	cvt.u32.u16 	%r9425, %rs1757;
	and.b32  	%r9426, %r9425, 255;
	mul.wide.u32 	%rd4172, %r9423, 4;
	add.s64 	%rd4173, %rd3, %rd4172;
	st.local.u32 	[%rd4173+4], %r9424;
	ld.local.u32 	%r9427, [%rd3+4064];
	add.s32 	%r9428, %r9427, %r9426;
	st.local.u32 	[%rd3+4064], %r9428;
	ld.local.u8 	%rs1758, [%rd4170+4220];
	not.b16 	%rs1759, %rs1757;
	and.b16  	%rs1760, %rs1758, %rs1759;
	st.local.u8 	[%rd4170+4220], %rs1760;
	or.b32  	%r9429, %r9407, %r191;
	cvt.u64.u32 	%rd4174, %r9429;
	add.s64 	%rd4175, %rd3, %rd4174;
	ld.local.u8 	%rs1761, [%rd4175+4220];
	add.s64 	%rd4176, %rd1541, %rd4174;
	ld.global.u8 	%rs1762, [%rd4176];
	and.b16  	%rs1763, %rs1762, %rs1761;
	cvt.u32.u16 	%r9430, %rs1763;
	and.b32  	%r9431, %r9430, 255;
	mul.wide.u32 	%rd4177, %r9428, 4;
	add.s64 	%rd4178, %rd3, %rd4177;
	st.local.u32 	[%rd4178+4], %r9429;
	ld.local.u32 	%r9432, [%rd3+4064];
	add.s32 	%r9433, %r9432, %r9431;
	st.local.u32 	[%rd3+4064], %r9433;
	ld.local.u8 	%rs1764, [%rd4175+4220];
	not.b16 	%rs1765, %rs1763;
	and.b16  	%rs1766, %rs1764, %rs1765;
	st.local.u8 	[%rd4175+4220], %rs1766;
	ld.local.u32 	%r9434, [%rd3+4100];
	not.b32 	%r9435, %r9434;
	and.b32  	%r9436, %r9434, %r191;
	cvt.u64.u32 	%rd4179, %r9436;
	add.s64 	%rd4180, %rd3, %rd4179;
	ld.local.u8 	%rs1767, [%rd4180+4220];
	add.s64 	%rd4181, %rd1541, %rd4179;
	ld.global.u8 	%rs1768, [%rd4181];
	and.b16  	%rs1769, %rs1768, %rs1767;
	cvt.u32.u16 	%r9437, %rs1769;
	and.b32  	%r9438, %r9437, 255;
	mul.wide.u32 	%rd4182, %r9433, 4;
	add.s64 	%rd4183, %rd3, %rd4182;
	st.local.u32 	[%rd4183+4], %r9436;
	ld.local.u32 	%r9439, [%rd3+4064];
	add.s32 	%r9440, %r9439, %r9438;
	st.local.u32 	[%rd3+4064], %r9440;
	ld.local.u8 	%rs1770, [%rd4180+4220];
	not.b16 	%rs1771, %rs1769;
	and.b16  	%rs1772, %rs1770, %rs1771;
	st.local.u8 	[%rd4180+4220], %rs1772;
	and.b32  	%r9441, %r191, %r9435;
	cvt.u64.u32 	%rd4184, %r9441;
	add.s64 	%rd4185, %rd3, %rd4184;
	ld.local.u8 	%rs1773, [%rd4185+4220];
	add.s64 	%rd4186, %rd1541, %rd4184;
	ld.global.u8 	%rs1774, [%rd4186];
	and.b16  	%rs1775, %rs1774, %rs1773;
	cvt.u32.u16 	%r9442, %rs1775;
	and.b32  	%r9443, %r9442, 255;
	mul.wide.u32 	%rd4187, %r9440, 4;
	add.s64 	%rd4188, %rd3, %rd4187;
	st.local.u32 	[%rd4188+4], %r9441;
	ld.local.u32 	%r9444, [%rd3+4064];
	add.s32 	%r9445, %r9444, %r9443;
	st.local.u32 	[%rd3+4064], %r9445;
	ld.local.u8 	%rs1776, [%rd4185+4220];
	not.b16 	%rs1777, %rs1775;
	and.b16  	%rs1778, %rs1776, %rs1777;
	st.local.u8 	[%rd4185+4220], %rs1778;
	and.b32  	%r9446, %r9434, %r9271;
	cvt.u64.u32 	%rd4189, %r9446;
	add.s64 	%rd4190, %rd3, %rd4189;
	ld.local.u8 	%rs1779, [%rd4190+4220];
	add.s64 	%rd4191, %rd1541, %rd4189;
	ld.global.u8 	%rs1780, [%rd4191];
	and.b16  	%rs1781, %rs1780, %rs1779;
	cvt.u32.u16 	%r9447, %rs1781;
	and.b32  	%r9448, %r9447, 255;
	mul.wide.u32 	%rd4192, %r9445, 4;
	add.s64 	%rd4193, %rd3, %rd4192;
	st.local.u32 	[%rd4193+4], %r9446;
	ld.local.u32 	%r9449, [%rd3+4064];
	add.s32 	%r9450, %r9449, %r9448;
	st.local.u32 	[%rd3+4064], %r9450;
	ld.local.u8 	%rs1782, [%rd4190+4220];
	not.b16 	%rs1783, %rs1781;
	and.b16  	%rs1784, %rs1782, %rs1783;
	st.local.u8 	[%rd4190+4220], %rs1784;
	xor.b32  	%r9451, %r9434, %r191;
	cvt.u64.u32 	%rd4194, %r9451;
	add.s64 	%rd4195, %rd3, %rd4194;
	ld.local.u8 	%rs1785, [%rd4195+4220];
	add.s64 	%rd4196, %rd1541, %rd4194;
	ld.global.u8 	%rs1786, [%rd4196];
	and.b16  	%rs1787, %rs1786, %rs1785;
	cvt.u32.u16 	%r9452, %rs1787;
	and.b32  	%r9453, %r9452, 255;
	mul.wide.u32 	%rd4197, %r9450, 4;
	add.s64 	%rd4198, %rd3, %rd4197;
	st.local.u32 	[%rd4198+4], %r9451;
	ld.local.u32 	%r9454, [%rd3+4064];
	add.s32 	%r9455, %r9454, %r9453;
	st.local.u32 	[%rd3+4064], %r9455;
	ld.local.u8 	%rs1788, [%rd4195+4220];
	not.b16 	%rs1789, %rs1787;
	and.b16  	%rs1790, %rs1788, %rs1789;
	st.local.u8 	[%rd4195+4220], %rs1790;
	or.b32  	%r9456, %r9434, %r191;
	cvt.u64.u32 	%rd4199, %r9456;
	add.s64 	%rd4200, %rd3, %rd4199;
	ld.local.u8 	%rs1791, [%rd4200+4220];
	add.s64 	%rd4201, %rd1541, %rd4199;
	ld.global.u8 	%rs1792, [%rd4201];
	and.b16  	%rs1793, %rs1792, %rs1791;
	cvt.u32.u16 	%r9457, %rs1793;
	and.b32  	%r9458, %r9457, 255;
	mul.wide.u32 	%rd4202, %r9455, 4;
	add.s64 	%rd4203, %rd3, %rd4202;
	st.local.u32 	[%rd4203+4], %r9456;
	ld.local.u32 	%r9459, [%rd3+4064];
	add.s32 	%r9460, %r9459, %r9458;
	st.local.u32 	[%rd3+4064], %r9460;
	ld.local.u8 	%rs1794, [%rd4200+4220];
	not.b16 	%rs1795, %rs1793;
	and.b16  	%rs1796, %rs1794, %rs1795;
	st.local.u8 	[%rd4200+4220], %rs1796;
	ld.local.u32 	%r9461, [%rd3+4104];
	not.b32 	%r9462, %r9461;
	and.b32  	%r9463, %r9461, %r191;
	cvt.u64.u32 	%rd4204, %r9463;
	add.s64 	%rd4205, %rd3, %rd4204;
	ld.local.u8 	%rs1797, [%rd4205+4220];
	add.s64 	%rd4206, %rd1541, %rd4204;
	ld.global.u8 	%rs1798, [%rd4206];
	and.b16  	%rs1799, %rs1798, %rs1797;
	cvt.u32.u16 	%r9464, %rs1799;
	and.b32  	%r9465, %r9464, 255;
	mul.wide.u32 	%rd4207, %r9460, 4;
	add.s64 	%rd4208, %rd3, %rd4207;
	st.local.u32 	[%rd4208+4], %r9463;
	ld.local.u32 	%r9466, [%rd3+4064];
	add.s32 	%r9467, %r9466, %r9465;
	st.local.u32 	[%rd3+4064], %r9467;
	ld.local.u8 	%rs1800, [%rd4205+4220];
	not.b16 	%rs1801, %rs1799;
	and.b16  	%rs1802, %rs1800, %rs1801;
	st.local.u8 	[%rd4205+4220], %rs1802;
	and.b32  	%r9468, %r191, %r9462;
	cvt.u64.u32 	%rd4209, %r9468;
	add.s64 	%rd4210, %rd3, %rd4209;
	ld.local.u8 	%rs1803, [%rd4210+4220];
	add.s64 	%rd4211, %rd1541, %rd4209;
	ld.global.u8 	%rs1804, [%rd4211];
	and.b16  	%rs1805, %rs1804, %rs1803;
	cvt.u32.u16 	%r9469, %rs1805;
	and.b32  	%r9470, %r9469, 255;
	mul.wide.u32 	%rd4212, %r9467, 4;
	add.s64 	%rd4213, %rd3, %rd4212;
	st.local.u32 	[%rd4213+4], %r9468;
	ld.local.u32 	%r9471, [%rd3+4064];
	add.s32 	%r9472, %r9471, %r9470;
	st.local.u32 	[%rd3+4064], %r9472;
	ld.local.u8 	%rs1806, [%rd4210+4220];
	not.b16 	%rs1807, %rs1805;
	and.b16  	%rs1808, %rs1806, %rs1807;
	st.local.u8 	[%rd4210+4220], %rs1808;
	and.b32  	%r9473, %r9461, %r9271;
	cvt.u64.u32 	%rd4214, %r9473;
	add.s64 	%rd4215, %rd3, %rd4214;
	ld.local.u8 	%rs1809, [%rd4215+4220];
	add.s64 	%rd4216, %rd1541, %rd4214;
	ld.global.u8 	%rs1810, [%rd4216];
	and.b16  	%rs1811, %rs1810, %rs1809;
	cvt.u32.u16 	%r9474, %rs1811;
	and.b32  	%r9475, %r9474, 255;
	mul.wide.u32 	%rd4217, %r9472, 4;
	add.s64 	%rd4218, %rd3, %rd4217;
	st.local.u32 	[%rd4218+4], %r9473;
	ld.local.u32 	%r9476, [%rd3+4064];
	add.s32 	%r9477, %r9476, %r9475;
	st.local.u32 	[%rd3+4064], %r9477;
	ld.local.u8 	%rs1812, [%rd4215+4220];
	not.b16 	%rs1813, %rs1811;
	and.b16  	%rs1814, %rs1812, %rs1813;
	st.local.u8 	[%rd4215+4220], %rs1814;
	xor.b32  	%r9478, %r9461, %r191;
	cvt.u64.u32 	%rd4219, %r9478;
	add.s64 	%rd4220, %rd3, %rd4219;
	ld.local.u8 	%rs1815, [%rd4220+4220];
	add.s64 	%rd4221, %rd1541, %rd4219;
	ld.global.u8 	%rs1816, [%rd4221];
	and.b16  	%rs1817, %rs1816, %rs1815;
	cvt.u32.u16 	%r9479, %rs1817;
	and.b32  	%r9480, %r9479, 255;
	mul.wide.u32 	%rd4222, %r9477, 4;
	add.s64 	%rd4223, %rd3, %rd4222;
	st.local.u32 	[%rd4223+4], %r9478;
	ld.local.u32 	%r9481, [%rd3+4064];
	add.s32 	%r9482, %r9481, %r9480;
	st.local.u32 	[%rd3+4064], %r9482;
	ld.local.u8 	%rs1818, [%rd4220+4220];
	not.b16 	%rs1819, %rs1817;
	and.b16  	%rs1820, %rs1818, %rs1819;
	st.local.u8 	[%rd4220+4220], %rs1820;
	or.b32  	%r9483, %r9461, %r191;
	cvt.u64.u32 	%rd4224, %r9483;
	add.s64 	%rd4225, %rd3, %rd4224;
	ld.local.u8 	%rs1821, [%rd4225+4220];
	add.s64 	%rd4226, %rd1541, %rd4224;
	ld.global.u8 	%rs1822, [%rd4226];
	and.b16  	%rs1823, %rs1822, %rs1821;
	cvt.u32.u16 	%r9484, %rs1823;
	and.b32  	%r9485, %r9484, 255;
	mul.wide.u32 	%rd4227, %r9482, 4;
	add.s64 	%rd4228, %rd3, %rd4227;
	st.local.u32 	[%rd4228+4], %r9483;
	ld.local.u32 	%r9486, [%rd3+4064];
	add.s32 	%r9487, %r9486, %r9485;
	st.local.u32 	[%rd3+4064], %r9487;
	ld.local.u8 	%rs1824, [%rd4225+4220];
	not.b16 	%rs1825, %rs1823;
	and.b16  	%rs1826, %rs1824, %rs1825;
	st.local.u8 	[%rd4225+4220], %rs1826;
	ld.local.u32 	%r9488, [%rd3+4108];
	not.b32 	%r9489, %r9488;
	and.b32  	%r9490, %r9488, %r191;
	cvt.u64.u32 	%rd4229, %r9490;
	add.s64 	%rd4230, %rd3, %rd4229;
	ld.local.u8 	%rs1827, [%rd4230+4220];
	add.s64 	%rd4231, %rd1541, %rd4229;
	ld.global.u8 	%rs1828, [%rd4231];
	and.b16  	%rs1829, %rs1828, %rs1827;
	cvt.u32.u16 	%r9491, %rs1829;
	and.b32  	%r9492, %r9491, 255;
	mul.wide.u32 	%rd4232, %r9487, 4;
	add.s64 	%rd4233, %rd3, %rd4232;
	st.local.u32 	[%rd4233+4], %r9490;
	ld.local.u32 	%r9493, [%rd3+4064];
	add.s32 	%r9494, %r9493, %r9492;
	st.local.u32 	[%rd3+4064], %r9494;
	ld.local.u8 	%rs1830, [%rd4230+4220];
	not.b16 	%rs1831, %rs1829;
	and.b16  	%rs1832, %rs1830, %rs1831;
	st.local.u8 	[%rd4230+4220], %rs1832;
	and.b32  	%r9495, %r191, %r9489;
	cvt.u64.u32 	%rd4234, %r9495;
	add.s64 	%rd4235, %rd3, %rd4234;
	ld.local.u8 	%rs1833, [%rd4235+4220];
	add.s64 	%rd4236, %rd1541, %rd4234;
	ld.global.u8 	%rs1834, [%rd4236];
	and.b16  	%rs1835, %rs1834, %rs1833;
	cvt.u32.u16 	%r9496, %rs1835;
	and.b32  	%r9497, %r9496, 255;
	mul.wide.u32 	%rd4237, %r9494, 4;
	add.s64 	%rd4238, %rd3, %rd4237;
	st.local.u32 	[%rd4238+4], %r9495;
	ld.local.u32 	%r9498, [%rd3+4064];
	add.s32 	%r9499, %r9498, %r9497;
	st.local.u32 	[%rd3+4064], %r9499;
	ld.local.u8 	%rs1836, [%rd4235+4220];
	not.b16 	%rs1837, %rs1835;
	and.b16  	%rs1838, %rs1836, %rs1837;
	st.local.u8 	[%rd4235+4220], %rs1838;
	and.b32  	%r9500, %r9488, %r9271;
	cvt.u64.u32 	%rd4239, %r9500;
	add.s64 	%rd4240, %rd3, %rd4239;
	ld.local.u8 	%rs1839, [%rd4240+4220];
	add.s64 	%rd4241, %rd1541, %rd4239;
	ld.global.u8 	%rs1840, [%rd4241];
	and.b16  	%rs1841, %rs1840, %rs1839;
	cvt.u32.u16 	%r9501, %rs1841;
	and.b32  	%r9502, %r9501, 255;
	mul.wide.u32 	%rd4242, %r9499, 4;
	add.s64 	%rd4243, %rd3, %rd4242;
	st.local.u32 	[%rd4243+4], %r9500;
	ld.local.u32 	%r9503, [%rd3+4064];
	add.s32 	%r9504, %r9503, %r9502;
	st.local.u32 	[%rd3+4064], %r9504;
	ld.local.u8 	%rs1842, [%rd4240+4220];
	not.b16 	%rs1843, %rs1841;
	and.b16  	%rs1844, %rs1842, %rs1843;
	st.local.u8 	[%rd4240+4220], %rs1844;
	xor.b32  	%r9505, %r9488, %r191;
	cvt.u64.u32 	%rd4244, %r9505;
	add.s64 	%rd4245, %rd3, %rd4244;
	ld.local.u8 	%rs1845, [%rd4245+4220];
	add.s64 	%rd4246, %rd1541, %rd4244;
	ld.global.u8 	%rs1846, [%rd4246];
	and.b16  	%rs1847, %rs1846, %rs1845;
	cvt.u32.u16 	%r9506, %rs1847;
	and.b32  	%r9507, %r9506, 255;
	mul.wide.u32 	%rd4247, %r9504, 4;
	add.s64 	%rd4248, %rd3, %rd4247;
	st.local.u32 	[%rd4248+4], %r9505;
	ld.local.u32 	%r9508, [%rd3+4064];
	add.s32 	%r9509, %r9508, %r9507;
	st.local.u32 	[%rd3+4064], %r9509;
	ld.local.u8 	%rs1848, [%rd4245+4220];
	not.b16 	%rs1849, %rs1847;
	and.b16  	%rs1850, %rs1848, %rs1849;
	st.local.u8 	[%rd4245+4220], %rs1850;
	or.b32  	%r9510, %r9488, %r191;
	cvt.u64.u32 	%rd4249, %r9510;
	add.s64 	%rd4250, %rd3, %rd4249;
	ld.local.u8 	%rs1851, [%rd4250+4220];
	add.s64 	%rd4251, %rd1541, %rd4249;
	ld.global.u8 	%rs1852, [%rd4251];
	and.b16  	%rs1853, %rs1852, %rs1851;
	cvt.u32.u16 	%r9511, %rs1853;
	and.b32  	%r9512, %r9511, 255;
	mul.wide.u32 	%rd4252, %r9509, 4;
	add.s64 	%rd4253, %rd3, %rd4252;
	st.local.u32 	[%rd4253+4], %r9510;
	ld.local.u32 	%r9513, [%rd3+4064];
	add.s32 	%r9514, %r9513, %r9512;
	st.local.u32 	[%rd3+4064], %r9514;
	ld.local.u8 	%rs1854, [%rd4250+4220];
	not.b16 	%rs1855, %rs1853;
	and.b16  	%rs1856, %rs1854, %rs1855;
	st.local.u8 	[%rd4250+4220], %rs1856;
	ld.local.u32 	%r9515, [%rd3+4112];
	not.b32 	%r9516, %r9515;
	and.b32  	%r9517, %r9515, %r191;
	cvt.u64.u32 	%rd4254, %r9517;
	add.s64 	%rd4255, %rd3, %rd4254;
	ld.local.u8 	%rs1857, [%rd4255+4220];
	add.s64 	%rd4256, %rd1541, %rd4254;
	ld.global.u8 	%rs1858, [%rd4256];
	and.b16  	%rs1859, %rs1858, %rs1857;
	cvt.u32.u16 	%r9518, %rs1859;
	and.b32  	%r9519, %r9518, 255;
	mul.wide.u32 	%rd4257, %r9514, 4;
	add.s64 	%rd4258, %rd3, %rd4257;
	st.local.u32 	[%rd4258+4], %r9517;
	ld.local.u32 	%r9520, [%rd3+4064];
	add.s32 	%r9521, %r9520, %r9519;
	st.local.u32 	[%rd3+4064], %r9521;
	ld.local.u8 	%rs1860, [%rd4255+4220];
	not.b16 	%rs1861, %rs1859;
	and.b16  	%rs1862, %rs1860, %rs1861;
	st.local.u8 	[%rd4255+4220], %rs1862;
	and.b32  	%r9522, %r191, %r9516;
	cvt.u64.u32 	%rd4259, %r9522;
	add.s64 	%rd4260, %rd3, %rd4259;
	ld.local.u8 	%rs1863, [%rd4260+4220];
	add.s64 	%rd4261, %rd1541, %rd4259;
	ld.global.u8 	%rs1864, [%rd4261];
	and.b16  	%rs1865, %rs1864, %rs1863;
	cvt.u32.u16 	%r9523, %rs1865;
	and.b32  	%r9524, %r9523, 255;
	mul.wide.u32 	%rd4262, %r9521, 4;
	add.s64 	%rd4263, %rd3, %rd4262;
	st.local.u32 	[%rd4263+4], %r9522;
	ld.local.u32 	%r9525, [%rd3+4064];
	add.s32 	%r9526, %r9525, %r9524;
	st.local.u32 	[%rd3+4064], %r9526;
	ld.local.u8 	%rs1866, [%rd4260+4220];
	not.b16 	%rs1867, %rs1865;
	and.b16  	%rs1868, %rs1866, %rs1867;
	st.local.u8 	[%rd4260+4220], %rs1868;
	and.b32  	%r9527, %r9515, %r9271;
	cvt.u64.u32 	%rd4264, %r9527;
	add.s64 	%rd4265, %rd3, %rd4264;
	ld.local.u8 	%rs1869, [%rd4265+4220];
	add.s64 	%rd4266, %rd1541, %rd4264;
	ld.global.u8 	%rs1870, [%rd4266];
	and.b16  	%rs1871, %rs1870, %rs1869;
	cvt.u32.u16 	%r9528, %rs1871;
	and.b32  	%r9529, %r9528, 255;
	mul.wide.u32 	%rd4267, %r9526, 4;
	add.s64 	%rd4268, %rd3, %rd4267;
	st.local.u32 	[%rd4268+4], %r9527;
	ld.local.u32 	%r9530, [%rd3+4064];
	add.s32 	%r9531, %r9530, %r9529;
	st.local.u32 	[%rd3+4064], %r9531;
	ld.local.u8 	%rs1872, [%rd4265+4220];
	not.b16 	%rs1873, %rs1871;
	and.b16  	%rs1874, %rs1872, %rs1873;
	st.local.u8 	[%rd4265+4220], %rs1874;
	xor.b32  	%r9532, %r9515, %r191;
	cvt.u64.u32 	%rd4269, %r9532;
	add.s64 	%rd4270, %rd3, %rd4269;
	ld.local.u8 	%rs1875, [%rd4270+4220];
	add.s64 	%rd4271, %rd1541, %rd4269;
	ld.global.u8 	%rs1876, [%rd4271];
	and.b16  	%rs1877, %rs1876, %rs1875;
	cvt.u32.u16 	%r9533, %rs1877;
	and.b32  	%r9534, %r9533, 255;
	mul.wide.u32 	%rd4272, %r9531, 4;
	add.s64 	%rd4273, %rd3, %rd4272;
	st.local.u32 	[%rd4273+4], %r9532;
	ld.local.u32 	%r9535, [%rd3+4064];
	add.s32 	%r9536, %r9535, %r9534;
	st.local.u32 	[%rd3+4064], %r9536;
	ld.local.u8 	%rs1878, [%rd4270+4220];
	not.b16 	%rs1879, %rs1877;
	and.b16  	%rs1880, %rs1878, %rs1879;
	st.local.u8 	[%rd4270+4220], %rs1880;
	or.b32  	%r9537, %r9515, %r191;
	cvt.u64.u32 	%rd4274, %r9537;
	add.s64 	%rd4275, %rd3, %rd4274;
	ld.local.u8 	%rs1881, [%rd4275+4220];
	add.s64 	%rd4276, %rd1541, %rd4274;
	ld.global.u8 	%rs1882, [%rd4276];
	and.b16  	%rs1883, %rs1882, %rs1881;
	cvt.u32.u16 	%r9538, %rs1883;
	and.b32  	%r9539, %r9538, 255;
	mul.wide.u32 	%rd4277, %r9536, 4;
	add.s64 	%rd4278, %rd3, %rd4277;
	st.local.u32 	[%rd4278+4], %r9537;
	ld.local.u32 	%r9540, [%rd3+4064];
	add.s32 	%r9541, %r9540, %r9539;
	st.local.u32 	[%rd3+4064], %r9541;
	ld.local.u8 	%rs1884, [%rd4275+4220];
	not.b16 	%rs1885, %rs1883;
	and.b16  	%rs1886, %rs1884, %rs1885;
	st.local.u8 	[%rd4275+4220], %rs1886;
	ld.local.u32 	%r9542, [%rd3+4116];
	not.b32 	%r9543, %r9542;
	and.b32  	%r9544, %r9542, %r191;
	cvt.u64.u32 	%rd4279, %r9544;
	add.s64 	%rd4280, %rd3, %rd4279;
	ld.local.u8 	%rs1887, [%rd4280+4220];
	add.s64 	%rd4281, %rd1541, %rd4279;
	ld.global.u8 	%rs1888, [%rd4281];
	and.b16  	%rs1889, %rs1888, %rs1887;
	cvt.u32.u16 	%r9545, %rs1889;
	and.b32  	%r9546, %r9545, 255;
	mul.wide.u32 	%rd4282, %r9541, 4;
	add.s64 	%rd4283, %rd3, %rd4282;
	st.local.u32 	[%rd4283+4], %r9544;
	ld.local.u32 	%r9547, [%rd3+4064];
	add.s32 	%r9548, %r9547, %r9546;
	st.local.u32 	[%rd3+4064], %r9548;
	ld.local.u8 	%rs1890, [%rd4280+4220];
	not.b16 	%rs1891, %rs1889;
	and.b16  	%rs1892, %rs1890, %rs1891;
	st.local.u8 	[%rd4280+4220], %rs1892;
	and.b32  	%r9549, %r191, %r9543;
	cvt.u64.u32 	%rd4284, %r9549;
	add.s64 	%rd4285, %rd3, %rd4284;
	ld.local.u8 	%rs1893, [%rd4285+4220];
	add.s64 	%rd4286, %rd1541, %rd4284;
	ld.global.u8 	%rs1894, [%rd4286];
	and.b16  	%rs1895, %rs1894, %rs1893;
	cvt.u32.u16 	%r9550, %rs1895;
	and.b32  	%r9551, %r9550, 255;
	mul.wide.u32 	%rd4287, %r9548, 4;
	add.s64 	%rd4288, %rd3, %rd4287;
	st.local.u32 	[%rd4288+4], %r9549;
	ld.local.u32 	%r9552, [%rd3+4064];
	add.s32 	%r9553, %r9552, %r9551;
	st.local.u32 	[%rd3+4064], %r9553;
	ld.local.u8 	%rs1896, [%rd4285+4220];
	not.b16 	%rs1897, %rs1895;
	and.b16  	%rs1898, %rs1896, %rs1897;
	st.local.u8 	[%rd4285+4220], %rs1898;
	and.b32  	%r9554, %r9542, %r9271;
	cvt.u64.u32 	%rd4289, %r9554;
	add.s64 	%rd4290, %rd3, %rd4289;
	ld.local.u8 	%rs1899, [%rd4290+4220];
	add.s64 	%rd4291, %rd1541, %rd4289;
	ld.global.u8 	%rs1900, [%rd4291];
	and.b16  	%rs1901, %rs1900, %rs1899;
	cvt.u32.u16 	%r9555, %rs1901;
	and.b32  	%r9556, %r9555, 255;
	mul.wide.u32 	%rd4292, %r9553, 4;
	add.s64 	%rd4293, %rd3, %rd4292;
	st.local.u32 	[%rd4293+4], %r9554;
	ld.local.u32 	%r9557, [%rd3+4064];
	add.s32 	%r9558, %r9557, %r9556;
	st.local.u32 	[%rd3+4064], %r9558;
	ld.local.u8 	%rs1902, [%rd4290+4220];
	not.b16 	%rs1903, %rs1901;
	and.b16  	%rs1904, %rs1902, %rs1903;
	st.local.u8 	[%rd4290+4220], %rs1904;
	xor.b32  	%r9559, %r9542, %r191;
	cvt.u64.u32 	%rd4294, %r9559;
	add.s64 	%rd4295, %rd3, %rd4294;
	ld.local.u8 	%rs1905, [%rd4295+4220];
	add.s64 	%rd4296, %rd1541, %rd4294;
	ld.global.u8 	%rs1906, [%rd4296];
	and.b16  	%rs1907, %rs1906, %rs1905;
	cvt.u32.u16 	%r9560, %rs1907;
	and.b32  	%r9561, %r9560, 255;
	mul.wide.u32 	%rd4297, %r9558, 4;
	add.s64 	%rd4298, %rd3, %rd4297;
	st.local.u32 	[%rd4298+4], %r9559;
	ld.local.u32 	%r9562, [%rd3+4064];
	add.s32 	%r9563, %r9562, %r9561;
	st.local.u32 	[%rd3+4064], %r9563;
	ld.local.u8 	%rs1908, [%rd4295+4220];
	not.b16 	%rs1909, %rs1907;
	and.b16  	%rs1910, %rs1908, %rs1909;
	st.local.u8 	[%rd4295+4220], %rs1910;
	or.b32  	%r9564, %r9542, %r191;
	cvt.u64.u32 	%rd4299, %r9564;
	add.s64 	%rd4300, %rd3, %rd4299;
	ld.local.u8 	%rs1911, [%rd4300+4220];
	add.s64 	%rd4301, %rd1541, %rd4299;
	ld.global.u8 	%rs1912, [%rd4301];
	and.b16  	%rs1913, %rs1912, %rs1911;
	cvt.u32.u16 	%r9565, %rs1913;
	and.b32  	%r9566, %r9565, 255;
	mul.wide.u32 	%rd4302, %r9563, 4;
	add.s64 	%rd4303, %rd3, %rd4302;
	st.local.u32 	[%rd4303+4], %r9564;
	ld.local.u32 	%r9567, [%rd3+4064];
	add.s32 	%r9568, %r9567, %r9566;
	st.local.u32 	[%rd3+4064], %r9568;
	ld.local.u8 	%rs1914, [%rd4300+4220];
	not.b16 	%rs1915, %rs1913;
	and.b16  	%rs1916, %rs1914, %rs1915;
	st.local.u8 	[%rd4300+4220], %rs1916;
	ld.local.u32 	%r9569, [%rd3+4120];
	not.b32 	%r9570, %r9569;
	and.b32  	%r9571, %r9569, %r191;
	cvt.u64.u32 	%rd4304, %r9571;
	add.s64 	%rd4305, %rd3, %rd4304;
	ld.local.u8 	%rs1917, [%rd4305+4220];
	add.s64 	%rd4306, %rd1541, %rd4304;
	ld.global.u8 	%rs1918, [%rd4306];
	and.b16  	%rs1919, %rs1918, %rs1917;
	cvt.u32.u16 	%r9572, %rs1919;
	and.b32  	%r9573, %r9572, 255;
	mul.wide.u32 	%rd4307, %r9568, 4;
	add.s64 	%rd4308, %rd3, %rd4307;
	st.local.u32 	[%rd4308+4], %r9571;
	ld.local.u32 	%r9574, [%rd3+4064];
	add.s32 	%r9575, %r9574, %r9573;
	st.local.u32 	[%rd3+4064], %r9575;
	ld.local.u8 	%rs1920, [%rd4305+4220];
	not.b16 	%rs1921, %rs1919;
	and.b16  	%rs1922, %rs1920, %rs1921;
	st.local.u8 	[%rd4305+4220], %rs1922;
	and.b32  	%r9576, %r191, %r9570;
	cvt.u64.u32 	%rd4309, %r9576;
	add.s64 	%rd4310, %rd3, %rd4309;
	ld.local.u8 	%rs1923, [%rd4310+4220];
	add.s64 	%rd4311, %rd1541, %rd4309;
	ld.global.u8 	%rs1924, [%rd4311];
	and.b16  	%rs1925, %rs1924, %rs1923;
	cvt.u32.u16 	%r9577, %rs1925;
	and.b32  	%r9578, %r9577, 255;
	mul.wide.u32 	%rd4312, %r9575, 4;
	add.s64 	%rd4313, %rd3, %rd4312;
	st.local.u32 	[%rd4313+4], %r9576;
	ld.local.u32 	%r9579, [%rd3+4064];
	add.s32 	%r9580, %r9579, %r9578;
	st.local.u32 	[%rd3+4064], %r9580;
	ld.local.u8 	%rs1926, [%rd4310+4220];
	not.b16 	%rs1927, %rs1925;
	and.b16  	%rs1928, %rs1926, %rs1927;
	st.local.u8 	[%rd4310+4220], %rs1928;
	and.b32  	%r9581, %r9569, %r9271;
	cvt.u64.u32 	%rd4314, %r9581;
	add.s64 	%rd4315, %rd3, %rd4314;
	ld.local.u8 	%rs1929, [%rd4315+4220];
	add.s64 	%rd4316, %rd1541, %rd4314;
	ld.global.u8 	%rs1930, [%rd4316];
	and.b16  	%rs1931, %rs1930, %rs1929;
	cvt.u32.u16 	%r9582, %rs1931;
	and.b32  	%r9583, %r9582, 255;
	mul.wide.u32 	%rd4317, %r9580, 4;
	add.s64 	%rd4318, %rd3, %rd4317;
	st.local.u32 	[%rd4318+4], %r9581;
	ld.local.u32 	%r9584, [%rd3+4064];
	add.s32 	%r9585, %r9584, %r9583;
	st.local.u32 	[%rd3+4064], %r9585;
	ld.local.u8 	%rs1932, [%rd4315+4220];
	not.b16 	%rs1933, %rs1931;
	and.b16  	%rs1934, %rs1932, %rs1933;
	st.local.u8 	[%rd4315+4220], %rs1934;
	xor.b32  	%r9586, %r9569, %r191;
	cvt.u64.u32 	%rd4319, %r9586;
	add.s64 	%rd4320, %rd3, %rd4319;
	ld.local.u8 	%rs1935, [%rd4320+4220];
	add.s64 	%rd4321, %rd1541, %rd4319;
	ld.global.u8 	%rs1936, [%rd4321];
	and.b16  	%rs1937, %rs1936, %rs1935;
	cvt.u32.u16 	%r9587, %rs1937;
	and.b32  	%r9588, %r9587, 255;
	mul.wide.u32 	%rd4322, %r9585, 4;
	add.s64 	%rd4323, %rd3, %rd4322;
	st.local.u32 	[%rd4323+4], %r9586;
	ld.local.u32 	%r9589, [%rd3+4064];
	add.s32 	%r9590, %r9589, %r9588;
	st.local.u32 	[%rd3+4064], %r9590;
	ld.local.u8 	%rs1938, [%rd4320+4220];
	not.b16 	%rs1939, %rs1937;
	and.b16  	%rs1940, %rs1938, %rs1939;
	st.local.u8 	[%rd4320+4220], %rs1940;
	or.b32  	%r9591, %r9569, %r191;
	cvt.u64.u32 	%rd4324, %r9591;
	add.s64 	%rd4325, %rd3, %rd4324;
	ld.local.u8 	%rs1941, [%rd4325+4220];
	add.s64 	%rd4326, %rd1541, %rd4324;
	ld.global.u8 	%rs1942, [%rd4326];
	and.b16  	%rs1943, %rs1942, %rs1941;
	cvt.u32.u16 	%r9592, %rs1943;
	and.b32  	%r9593, %r9592, 255;
	mul.wide.u32 	%rd4327, %r9590, 4;
	add.s64 	%rd4328, %rd3, %rd4327;
	st.local.u32 	[%rd4328+4], %r9591;
	ld.local.u32 	%r9594, [%rd3+4064];
	add.s32 	%r9595, %r9594, %r9593;
	st.local.u32 	[%rd3+4064], %r9595;
	ld.local.u8 	%rs1944, [%rd4325+4220];
	not.b16 	%rs1945, %rs1943;
	and.b16  	%rs1946, %rs1944, %rs1945;
	st.local.u8 	[%rd4325+4220], %rs1946;
	ld.local.u32 	%r9596, [%rd3+4124];
	not.b32 	%r9597, %r9596;
	and.b32  	%r9598, %r9596, %r191;
	cvt.u64.u32 	%rd4329, %r9598;
	add.s64 	%rd4330, %rd3, %rd4329;
	ld.local.u8 	%rs1947, [%rd4330+4220];
	add.s64 	%rd4331, %rd1541, %rd4329;
	ld.global.u8 	%rs1948, [%rd4331];
	and.b16  	%rs1949, %rs1948, %rs1947;
	cvt.u32.u16 	%r9599, %rs1949;
	and.b32  	%r9600, %r9599, 255;
	mul.wide.u32 	%rd4332, %r9595, 4;
	add.s64 	%rd4333, %rd3, %rd4332;
	st.local.u32 	[%rd4333+4], %r9598;
	ld.local.u32 	%r9601, [%rd3+4064];
	add.s32 	%r9602, %r9601, %r9600;
	st.local.u32 	[%rd3+4064], %r9602;
	ld.local.u8 	%rs1950, [%rd4330+4220];
	not.b16 	%rs1951, %rs1949;
	and.b16  	%rs1952, %rs1950, %rs1951;
	st.local.u8 	[%rd4330+4220], %rs1952;
	and.b32  	%r9603, %r191, %r9597;
	cvt.u64.u32 	%rd4334, %r9603;
	add.s64 	%rd4335, %rd3, %rd4334;
	ld.local.u8 	%rs1953, [%rd4335+4220];
	add.s64 	%rd4336, %rd1541, %rd4334;
	ld.global.u8 	%rs1954, [%rd4336];
	and.b16  	%rs1955, %rs1954, %rs1953;
	cvt.u32.u16 	%r9604, %rs1955;
	and.b32  	%r9605, %r9604, 255;
	mul.wide.u32 	%rd4337, %r9602, 4;
	add.s64 	%rd4338, %rd3, %rd4337;
	st.local.u32 	[%rd4338+4], %r9603;
	ld.local.u32 	%r9606, [%rd3+4064];
	add.s32 	%r9607, %r9606, %r9605;
	st.local.u32 	[%rd3+4064], %r9607;
	ld.local.u8 	%rs1956, [%rd4335+4220];
	not.b16 	%rs1957, %rs1955;
	and.b16  	%rs1958, %rs1956, %rs1957;
	st.local.u8 	[%rd4335+4220], %rs1958;
	and.b32  	%r9608, %r9596, %r9271;
	cvt.u64.u32 	%rd4339, %r9608;
	add.s64 	%rd4340, %rd3, %rd4339;
	ld.local.u8 	%rs1959, [%rd4340+4220];
	add.s64 	%rd4341, %rd1541, %rd4339;
	ld.global.u8 	%rs1960, [%rd4341];
	and.b16  	%rs1961, %rs1960, %rs1959;
	cvt.u32.u16 	%r9609, %rs1961;
	and.b32  	%r9610, %r9609, 255;
	mul.wide.u32 	%rd4342, %r9607, 4;
	add.s64 	%rd4343, %rd3, %rd4342;
	st.local.u32 	[%rd4343+4], %r9608;
	ld.local.u32 	%r9611, [%rd3+4064];
	add.s32 	%r9612, %r9611, %r9610;
	st.local.u32 	[%rd3+4064], %r9612;
	ld.local.u8 	%rs1962, [%rd4340+4220];
	not.b16 	%rs1963, %rs1961;
	and.b16  	%rs1964, %rs1962, %rs1963;
	st.local.u8 	[%rd4340+4220], %rs1964;
	xor.b32  	%r9613, %r9596, %r191;
	cvt.u64.u32 	%rd4344, %r9613;
	add.s64 	%rd4345, %rd3, %rd4344;
	ld.local.u8 	%rs1965, [%rd4345+4220];
	add.s64 	%rd4346, %rd1541, %rd4344;
	ld.global.u8 	%rs1966, [%rd4346];
	and.b16  	%rs1967, %rs1966, %rs1965;
	cvt.u32.u16 	%r9614, %rs1967;
	and.b32  	%r9615, %r9614, 255;
	mul.wide.u32 	%rd4347, %r9612, 4;
	add.s64 	%rd4348, %rd3, %rd4347;
	st.local.u32 	[%rd4348+4], %r9613;
	ld.local.u32 	%r9616, [%rd3+4064];
	add.s32 	%r9617, %r9616, %r9615;
	st.local.u32 	[%rd3+4064], %r9617;
	ld.local.u8 	%rs1968, [%rd4345+4220];
	not.b16 	%rs1969, %rs1967;
	and.b16  	%rs1970, %rs1968, %rs1969;
	st.local.u8 	[%rd4345+4220], %rs1970;
	or.b32  	%r9618, %r9596, %r191;
	cvt.u64.u32 	%rd4349, %r9618;
	add.s64 	%rd4350, %rd3, %rd4349;
	ld.local.u8 	%rs1971, [%rd4350+4220];
	add.s64 	%rd4351, %rd1541, %rd4349;
	ld.global.u8 	%rs1972, [%rd4351];
	and.b16  	%rs1973, %rs1972, %rs1971;
	cvt.u32.u16 	%r9619, %rs1973;
	and.b32  	%r9620, %r9619, 255;
	mul.wide.u32 	%rd4352, %r9617, 4;
	add.s64 	%rd4353, %rd3, %rd4352;
	st.local.u32 	[%rd4353+4], %r9618;
	ld.local.u32 	%r9621, [%rd3+4064];
	add.s32 	%r9622, %r9621, %r9620;
	st.local.u32 	[%rd3+4064], %r9622;
	ld.local.u8 	%rs1974, [%rd4350+4220];
	not.b16 	%rs1975, %rs1973;
	and.b16  	%rs1976, %rs1974, %rs1975;
	st.local.u8 	[%rd4350+4220], %rs1976;
	ld.local.u32 	%r9623, [%rd3+4128];
	not.b32 	%r9624, %r9623;
	and.b32  	%r9625, %r9623, %r191;
	cvt.u64.u32 	%rd4354, %r9625;
	add.s64 	%rd4355, %rd3, %rd4354;
	ld.local.u8 	%rs1977, [%rd4355+4220];
	add.s64 	%rd4356, %rd1541, %rd4354;
	ld.global.u8 	%rs1978, [%rd4356];
	and.b16  	%rs1979, %rs1978, %rs1977;
	cvt.u32.u16 	%r9626, %rs1979;
	and.b32  	%r9627, %r9626, 255;
	mul.wide.u32 	%rd4357, %r9622, 4;
	add.s64 	%rd4358, %rd3, %rd4357;
	st.local.u32 	[%rd4358+4], %r9625;
	ld.local.u32 	%r9628, [%rd3+4064];
	add.s32 	%r9629, %r9628, %r9627;
	st.local.u32 	[%rd3+4064], %r9629;
	ld.local.u8 	%rs1980, [%rd4355+4220];
	not.b16 	%rs1981, %rs1979;
	and.b16  	%rs1982, %rs1980, %rs1981;
	st.local.u8 	[%rd4355+4220], %rs1982;
	and.b32  	%r9630, %r191, %r9624;
	cvt.u64.u32 	%rd4359, %r9630;
	add.s64 	%rd4360, %rd3, %rd4359;
	ld.local.u8 	%rs1983, [%rd4360+4220];
	add.s64 	%rd4361, %rd1541, %rd4359;
	ld.global.u8 	%rs1984, [%rd4361];
	and.b16  	%rs1985, %rs1984, %rs1983;
	cvt.u32.u16 	%r9631, %rs1985;
	and.b32  	%r9632, %r9631, 255;
	mul.wide.u32 	%rd4362, %r9629, 4;
	add.s64 	%rd4363, %rd3, %rd4362;
	st.local.u32 	[%rd4363+4], %r9630;
	ld.local.u32 	%r9633, [%rd3+4064];
	add.s32 	%r9634, %r9633, %r9632;
	st.local.u32 	[%rd3+4064], %r9634;
	ld.local.u8 	%rs1986, [%rd4360+4220];
	not.b16 	%rs1987, %rs1985;
	and.b16  	%rs1988, %rs1986, %rs1987;
	st.local.u8 	[%rd4360+4220], %rs1988;
	and.b32  	%r9635, %r9623, %r9271;
	cvt.u64.u32 	%rd4364, %r9635;
	add.s64 	%rd4365, %rd3, %rd4364;
	ld.local.u8 	%rs1989, [%rd4365+4220];
	add.s64 	%rd4366, %rd1541, %rd4364;
	ld.global.u8 	%rs1990, [%rd4366];
	and.b16  	%rs1991, %rs1990, %rs1989;
	cvt.u32.u16 	%r9636, %rs1991;
	and.b32  	%r9637, %r9636, 255;
	mul.wide.u32 	%rd4367, %r9634, 4;
	add.s64 	%rd4368, %rd3, %rd4367;
	st.local.u32 	[%rd4368+4], %r9635;
	ld.local.u32 	%r9638, [%rd3+4064];
	add.s32 	%r9639, %r9638, %r9637;
	st.local.u32 	[%rd3+4064], %r9639;
	ld.local.u8 	%rs1992, [%rd4365+4220];
	not.b16 	%rs1993, %rs1991;
	and.b16  	%rs1994, %rs1992, %rs1993;
	st.local.u8 	[%rd4365+4220], %rs1994;
	xor.b32  	%r9640, %r9623, %r191;
	cvt.u64.u32 	%rd4369, %r9640;
	add.s64 	%rd4370, %rd3, %rd4369;
	ld.local.u8 	%rs1995, [%rd4370+4220];
	add.s64 	%rd4371, %rd1541, %rd4369;
	ld.global.u8 	%rs1996, [%rd4371];
	and.b16  	%rs1997, %rs1996, %rs1995;
	cvt.u32.u16 	%r9641, %rs1997;
	and.b32  	%r9642, %r9641, 255;
	mul.wide.u32 	%rd4372, %r9639, 4;
	add.s64 	%rd4373, %rd3, %rd4372;
	st.local.u32 	[%rd4373+4], %r9640;
	ld.local.u32 	%r9643, [%rd3+4064];
	add.s32 	%r9644, %r9643, %r9642;
	st.local.u32 	[%rd3+4064], %r9644;
	ld.local.u8 	%rs1998, [%rd4370+4220];
	not.b16 	%rs1999, %rs1997;
	and.b16  	%rs2000, %rs1998, %rs1999;
	st.local.u8 	[%rd4370+4220], %rs2000;
	or.b32  	%r9645, %r9623, %r191;
	cvt.u64.u32 	%rd4374, %r9645;
	add.s64 	%rd4375, %rd3, %rd4374;
	ld.local.u8 	%rs2001, [%rd4375+4220];
	add.s64 	%rd4376, %rd1541, %rd4374;
	ld.global.u8 	%rs2002, [%rd4376];
	and.b16  	%rs2003, %rs2002, %rs2001;
	cvt.u32.u16 	%r9646, %rs2003;
	and.b32  	%r9647, %r9646, 255;
	mul.wide.u32 	%rd4377, %r9644, 4;
	add.s64 	%rd4378, %rd3, %rd4377;
	st.local.u32 	[%rd4378+4], %r9645;
	ld.local.u32 	%r9648, [%rd3+4064];
	add.s32 	%r192, %r9648, %r9647;
	st.local.u32 	[%rd3+4064], %r192;
	ld.local.u8 	%rs2004, [%rd4375+4220];
	not.b16 	%rs2005, %rs2003;
	and.b16  	%rs2006, %rs2004, %rs2005;
	st.local.u8 	[%rd4375+4220], %rs2006;
$L__BB0_162:
	add.s32 	%r26228, %r26228, 1;
	setp.ge.u32 	%p62, %r26228, %r192;
	mov.b16 	%rs9839, 15;
	@%p62 bra 	$L__BB0_175;
	mul.wide.u32 	%rd4379, %r26228, 4;
	add.s64 	%rd4380, %rd3, %rd4379;
	ld.local.u32 	%r203, [%rd4380+4];
	cvt.u64.u32 	%rd4381, %r203;
	add.s64 	%rd4383, %rd1541, %rd4381;
	ld.global.u8 	%rs2008, [%rd4383];
	setp.eq.s16 	%p63, %rs2008, 0;
	@%p63 bra 	$L__BB0_162;
	st.local.u32 	[%rd3+4136], %r203;
	and.b16  	%rs2010, %rs56, 255;
	setp.ne.s16 	%p64, %rs2010, 1;
	mov.b16 	%rs9839, 15;
	mov.b32 	%r26229, 16;
	@%p64 bra 	$L__BB0_165;
	bra.uni 	$L__BB0_173;
$L__BB0_165:
	st.local.u32 	[%rd3+4068], %r192;
	not.b32 	%r9650, %r203;
	ld.local.u32 	%r9651, [%rd3+4076];
	not.b32 	%r9652, %r9651;
	and.b32  	%r9653, %r9651, %r203;
	cvt.u64.u32 	%rd4384, %r9653;
	add.s64 	%rd4385, %rd3, %rd4384;
	ld.local.u8 	%rs2011, [%rd4385+4220];
	add.s64 	%rd4387, %rd1541, %rd4384;
	ld.global.u8 	%rs2012, [%rd4387];
	and.b16  	%rs2013, %rs2012, %rs2011;
	cvt.u32.u16 	%r9654, %rs2013;
	and.b32  	%r9655, %r9654, 255;
	mul.wide.u32 	%rd4388, %r192, 4;
	add.s64 	%rd4389, %rd3, %rd4388;
	st.local.u32 	[%rd4389+4], %r9653;
	ld.local.u32 	%r9656, [%rd3+4068];
	add.s32 	%r9657, %r9656, %r9655;
	st.local.u32 	[%rd3+4068], %r9657;
	ld.local.u8 	%rs2014, [%rd4385+4220];
	not.b16 	%rs2015, %rs2013;
	and.b16  	%rs2016, %rs2014, %rs2015;
	st.local.u8 	[%rd4385+4220], %rs2016;
	and.b32  	%r9658, %r203, %r9652;
	cvt.u64.u32 	%rd4390, %r9658;
	add.s64 	%rd4391, %rd3, %rd4390;
	ld.local.u8 	%rs2017, [%rd4391+4220];
	add.s64 	%rd4392, %rd1541, %rd4390;
	ld.global.u8 	%rs2018, [%rd4392];
	and.b16  	%rs2019, %rs2018, %rs2017;
	cvt.u32.u16 	%r9659, %rs2019;
	and.b32  	%r9660, %r9659, 255;
	mul.wide.u32 	%rd4393, %r9657, 4;
	add.s64 	%rd4394, %rd3, %rd4393;
	st.local.u32 	[%rd4394+4], %r9658;
	ld.local.u32 	%r9661, [%rd3+4068];
	add.s32 	%r9662, %r9661, %r9660;
	st.local.u32 	[%rd3+4068], %r9662;
	ld.local.u8 	%rs2020, [%rd4391+4220];
	not.b16 	%rs2021, %rs2019;
	and.b16  	%rs2022, %rs2020, %rs2021;
	st.local.u8 	[%rd4391+4220], %rs2022;
	and.b32  	%r9663, %r9651, %r9650;
	cvt.u64.u32 	%rd4395, %r9663;
	add.s64 	%rd4396, %rd3, %rd4395;
	ld.local.u8 	%rs2023, [%rd4396+4220];
	add.s64 	%rd4397, %rd1541, %rd4395;
	ld.global.u8 	%rs2024, [%rd4397];
	and.b16  	%rs2025, %rs2024, %rs2023;
	cvt.u32.u16 	%r9664, %rs2025;
	and.b32  	%r9665, %r9664, 255;
	mul.wide.u32 	%rd4398, %r9662, 4;
	add.s64 	%rd4399, %rd3, %rd4398;
	st.local.u32 	[%rd4399+4], %r9663;
	ld.local.u32 	%r9666, [%rd3+4068];
	add.s32 	%r9667, %r9666, %r9665;
	st.local.u32 	[%rd3+4068], %r9667;
	ld.local.u8 	%rs2026, [%rd4396+4220];
	not.b16 	%rs2027, %rs2025;
	and.b16  	%rs2028, %rs2026, %rs2027;
	st.local.u8 	[%rd4396+4220], %rs2028;
	xor.b32  	%r9668, %r9651, %r203;
	cvt.u64.u32 	%rd4400, %r9668;
	add.s64 	%rd4401, %rd3, %rd4400;
	ld.local.u8 	%rs2029, [%rd4401+4220];
	add.s64 	%rd4402, %rd1541, %rd4400;
	ld.global.u8 	%rs2030, [%rd4402];
	and.b16  	%rs2031, %rs2030, %rs2029;
	cvt.u32.u16 	%r9669, %rs2031;
	and.b32  	%r9670, %r9669, 255;
	mul.wide.u32 	%rd4403, %r9667, 4;
	add.s64 	%rd4404, %rd3, %rd4403;
	st.local.u32 	[%rd4404+4], %r9668;
	ld.local.u32 	%r9671, [%rd3+4068];
	add.s32 	%r9672, %r9671, %r9670;
	st.local.u32 	[%rd3+4068], %r9672;
	ld.local.u8 	%rs2032, [%rd4401+4220];
	not.b16 	%rs2033, %rs2031;
	and.b16  	%rs2034, %rs2032, %rs2033;
	st.local.u8 	[%rd4401+4220], %rs2034;
	or.b32  	%r9673, %r9651, %r203;
	cvt.u64.u32 	%rd4405, %r9673;
	add.s64 	%rd4406, %rd3, %rd4405;
	ld.local.u8 	%rs2035, [%rd4406+4220];
	add.s64 	%rd4407, %rd1541, %rd4405;
	ld.global.u8 	%rs2036, [%rd4407];
	and.b16  	%rs2037, %rs2036, %rs2035;
	cvt.u32.u16 	%r9674, %rs2037;
	and.b32  	%r9675, %r9674, 255;
	mul.wide.u32 	%rd4408, %r9672, 4;
	add.s64 	%rd4409, %rd3, %rd4408;
	st.local.u32 	[%rd4409+4], %r9673;
	ld.local.u32 	%r9676, [%rd3+4068];
	add.s32 	%r9677, %r9676, %r9675;
	st.local.u32 	[%rd3+4068], %r9677;
	ld.local.u8 	%rs2038, [%rd4406+4220];
	not.b16 	%rs2039, %rs2037;
	and.b16  	%rs2040, %rs2038, %rs2039;
	st.local.u8 	[%rd4406+4220], %rs2040;
	ld.local.u32 	%r9678, [%rd3+4080];
	not.b32 	%r9679, %r9678;
	and.b32  	%r9680, %r9678, %r203;
	cvt.u64.u32 	%rd4410, %r9680;
	add.s64 	%rd4411, %rd3, %rd4410;
	ld.local.u8 	%rs2041, [%rd4411+4220];
	add.s64 	%rd4412, %rd1541, %rd4410;
	ld.global.u8 	%rs2042, [%rd4412];
	and.b16  	%rs2043, %rs2042, %rs2041;
	cvt.u32.u16 	%r9681, %rs2043;
	and.b32  	%r9682, %r9681, 255;
	mul.wide.u32 	%rd4413, %r9677, 4;
	add.s64 	%rd4414, %rd3, %rd4413;
	st.local.u32 	[%rd4414+4], %r9680;
	ld.local.u32 	%r9683, [%rd3+4068];
	add.s32 	%r9684, %r9683, %r9682;
	st.local.u32 	[%rd3+4068], %r9684;
	ld.local.u8 	%rs2044, [%rd4411+4220];
	not.b16 	%rs2045, %rs2043;
	and.b16  	%rs2046, %rs2044, %rs2045;
	st.local.u8 	[%rd4411+4220], %rs2046;
	and.b32  	%r9685, %r203, %r9679;
	cvt.u64.u32 	%rd4415, %r9685;
	add.s64 	%rd4416, %rd3, %rd4415;
	ld.local.u8 	%rs2047, [%rd4416+4220];
	add.s64 	%rd4417, %rd1541, %rd4415;
	ld.global.u8 	%rs2048, [%rd4417];
	and.b16  	%rs2049, %rs2048, %rs2047;
	cvt.u32.u16 	%r9686, %rs2049;
	and.b32  	%r9687, %r9686, 255;
	mul.wide.u32 	%rd4418, %r9684, 4;
	add.s64 	%rd4419, %rd3, %rd4418;
	st.local.u32 	[%rd4419+4], %r9685;
	ld.local.u32 	%r9688, [%rd3+4068];
	add.s32 	%r9689, %r9688, %r9687;
	st.local.u32 	[%rd3+4068], %r9689;
	ld.local.u8 	%rs2050, [%rd4416+4220];
	not.b16 	%rs2051, %rs2049;
	and.b16  	%rs2052, %rs2050, %rs2051;
	st.local.u8 	[%rd4416+4220], %rs2052;
	and.b32  	%r9690, %r9678, %r9650;
	cvt.u64.u32 	%rd4420, %r9690;
	add.s64 	%rd4421, %rd3, %rd4420;
	ld.local.u8 	%rs2053, [%rd4421+4220];
	add.s64 	%rd4422, %rd1541, %rd4420;
	ld.global.u8 	%rs2054, [%rd4422];
	and.b16  	%rs2055, %rs2054, %rs2053;
	cvt.u32.u16 	%r9691, %rs2055;
	and.b32  	%r9692, %r9691, 255;
	mul.wide.u32 	%rd4423, %r9689, 4;
	add.s64 	%rd4424, %rd3, %rd4423;
	st.local.u32 	[%rd4424+4], %r9690;
	ld.local.u32 	%r9693, [%rd3+4068];
	add.s32 	%r9694, %r9693, %r9692;
	st.local.u32 	[%rd3+4068], %r9694;
	ld.local.u8 	%rs2056, [%rd4421+4220];
	not.b16 	%rs2057, %rs2055;
	and.b16  	%rs2058, %rs2056, %rs2057;
	st.local.u8 	[%rd4421+4220], %rs2058;
	xor.b32  	%r9695, %r9678, %r203;
	cvt.u64.u32 	%rd4425, %r9695;
	add.s64 	%rd4426, %rd3, %rd4425;
	ld.local.u8 	%rs2059, [%rd4426+4220];
	add.s64 	%rd4427, %rd1541, %rd4425;
	ld.global.u8 	%rs2060, [%rd4427];
	and.b16  	%rs2061, %rs2060, %rs2059;
	cvt.u32.u16 	%r9696, %rs2061;
	and.b32  	%r9697, %r9696, 255;
	mul.wide.u32 	%rd4428, %r9694, 4;
	add.s64 	%rd4429, %rd3, %rd4428;
	st.local.u32 	[%rd4429+4], %r9695;
	ld.local.u32 	%r9698, [%rd3+4068];
	add.s32 	%r9699, %r9698, %r9697;
	st.local.u32 	[%rd3+4068], %r9699;
	ld.local.u8 	%rs2062, [%rd4426+4220];
	not.b16 	%rs2063, %rs2061;
	and.b16  	%rs2064, %rs2062, %rs2063;
	st.local.u8 	[%rd4426+4220], %rs2064;
	or.b32  	%r9700, %r9678, %r203;
	cvt.u64.u32 	%rd4430, %r9700;
	add.s64 	%rd4431, %rd3, %rd4430;
	ld.local.u8 	%rs2065, [%rd4431+4220];
	add.s64 	%rd4432, %rd1541, %rd4430;
	ld.global.u8 	%rs2066, [%rd4432];
	and.b16  	%rs2067, %rs2066, %rs2065;
	cvt.u32.u16 	%r9701, %rs2067;
	and.b32  	%r9702, %r9701, 255;
	mul.wide.u32 	%rd4433, %r9699, 4;
	add.s64 	%rd4434, %rd3, %rd4433;
	st.local.u32 	[%rd4434+4], %r9700;
	ld.local.u32 	%r9703, [%rd3+4068];
	add.s32 	%r9704, %r9703, %r9702;
	st.local.u32 	[%rd3+4068], %r9704;
	ld.local.u8 	%rs2068, [%rd4431+4220];
	not.b16 	%rs2069, %rs2067;
	and.b16  	%rs2070, %rs2068, %rs2069;
	st.local.u8 	[%rd4431+4220], %rs2070;
	ld.local.u32 	%r9705, [%rd3+4084];
	not.b32 	%r9706, %r9705;
	and.b32  	%r9707, %r9705, %r203;
	cvt.u64.u32 	%rd4435, %r9707;
	add.s64 	%rd4436, %rd3, %rd4435;
	ld.local.u8 	%rs2071, [%rd4436+4220];
	add.s64 	%rd4437, %rd1541, %rd4435;
	ld.global.u8 	%rs2072, [%rd4437];
	and.b16  	%rs2073, %rs2072, %rs2071;
	cvt.u32.u16 	%r9708, %rs2073;
	and.b32  	%r9709, %r9708, 255;
	mul.wide.u32 	%rd4438, %r9704, 4;
	add.s64 	%rd4439, %rd3, %rd4438;
	st.local.u32 	[%rd4439+4], %r9707;
	ld.local.u32 	%r9710, [%rd3+4068];
	add.s32 	%r9711, %r9710, %r9709;
	st.local.u32 	[%rd3+4068], %r9711;
	ld.local.u8 	%rs2074, [%rd4436+4220];
	not.b16 	%rs2075, %rs2073;
	and.b16  	%rs2076, %rs2074, %rs2075;
	st.local.u8 	[%rd4436+4220], %rs2076;
	and.b32  	%r9712, %r203, %r9706;
	cvt.u64.u32 	%rd4440, %r9712;
	add.s64 	%rd4441, %rd3, %rd4440;
	ld.local.u8 	%rs2077, [%rd4441+4220];
	add.s64 	%rd4442, %rd1541, %rd4440;
	ld.global.u8 	%rs2078, [%rd4442];
	and.b16  	%rs2079, %rs2078, %rs2077;
	cvt.u32.u16 	%r9713, %rs2079;
	and.b32  	%r9714, %r9713, 255;
	mul.wide.u32 	%rd4443, %r9711, 4;
	add.s64 	%rd4444, %rd3, %rd4443;
	st.local.u32 	[%rd4444+4], %r9712;
	ld.local.u32 	%r9715, [%rd3+4068];
	add.s32 	%r9716, %r9715, %r9714;
	st.local.u32 	[%rd3+4068], %r9716;
	ld.local.u8 	%rs2080, [%rd4441+4220];
	not.b16 	%rs2081, %rs2079;
	and.b16  	%rs2082, %rs2080, %rs2081;
	st.local.u8 	[%rd4441+4220], %rs2082;
	and.b32  	%r9717, %r9705, %r9650;
	cvt.u64.u32 	%rd4445, %r9717;
	add.s64 	%rd4446, %rd3, %rd4445;
	ld.local.u8 	%rs2083, [%rd4446+4220];
	add.s64 	%rd4447, %rd1541, %rd4445;
	ld.global.u8 	%rs2084, [%rd4447];
	and.b16  	%rs2085, %rs2084, %rs2083;
	cvt.u32.u16 	%r9718, %rs2085;
	and.b32  	%r9719, %r9718, 255;
	mul.wide.u32 	%rd4448, %r9716, 4;
	add.s64 	%rd4449, %rd3, %rd4448;
	st.local.u32 	[%rd4449+4], %r9717;
	ld.local.u32 	%r9720, [%rd3+4068];
	add.s32 	%r9721, %r9720, %r9719;
	st.local.u32 	[%rd3+4068], %r9721;
	ld.local.u8 	%rs2086, [%rd4446+4220];
	not.b16 	%rs2087, %rs2085;
	and.b16  	%rs2088, %rs2086, %rs2087;
	st.local.u8 	[%rd4446+4220], %rs2088;
	xor.b32  	%r9722, %r9705, %r203;
	cvt.u64.u32 	%rd4450, %r9722;
	add.s64 	%rd4451, %rd3, %rd4450;
	ld.local.u8 	%rs2089, [%rd4451+4220];
	add.s64 	%rd4452, %rd1541, %rd4450;
	ld.global.u8 	%rs2090, [%rd4452];
	and.b16  	%rs2091, %rs2090, %rs2089;
	cvt.u32.u16 	%r9723, %rs2091;
	and.b32  	%r9724, %r9723, 255;
	mul.wide.u32 	%rd4453, %r9721, 4;
	add.s64 	%rd4454, %rd3, %rd4453;
	st.local.u32 	[%rd4454+4], %r9722;
	ld.local.u32 	%r9725, [%rd3+4068];
	add.s32 	%r9726, %r9725, %r9724;
	st.local.u32 	[%rd3+4068], %r9726;
	ld.local.u8 	%rs2092, [%rd4451+4220];
	not.b16 	%rs2093, %rs2091;
	and.b16  	%rs2094, %rs2092, %rs2093;
	st.local.u8 	[%rd4451+4220], %rs2094;
	or.b32  	%r9727, %r9705, %r203;
	cvt.u64.u32 	%rd4455, %r9727;
	add.s64 	%rd4456, %rd3, %rd4455;
	ld.local.u8 	%rs2095, [%rd4456+4220];
	add.s64 	%rd4457, %rd1541, %rd4455;
	ld.global.u8 	%rs2096, [%rd4457];
	and.b16  	%rs2097, %rs2096, %rs2095;
	cvt.u32.u16 	%r9728, %rs2097;
	and.b32  	%r9729, %r9728, 255;
	mul.wide.u32 	%rd4458, %r9726, 4;
	add.s64 	%rd4459, %rd3, %rd4458;
	st.local.u32 	[%rd4459+4], %r9727;
	ld.local.u32 	%r9730, [%rd3+4068];
	add.s32 	%r9731, %r9730, %r9729;
	st.local.u32 	[%rd3+4068], %r9731;
	ld.local.u8 	%rs2098, [%rd4456+4220];
	not.b16 	%rs2099, %rs2097;
	and.b16  	%rs2100, %rs2098, %rs2099;
	st.local.u8 	[%rd4456+4220], %rs2100;
	ld.local.u32 	%r9732, [%rd3+4088];
	not.b32 	%r9733, %r9732;
	and.b32  	%r9734, %r9732, %r203;
	cvt.u64.u32 	%rd4460, %r9734;
	add.s64 	%rd4461, %rd3, %rd4460;
	ld.local.u8 	%rs2101, [%rd4461+4220];
	add.s64 	%rd4462, %rd1541, %rd4460;
	ld.global.u8 	%rs2102, [%rd4462];
	and.b16  	%rs2103, %rs2102, %rs2101;
	cvt.u32.u16 	%r9735, %rs2103;
	and.b32  	%r9736, %r9735, 255;
	mul.wide.u32 	%rd4463, %r9731, 4;
	add.s64 	%rd4464, %rd3, %rd4463;
	st.local.u32 	[%rd4464+4], %r9734;
	ld.local.u32 	%r9737, [%rd3+4068];
	add.s32 	%r9738, %r9737, %r9736;
	st.local.u32 	[%rd3+4068], %r9738;
	ld.local.u8 	%rs2104, [%rd4461+4220];
	not.b16 	%rs2105, %rs2103;
	and.b16  	%rs2106, %rs2104, %rs2105;
	st.local.u8 	[%rd4461+4220], %rs2106;
	and.b32  	%r9739, %r203, %r9733;
	cvt.u64.u32 	%rd4465, %r9739;
	add.s64 	%rd4466, %rd3, %rd4465;
	ld.local.u8 	%rs2107, [%rd4466+4220];
	add.s64 	%rd4467, %rd1541, %rd4465;
	ld.global.u8 	%rs2108, [%rd4467];
	and.b16  	%rs2109, %rs2108, %rs2107;
	cvt.u32.u16 	%r9740, %rs2109;
	and.b32  	%r9741, %r9740, 255;
	mul.wide.u32 	%rd4468, %r9738, 4;
	add.s64 	%rd4469, %rd3, %rd4468;
	st.local.u32 	[%rd4469+4], %r9739;
	ld.local.u32 	%r9742, [%rd3+4068];
	add.s32 	%r9743, %r9742, %r9741;
	st.local.u32 	[%rd3+4068], %r9743;
	ld.local.u8 	%rs2110, [%rd4466+4220];
	not.b16 	%rs2111, %rs2109;
	and.b16  	%rs2112, %rs2110, %rs2111;
	st.local.u8 	[%rd4466+4220], %rs2112;
	and.b32  	%r9744, %r9732, %r9650;
	cvt.u64.u32 	%rd4470, %r9744;
	add.s64 	%rd4471, %rd3, %rd4470;
	ld.local.u8 	%rs2113, [%rd4471+4220];
	add.s64 	%rd4472, %rd1541, %rd4470;
	ld.global.u8 	%rs2114, [%rd4472];
	and.b16  	%rs2115, %rs2114, %rs2113;
	cvt.u32.u16 	%r9745, %rs2115;
	and.b32  	%r9746, %r9745, 255;
	mul.wide.u32 	%rd4473, %r9743, 4;
	add.s64 	%rd4474, %rd3, %rd4473;
	st.local.u32 	[%rd4474+4], %r9744;
	ld.local.u32 	%r9747, [%rd3+4068];
	add.s32 	%r9748, %r9747, %r9746;
	st.local.u32 	[%rd3+4068], %r9748;
	ld.local.u8 	%rs2116, [%rd4471+4220];
	not.b16 	%rs2117, %rs2115;
	and.b16  	%rs2118, %rs2116, %rs2117;
	st.local.u8 	[%rd4471+4220], %rs2118;
	xor.b32  	%r9749, %r9732, %r203;
	cvt.u64.u32 	%rd4475, %r9749;
	add.s64 	%rd4476, %rd3, %rd4475;
	ld.local.u8 	%rs2119, [%rd4476+4220];
	add.s64 	%rd4477, %rd1541, %rd4475;
	ld.global.u8 	%rs2120, [%rd4477];
	and.b16  	%rs2121, %rs2120, %rs2119;
	cvt.u32.u16 	%r9750, %rs2121;
	and.b32  	%r9751, %r9750, 255;
	mul.wide.u32 	%rd4478, %r9748, 4;
	add.s64 	%rd4479, %rd3, %rd4478;
	st.local.u32 	[%rd4479+4], %r9749;
	ld.local.u32 	%r9752, [%rd3+4068];
	add.s32 	%r9753, %r9752, %r9751;
	st.local.u32 	[%rd3+4068], %r9753;
	ld.local.u8 	%rs2122, [%rd4476+4220];
	not.b16 	%rs2123, %rs2121;
	and.b16  	%rs2124, %rs2122, %rs2123;
	st.local.u8 	[%rd4476+4220], %rs2124;
	or.b32  	%r9754, %r9732, %r203;
	cvt.u64.u32 	%rd4480, %r9754;
	add.s64 	%rd4481, %rd3, %rd4480;
	ld.local.u8 	%rs2125, [%rd4481+4220];
	add.s64 	%rd4482, %rd1541, %rd4480;
	ld.global.u8 	%rs2126, [%rd4482];
	and.b16  	%rs2127, %rs2126, %rs2125;
	cvt.u32.u16 	%r9755, %rs2127;
	and.b32  	%r9756, %r9755, 255;
	mul.wide.u32 	%rd4483, %r9753, 4;
	add.s64 	%rd4484, %rd3, %rd4483;
	st.local.u32 	[%rd4484+4], %r9754;
	ld.local.u32 	%r9757, [%rd3+4068];
	add.s32 	%r9758, %r9757, %r9756;
	st.local.u32 	[%rd3+4068], %r9758;
	ld.local.u8 	%rs2128, [%rd4481+4220];
	not.b16 	%rs2129, %rs2127;
	and.b16  	%rs2130, %rs2128, %rs2129;
	st.local.u8 	[%rd4481+4220], %rs2130;
	ld.local.u32 	%r9759, [%rd3+4092];
	not.b32 	%r9760, %r9759;
	and.b32  	%r9761, %r9759, %r203;
	cvt.u64.u32 	%rd4485, %r9761;
	add.s64 	%rd4486, %rd3, %rd4485;
	ld.local.u8 	%rs2131, [%rd4486+4220];
	add.s64 	%rd4487, %rd1541, %rd4485;
	ld.global.u8 	%rs2132, [%rd4487];
	and.b16  	%rs2133, %rs2132, %rs2131;
	cvt.u32.u16 	%r9762, %rs2133;
	and.b32  	%r9763, %r9762, 255;
	mul.wide.u32 	%rd4488, %r9758, 4;
	add.s64 	%rd4489, %rd3, %rd4488;
	st.local.u32 	[%rd4489+4], %r9761;
	ld.local.u32 	%r9764, [%rd3+4068];
	add.s32 	%r9765, %r9764, %r9763;
	st.local.u32 	[%rd3+4068], %r9765;
	ld.local.u8 	%rs2134, [%rd4486+4220];
	not.b16 	%rs2135, %rs2133;
	and.b16  	%rs2136, %rs2134, %rs2135;
	st.local.u8 	[%rd4486+4220], %rs2136;
	and.b32  	%r9766, %r203, %r9760;
	cvt.u64.u32 	%rd4490, %r9766;
	add.s64 	%rd4491, %rd3, %rd4490;
	ld.local.u8 	%rs2137, [%rd4491+4220];
	add.s64 	%rd4492, %rd1541, %rd4490;
	ld.global.u8 	%rs2138, [%rd4492];
	and.b16  	%rs2139, %rs2138, %rs2137;
	cvt.u32.u16 	%r9767, %rs2139;
	and.b32  	%r9768, %r9767, 255;
	mul.wide.u32 	%rd4493, %r9765, 4;
	add.s64 	%rd4494, %rd3, %rd4493;
	st.local.u32 	[%rd4494+4], %r9766;
	ld.local.u32 	%r9769, [%rd3+4068];
	add.s32 	%r9770, %r9769, %r9768;
	st.local.u32 	[%rd3+4068], %r9770;
	ld.local.u8 	%rs2140, [%rd4491+4220];
	not.b16 	%rs2141, %rs2139;
	and.b16  	%rs2142, %rs2140, %rs2141;
	st.local.u8 	[%rd4491+4220], %rs2142;
	and.b32  	%r9771, %r9759, %r9650;
	cvt.u64.u32 	%rd4495, %r9771;
	add.s64 	%rd4496, %rd3, %rd4495;
	ld.local.u8 	%rs2143, [%rd4496+4220];
	add.s64 	%rd4497, %rd1541, %rd4495;
	ld.global.u8 	%rs2144, [%rd4497];
	and.b16  	%rs2145, %rs2144, %rs2143;
	cvt.u32.u16 	%r9772, %rs2145;
	and.b32  	%r9773, %r9772, 255;
	mul.wide.u32 	%rd4498, %r9770, 4;
	add.s64 	%rd4499, %rd3, %rd4498;
	st.local.u32 	[%rd4499+4], %r9771;
	ld.local.u32 	%r9774, [%rd3+4068];
	add.s32 	%r9775, %r9774, %r9773;
	st.local.u32 	[%rd3+4068], %r9775;
	ld.local.u8 	%rs2146, [%rd4496+4220];
	not.b16 	%rs2147, %rs2145;
	and.b16  	%rs2148, %rs2146, %rs2147;
	st.local.u8 	[%rd4496+4220], %rs2148;
	xor.b32  	%r9776, %r9759, %r203;
	cvt.u64.u32 	%rd4500, %r9776;
	add.s64 	%rd4501, %rd3, %rd4500;
	ld.local.u8 	%rs2149, [%rd4501+4220];
	add.s64 	%rd4502, %rd1541, %rd4500;
	ld.global.u8 	%rs2150, [%rd4502];
	and.b16  	%rs2151, %rs2150, %rs2149;
	cvt.u32.u16 	%r9777, %rs2151;
	and.b32  	%r9778, %r9777, 255;
	mul.wide.u32 	%rd4503, %r9775, 4;
	add.s64 	%rd4504, %rd3, %rd4503;
	st.local.u32 	[%rd4504+4], %r9776;
	ld.local.u32 	%r9779, [%rd3+4068];
	add.s32 	%r9780, %r9779, %r9778;
	st.local.u32 	[%rd3+4068], %r9780;
	ld.local.u8 	%rs2152, [%rd4501+4220];
	not.b16 	%rs2153, %rs2151;
	and.b16  	%rs2154, %rs2152, %rs2153;
	st.local.u8 	[%rd4501+4220], %rs2154;
	or.b32  	%r9781, %r9759, %r203;
	cvt.u64.u32 	%rd4505, %r9781;
	add.s64 	%rd4506, %rd3, %rd4505;
	ld.local.u8 	%rs2155, [%rd4506+4220];
	add.s64 	%rd4507, %rd1541, %rd4505;
	ld.global.u8 	%rs2156, [%rd4507];
	and.b16  	%rs2157, %rs2156, %rs2155;
	cvt.u32.u16 	%r9782, %rs2157;
	and.b32  	%r9783, %r9782, 255;
	mul.wide.u32 	%rd4508, %r9780, 4;
	add.s64 	%rd4509, %rd3, %rd4508;
	st.local.u32 	[%rd4509+4], %r9781;
	ld.local.u32 	%r9784, [%rd3+4068];
	add.s32 	%r9785, %r9784, %r9783;
	st.local.u32 	[%rd3+4068], %r9785;
	ld.local.u8 	%rs2158, [%rd4506+4220];
	not.b16 	%rs2159, %rs2157;
	and.b16  	%rs2160, %rs2158, %rs2159;
	st.local.u8 	[%rd4506+4220], %rs2160;
	ld.local.u32 	%r9786, [%rd3+4096];
	not.b32 	%r9787, %r9786;
	and.b32  	%r9788, %r9786, %r203;
	cvt.u64.u32 	%rd4510, %r9788;
	add.s64 	%rd4511, %rd3, %rd4510;
	ld.local.u8 	%rs2161, [%rd4511+4220];
	add.s64 	%rd4512, %rd1541, %rd4510;
	ld.global.u8 	%rs2162, [%rd4512];
	and.b16  	%rs2163, %rs2162, %rs2161;
	cvt.u32.u16 	%r9789, %rs2163;
	and.b32  	%r9790, %r9789, 255;
	mul.wide.u32 	%rd4513, %r9785, 4;
	add.s64 	%rd4514, %rd3, %rd4513;
	st.local.u32 	[%rd4514+4], %r9788;
	ld.local.u32 	%r9791, [%rd3+4068];
	add.s32 	%r9792, %r9791, %r9790;
	st.local.u32 	[%rd3+4068], %r9792;
	ld.local.u8 	%rs2164, [%rd4511+4220];
	not.b16 	%rs2165, %rs2163;
	and.b16  	%rs2166, %rs2164, %rs2165;
	st.local.u8 	[%rd4511+4220], %rs2166;
	and.b32  	%r9793, %r203, %r9787;
	cvt.u64.u32 	%rd4515, %r9793;
	add.s64 	%rd4516, %rd3, %rd4515;
	ld.local.u8 	%rs2167, [%rd4516+4220];
	add.s64 	%rd4517, %rd1541, %rd4515;
	ld.global.u8 	%rs2168, [%rd4517];
	and.b16  	%rs2169, %rs2168, %rs2167;
	cvt.u32.u16 	%r9794, %rs2169;
	and.b32  	%r9795, %r9794, 255;
	mul.wide.u32 	%rd4518, %r9792, 4;
	add.s64 	%rd4519, %rd3, %rd4518;
	st.local.u32 	[%rd4519+4], %r9793;
	ld.local.u32 	%r9796, [%rd3+4068];
	add.s32 	%r9797, %r9796, %r9795;
	st.local.u32 	[%rd3+4068], %r9797;
	ld.local.u8 	%rs2170, [%rd4516+4220];
	not.b16 	%rs2171, %rs2169;
	and.b16  	%rs2172, %rs2170, %rs2171;
	st.local.u8 	[%rd4516+4220], %rs2172;
	and.b32  	%r9798, %r9786, %r9650;
	cvt.u64.u32 	%rd4520, %r9798;
	add.s64 	%rd4521, %rd3, %rd4520;
	ld.local.u8 	%rs2173, [%rd4521+4220];
	add.s64 	%rd4522, %rd1541, %rd4520;
	ld.global.u8 	%rs2174, [%rd4522];
	and.b16  	%rs2175, %rs2174, %rs2173;
	cvt.u32.u16 	%r9799, %rs2175;
	and.b32  	%r9800, %r9799, 255;
	mul.wide.u32 	%rd4523, %r9797, 4;
	add.s64 	%rd4524, %rd3, %rd4523;
	st.local.u32 	[%rd4524+4], %r9798;
	ld.local.u32 	%r9801, [%rd3+4068];
	add.s32 	%r9802, %r9801, %r9800;
	st.local.u32 	[%rd3+4068], %r9802;
	ld.local.u8 	%rs2176, [%rd4521+4220];
	not.b16 	%rs2177, %rs2175;
	and.b16  	%rs2178, %rs2176, %rs2177;
	st.local.u8 	[%rd4521+4220], %rs2178;
	xor.b32  	%r9803, %r9786, %r203;
	cvt.u64.u32 	%rd4525, %r9803;
	add.s64 	%rd4526, %rd3, %rd4525;
	ld.local.u8 	%rs2179, [%rd4526+4220];
	add.s64 	%rd4527, %rd1541, %rd4525;
	ld.global.u8 	%rs2180, [%rd4527];
	and.b16  	%rs2181, %rs2180, %rs2179;
	cvt.u32.u16 	%r9804, %rs2181;
	and.b32  	%r9805, %r9804, 255;
	mul.wide.u32 	%rd4528, %r9802, 4;
	add.s64 	%rd4529, %rd3, %rd4528;
	st.local.u32 	[%rd4529+4], %r9803;
	ld.local.u32 	%r9806, [%rd3+4068];
	add.s32 	%r9807, %r9806, %r9805;
	st.local.u32 	[%rd3+4068], %r9807;
	ld.local.u8 	%rs2182, [%rd4526+4220];
	not.b16 	%rs2183, %rs2181;
	and.b16  	%rs2184, %rs2182, %rs2183;
	st.local.u8 	[%rd4526+4220], %rs2184;
	or.b32  	%r9808, %r9786, %r203;
	cvt.u64.u32 	%rd4530, %r9808;
	add.s64 	%rd4531, %rd3, %rd4530;
	ld.local.u8 	%rs2185, [%rd4531+4220];
	add.s64 	%rd4532, %rd1541, %rd4530;
	ld.global.u8 	%rs2186, [%rd4532];
	and.b16  	%rs2187, %rs2186, %rs2185;
	cvt.u32.u16 	%r9809, %rs2187;
	and.b32  	%r9810, %r9809, 255;
	mul.wide.u32 	%rd4533, %r9807, 4;
	add.s64 	%rd4534, %rd3, %rd4533;
	st.local.u32 	[%rd4534+4], %r9808;
	ld.local.u32 	%r9811, [%rd3+4068];
	add.s32 	%r9812, %r9811, %r9810;
	st.local.u32 	[%rd3+4068], %r9812;
	ld.local.u8 	%rs2188, [%rd4531+4220];
	not.b16 	%rs2189, %rs2187;
	and.b16  	%rs2190, %rs2188, %rs2189;
	st.local.u8 	[%rd4531+4220], %rs2190;
	ld.local.u32 	%r9813, [%rd3+4100];
	not.b32 	%r9814, %r9813;
	and.b32  	%r9815, %r9813, %r203;
	cvt.u64.u32 	%rd4535, %r9815;
	add.s64 	%rd4536, %rd3, %rd4535;
	ld.local.u8 	%rs2191, [%rd4536+4220];
	add.s64 	%rd4537, %rd1541, %rd4535;
	ld.global.u8 	%rs2192, [%rd4537];
	and.b16  	%rs2193, %rs2192, %rs2191;
	cvt.u32.u16 	%r9816, %rs2193;
	and.b32  	%r9817, %r9816, 255;
	mul.wide.u32 	%rd4538, %r9812, 4;
	add.s64 	%rd4539, %rd3, %rd4538;
	st.local.u32 	[%rd4539+4], %r9815;
	ld.local.u32 	%r9818, [%rd3+4068];
	add.s32 	%r9819, %r9818, %r9817;
	st.local.u32 	[%rd3+4068], %r9819;
	ld.local.u8 	%rs2194, [%rd4536+4220];
	not.b16 	%rs2195, %rs2193;
	and.b16  	%rs2196, %rs2194, %rs2195;
	st.local.u8 	[%rd4536+4220], %rs2196;
	and.b32  	%r9820, %r203, %r9814;
	cvt.u64.u32 	%rd4540, %r9820;
	add.s64 	%rd4541, %rd3, %rd4540;
	ld.local.u8 	%rs2197, [%rd4541+4220];
	add.s64 	%rd4542, %rd1541, %rd4540;
	ld.global.u8 	%rs2198, [%rd4542];
	and.b16  	%rs2199, %rs2198, %rs2197;
	cvt.u32.u16 	%r9821, %rs2199;
	and.b32  	%r9822, %r9821, 255;
	mul.wide.u32 	%rd4543, %r9819, 4;
	add.s64 	%rd4544, %rd3, %rd4543;
	st.local.u32 	[%rd4544+4], %r9820;
	ld.local.u32 	%r9823, [%rd3+4068];
	add.s32 	%r9824, %r9823, %r9822;
	st.local.u32 	[%rd3+4068], %r9824;
	ld.local.u8 	%rs2200, [%rd4541+4220];
	not.b16 	%rs2201, %rs2199;
	and.b16  	%rs2202, %rs2200, %rs2201;
	st.local.u8 	[%rd4541+4220], %rs2202;
	and.b32  	%r9825, %r9813, %r9650;
	cvt.u64.u32 	%rd4545, %r9825;
	add.s64 	%rd4546, %rd3, %rd4545;
	ld.local.u8 	%rs2203, [%rd4546+4220];
	add.s64 	%rd4547, %rd1541, %rd4545;
	ld.global.u8 	%rs2204, [%rd4547];
	and.b16  	%rs2205, %rs2204, %rs2203;
	cvt.u32.u16 	%r9826, %rs2205;
	and.b32  	%r9827, %r9826, 255;
	mul.wide.u32 	%rd4548, %r9824, 4;
	add.s64 	%rd4549, %rd3, %rd4548;
	st.local.u32 	[%rd4549+4], %r9825;
	ld.local.u32 	%r9828, [%rd3+4068];
	add.s32 	%r9829, %r9828, %r9827;
	st.local.u32 	[%rd3+4068], %r9829;
	ld.local.u8 	%rs2206, [%rd4546+4220];
	not.b16 	%rs2207, %rs2205;
	and.b16  	%rs2208, %rs2206, %rs2207;
	st.local.u8 	[%rd4546+4220], %rs2208;
	xor.b32  	%r9830, %r9813, %r203;
	cvt.u64.u32 	%rd4550, %r9830;
	add.s64 	%rd4551, %rd3, %rd4550;
	ld.local.u8 	%rs2209, [%rd4551+4220];
	add.s64 	%rd4552, %rd1541, %rd4550;
	ld.global.u8 	%rs2210, [%rd4552];
	and.b16  	%rs2211, %rs2210, %rs2209;
	cvt.u32.u16 	%r9831, %rs2211;
	and.b32  	%r9832, %r9831, 255;
	mul.wide.u32 	%rd4553, %r9829, 4;
	add.s64 	%rd4554, %rd3, %rd4553;
	st.local.u32 	[%rd4554+4], %r9830;
	ld.local.u32 	%r9833, [%rd3+4068];
	add.s32 	%r9834, %r9833, %r9832;
	st.local.u32 	[%rd3+4068], %r9834;
	ld.local.u8 	%rs2212, [%rd4551+4220];
	not.b16 	%rs2213, %rs2211;
	and.b16  	%rs2214, %rs2212, %rs2213;
	st.local.u8 	[%rd4551+4220], %rs2214;
	or.b32  	%r9835, %r9813, %r203;
	cvt.u64.u32 	%rd4555, %r9835;
	add.s64 	%rd4556, %rd3, %rd4555;
	ld.local.u8 	%rs2215, [%rd4556+4220];
	add.s64 	%rd4557, %rd1541, %rd4555;
	ld.global.u8 	%rs2216, [%rd4557];
	and.b16  	%rs2217, %rs2216, %rs2215;
	cvt.u32.u16 	%r9836, %rs2217;
	and.b32  	%r9837, %r9836, 255;
	mul.wide.u32 	%rd4558, %r9834, 4;
	add.s64 	%rd4559, %rd3, %rd4558;
	st.local.u32 	[%rd4559+4], %r9835;
	ld.local.u32 	%r9838, [%rd3+4068];
	add.s32 	%r9839, %r9838, %r9837;
	st.local.u32 	[%rd3+4068], %r9839;
	ld.local.u8 	%rs2218, [%rd4556+4220];
	not.b16 	%rs2219, %rs2217;
	and.b16  	%rs2220, %rs2218, %rs2219;
	st.local.u8 	[%rd4556+4220], %rs2220;
	ld.local.u32 	%r9840, [%rd3+4104];
	not.b32 	%r9841, %r9840;
	and.b32  	%r9842, %r9840, %r203;
	cvt.u64.u32 	%rd4560, %r9842;
	add.s64 	%rd4561, %rd3, %rd4560;
	ld.local.u8 	%rs2221, [%rd4561+4220];
	add.s64 	%rd4562, %rd1541, %rd4560;
	ld.global.u8 	%rs2222, [%rd4562];
	and.b16  	%rs2223, %rs2222, %rs2221;
	cvt.u32.u16 	%r9843, %rs2223;
	and.b32  	%r9844, %r9843, 255;
	mul.wide.u32 	%rd4563, %r9839, 4;
	add.s64 	%rd4564, %rd3, %rd4563;
	st.local.u32 	[%rd4564+4], %r9842;
	ld.local.u32 	%r9845, [%rd3+4068];
	add.s32 	%r9846, %r9845, %r9844;
	st.local.u32 	[%rd3+4068], %r9846;
	ld.local.u8 	%rs2224, [%rd4561+4220];
	not.b16 	%rs2225, %rs2223;
	and.b16  	%rs2226, %rs2224, %rs2225;
	st.local.u8 	[%rd4561+4220], %rs2226;
	and.b32  	%r9847, %r203, %r9841;
	cvt.u64.u32 	%rd4565, %r9847;
	add.s64 	%rd4566, %rd3, %rd4565;
	ld.local.u8 	%rs2227, [%rd4566+4220];
	add.s64 	%rd4567, %rd1541, %rd4565;
	ld.global.u8 	%rs2228, [%rd4567];
	and.b16  	%rs2229, %rs2228, %rs2227;
	cvt.u32.u16 	%r9848, %rs2229;
	and.b32  	%r9849, %r9848, 255;
	mul.wide.u32 	%rd4568, %r9846, 4;
	add.s64 	%rd4569, %rd3, %rd4568;
	st.local.u32 	[%rd4569+4], %r9847;
	ld.local.u32 	%r9850, [%rd3+4068];
	add.s32 	%r9851, %r9850, %r9849;
	st.local.u32 	[%rd3+4068], %r9851;
	ld.local.u8 	%rs2230, [%rd4566+4220];
	not.b16 	%rs2231, %rs2229;
	and.b16  	%rs2232, %rs2230, %rs2231;
	st.local.u8 	[%rd4566+4220], %rs2232;
	and.b32  	%r9852, %r9840, %r9650;
	cvt.u64.u32 	%rd4570, %r9852;
	add.s64 	%rd4571, %rd3, %rd4570;
	ld.local.u8 	%rs2233, [%rd4571+4220];
	add.s64 	%rd4572, %rd1541, %rd4570;
	ld.global.u8 	%rs2234, [%rd4572];
	and.b16  	%rs2235, %rs2234, %rs2233;
	cvt.u32.u16 	%r9853, %rs2235;
	and.b32  	%r9854, %r9853, 255;
	mul.wide.u32 	%rd4573, %r9851, 4;
	add.s64 	%rd4574, %rd3, %rd4573;
	st.local.u32 	[%rd4574+4], %r9852;
	ld.local.u32 	%r9855, [%rd3+4068];
	add.s32 	%r9856, %r9855, %r9854;
	st.local.u32 	[%rd3+4068], %r9856;
	ld.local.u8 	%rs2236, [%rd4571+4220];
	not.b16 	%rs2237, %rs2235;
	and.b16  	%rs2238, %rs2236, %rs2237;
	st.local.u8 	[%rd4571+4220], %rs2238;
	xor.b32  	%r9857, %r9840, %r203;
	cvt.u64.u32 	%rd4575, %r9857;
	add.s64 	%rd4576, %rd3, %rd4575;
	ld.local.u8 	%rs2239, [%rd4576+4220];
	add.s64 	%rd4577, %rd1541, %rd4575;
	ld.global.u8 	%rs2240, [%rd4577];
	and.b16  	%rs2241, %rs2240, %rs2239;
	cvt.u32.u16 	%r9858, %rs2241;
	and.b32  	%r9859, %r9858, 255;
	mul.wide.u32 	%rd4578, %r9856, 4;
	add.s64 	%rd4579, %rd3, %rd4578;
	st.local.u32 	[%rd4579+4], %r9857;
	ld.local.u32 	%r9860, [%rd3+4068];
	add.s32 	%r9861, %r9860, %r9859;
	st.local.u32 	[%rd3+4068], %r9861;
	ld.local.u8 	%rs2242, [%rd4576+4220];
	not.b16 	%rs2243, %rs2241;
	and.b16  	%rs2244, %rs2242, %rs2243;
	st.local.u8 	[%rd4576+4220], %rs2244;
	or.b32  	%r9862, %r9840, %r203;
	cvt.u64.u32 	%rd4580, %r9862;
	add.s64 	%rd4581, %rd3, %rd4580;
	ld.local.u8 	%rs2245, [%rd4581+4220];
	add.s64 	%rd4582, %rd1541, %rd4580;
	ld.global.u8 	%rs2246, [%rd4582];
	and.b16  	%rs2247, %rs2246, %rs2245;
	cvt.u32.u16 	%r9863, %rs2247;
	and.b32  	%r9864, %r9863, 255;
	mul.wide.u32 	%rd4583, %r9861, 4;
	add.s64 	%rd4584, %rd3, %rd4583;
	st.local.u32 	[%rd4584+4], %r9862;
	ld.local.u32 	%r9865, [%rd3+4068];
	add.s32 	%r9866, %r9865, %r9864;
	st.local.u32 	[%rd3+4068], %r9866;
	ld.local.u8 	%rs2248, [%rd4581+4220];
	not.b16 	%rs2249, %rs2247;
	and.b16  	%rs2250, %rs2248, %rs2249;
	st.local.u8 	[%rd4581+4220], %rs2250;
	ld.local.u32 	%r9867, [%rd3+4108];
	not.b32 	%r9868, %r9867;
	and.b32  	%r9869, %r9867, %r203;
	cvt.u64.u32 	%rd4585, %r9869;
	add.s64 	%rd4586, %rd3, %rd4585;
	ld.local.u8 	%rs2251, [%rd4586+4220];
	add.s64 	%rd4587, %rd1541, %rd4585;
	ld.global.u8 	%rs2252, [%rd4587];
	and.b16  	%rs2253, %rs2252, %rs2251;
	cvt.u32.u16 	%r9870, %rs2253;
	and.b32  	%r9871, %r9870, 255;
	mul.wide.u32 	%rd4588, %r9866, 4;
	add.s64 	%rd4589, %rd3, %rd4588;
	st.local.u32 	[%rd4589+4], %r9869;
	ld.local.u32 	%r9872, [%rd3+4068];
	add.s32 	%r9873, %r9872, %r9871;
	st.local.u32 	[%rd3+4068], %r9873;
	ld.local.u8 	%rs2254, [%rd4586+4220];
	not.b16 	%rs2255, %rs2253;
	and.b16  	%rs2256, %rs2254, %rs2255;
	st.local.u8 	[%rd4586+4220], %rs2256;
	and.b32  	%r9874, %r203, %r9868;
	cvt.u64.u32 	%rd4590, %r9874;
	add.s64 	%rd4591, %rd3, %rd4590;
	ld.local.u8 	%rs2257, [%rd4591+4220];
	add.s64 	%rd4592, %rd1541, %rd4590;
	ld.global.u8 	%rs2258, [%rd4592];
	and.b16  	%rs2259, %rs2258, %rs2257;
	cvt.u32.u16 	%r9875, %rs2259;
	and.b32  	%r9876, %r9875, 255;
	mul.wide.u32 	%rd4593, %r9873, 4;
	add.s64 	%rd4594, %rd3, %rd4593;
	st.local.u32 	[%rd4594+4], %r9874;
	ld.local.u32 	%r9877, [%rd3+4068];
	add.s32 	%r9878, %r9877, %r9876;
	st.local.u32 	[%rd3+4068], %r9878;
	ld.local.u8 	%rs2260, [%rd4591+4220];
	not.b16 	%rs2261, %rs2259;
	and.b16  	%rs2262, %rs2260, %rs2261;
	st.local.u8 	[%rd4591+4220], %rs2262;
	and.b32  	%r9879, %r9867, %r9650;
	cvt.u64.u32 	%rd4595, %r9879;
	add.s64 	%rd4596, %rd3, %rd4595;
	ld.local.u8 	%rs2263, [%rd4596+4220];
	add.s64 	%rd4597, %rd1541, %rd4595;
	ld.global.u8 	%rs2264, [%rd4597];
	and.b16  	%rs2265, %rs2264, %rs2263;
	cvt.u32.u16 	%r9880, %rs2265;
	and.b32  	%r9881, %r9880, 255;
	mul.wide.u32 	%rd4598, %r9878, 4;
	add.s64 	%rd4599, %rd3, %rd4598;
	st.local.u32 	[%rd4599+4], %r9879;
	ld.local.u32 	%r9882, [%rd3+4068];
	add.s32 	%r9883, %r9882, %r9881;
	st.local.u32 	[%rd3+4068], %r9883;
	ld.local.u8 	%rs2266, [%rd4596+4220];
	not.b16 	%rs2267, %rs2265;
	and.b16  	%rs2268, %rs2266, %rs2267;
	st.local.u8 	[%rd4596+4220], %rs2268;
	xor.b32  	%r9884, %r9867, %r203;
	cvt.u64.u32 	%rd4600, %r9884;
	add.s64 	%rd4601, %rd3, %rd4600;
	ld.local.u8 	%rs2269, [%rd4601+4220];
	add.s64 	%rd4602, %rd1541, %rd4600;
	ld.global.u8 	%rs2270, [%rd4602];
	and.b16  	%rs2271, %rs2270, %rs2269;
	cvt.u32.u16 	%r9885, %rs2271;
	and.b32  	%r9886, %r9885, 255;
	mul.wide.u32 	%rd4603, %r9883, 4;
	add.s64 	%rd4604, %rd3, %rd4603;
	st.local.u32 	[%rd4604+4], %r9884;
	ld.local.u32 	%r9887, [%rd3+4068];
	add.s32 	%r9888, %r9887, %r9886;
	st.local.u32 	[%rd3+4068], %r9888;
	ld.local.u8 	%rs2272, [%rd4601+4220];
	not.b16 	%rs2273, %rs2271;
	and.b16  	%rs2274, %rs2272, %rs2273;
	st.local.u8 	[%rd4601+4220], %rs2274;
	or.b32  	%r9889, %r9867, %r203;
	cvt.u64.u32 	%rd4605, %r9889;
	add.s64 	%rd4606, %rd3, %rd4605;
	ld.local.u8 	%rs2275, [%rd4606+4220];
	add.s64 	%rd4607, %rd1541, %rd4605;
	ld.global.u8 	%rs2276, [%rd4607];
	and.b16  	%rs2277, %rs2276, %rs2275;
	cvt.u32.u16 	%r9890, %rs2277;
	and.b32  	%r9891, %r9890, 255;
	mul.wide.u32 	%rd4608, %r9888, 4;
	add.s64 	%rd4609, %rd3, %rd4608;
	st.local.u32 	[%rd4609+4], %r9889;
	ld.local.u32 	%r9892, [%rd3+4068];
	add.s32 	%r9893, %r9892, %r9891;
	st.local.u32 	[%rd3+4068], %r9893;
	ld.local.u8 	%rs2278, [%rd4606+4220];
	not.b16 	%rs2279, %rs2277;
	and.b16  	%rs2280, %rs2278, %rs2279;
	st.local.u8 	[%rd4606+4220], %rs2280;
	ld.local.u32 	%r9894, [%rd3+4112];
	not.b32 	%r9895, %r9894;
	and.b32  	%r9896, %r9894, %r203;
	cvt.u64.u32 	%rd4610, %r9896;
	add.s64 	%rd4611, %rd3, %rd4610;
	ld.local.u8 	%rs2281, [%rd4611+4220];
	add.s64 	%rd4612, %rd1541, %rd4610;
	ld.global.u8 	%rs2282, [%rd4612];
	and.b16  	%rs2283, %rs2282, %rs2281;
	cvt.u32.u16 	%r9897, %rs2283;
	and.b32  	%r9898, %r9897, 255;
	mul.wide.u32 	%rd4613, %r9893, 4;
	add.s64 	%rd4614, %rd3, %rd4613;
	st.local.u32 	[%rd4614+4], %r9896;
	ld.local.u32 	%r9899, [%rd3+4068];
	add.s32 	%r9900, %r9899, %r9898;
	st.local.u32 	[%rd3+4068], %r9900;
	ld.local.u8 	%rs2284, [%rd4611+4220];
	not.b16 	%rs2285, %rs2283;
	and.b16  	%rs2286, %rs2284, %rs2285;
	st.local.u8 	[%rd4611+4220], %rs2286;
	and.b32  	%r9901, %r203, %r9895;
	cvt.u64.u32 	%rd4615, %r9901;
	add.s64 	%rd4616, %rd3, %rd4615;
	ld.local.u8 	%rs2287, [%rd4616+4220];
	add.s64 	%rd4617, %rd1541, %rd4615;
	ld.global.u8 	%rs2288, [%rd4617];
	and.b16  	%rs2289, %rs2288, %rs2287;
	cvt.u32.u16 	%r9902, %rs2289;
	and.b32  	%r9903, %r9902, 255;
	mul.wide.u32 	%rd4618, %r9900, 4;
	add.s64 	%rd4619, %rd3, %rd4618;
	st.local.u32 	[%rd4619+4], %r9901;
	ld.local.u32 	%r9904, [%rd3+4068];
	add.s32 	%r9905, %r9904, %r9903;
	st.local.u32 	[%rd3+4068], %r9905;
	ld.local.u8 	%rs2290, [%rd4616+4220];
	not.b16 	%rs2291, %rs2289;
	and.b16  	%rs2292, %rs2290, %rs2291;
	st.local.u8 	[%rd4616+4220], %rs2292;
	and.b32  	%r9906, %r9894, %r9650;
	cvt.u64.u32 	%rd4620, %r9906;
	add.s64 	%rd4621, %rd3, %rd4620;
	ld.local.u8 	%rs2293, [%rd4621+4220];
	add.s64 	%rd4622, %rd1541, %rd4620;
	ld.global.u8 	%rs2294, [%rd4622];
	and.b16  	%rs2295, %rs2294, %rs2293;
	cvt.u32.u16 	%r9907, %rs2295;
	and.b32  	%r9908, %r9907, 255;
	mul.wide.u32 	%rd4623, %r9905, 4;
	add.s64 	%rd4624, %rd3, %rd4623;
	st.local.u32 	[%rd4624+4], %r9906;
	ld.local.u32 	%r9909, [%rd3+4068];
	add.s32 	%r9910, %r9909, %r9908;
	st.local.u32 	[%rd3+4068], %r9910;
	ld.local.u8 	%rs2296, [%rd4621+4220];
	not.b16 	%rs2297, %rs2295;
	and.b16  	%rs2298, %rs2296, %rs2297;
	st.local.u8 	[%rd4621+4220], %rs2298;
	xor.b32  	%r9911, %r9894, %r203;
	cvt.u64.u32 	%rd4625, %r9911;
	add.s64 	%rd4626, %rd3, %rd4625;
	ld.local.u8 	%rs2299, [%rd4626+4220];
	add.s64 	%rd4627, %rd1541, %rd4625;
	ld.global.u8 	%rs2300, [%rd4627];
	and.b16  	%rs2301, %rs2300, %rs2299;
	cvt.u32.u16 	%r9912, %rs2301;
	and.b32  	%r9913, %r9912, 255;
	mul.wide.u32 	%rd4628, %r9910, 4;
	add.s64 	%rd4629, %rd3, %rd4628;
	st.local.u32 	[%rd4629+4], %r9911;
	ld.local.u32 	%r9914, [%rd3+4068];
	add.s32 	%r9915, %r9914, %r9913;
	st.local.u32 	[%rd3+4068], %r9915;
	ld.local.u8 	%rs2302, [%rd4626+4220];
	not.b16 	%rs2303, %rs2301;
	and.b16  	%rs2304, %rs2302, %rs2303;
	st.local.u8 	[%rd4626+4220], %rs2304;
	or.b32  	%r9916, %r9894, %r203;
	cvt.u64.u32 	%rd4630, %r9916;
	add.s64 	%rd4631, %rd3, %rd4630;
	ld.local.u8 	%rs2305, [%rd4631+4220];
	add.s64 	%rd4632, %rd1541, %rd4630;
	ld.global.u8 	%rs2306, [%rd4632];
	and.b16  	%rs2307, %rs2306, %rs2305;
	cvt.u32.u16 	%r9917, %rs2307;
	and.b32  	%r9918, %r9917, 255;
	mul.wide.u32 	%rd4633, %r9915, 4;
	add.s64 	%rd4634, %rd3, %rd4633;
	st.local.u32 	[%rd4634+4], %r9916;
	ld.local.u32 	%r9919, [%rd3+4068];
	add.s32 	%r9920, %r9919, %r9918;
	st.local.u32 	[%rd3+4068], %r9920;
	ld.local.u8 	%rs2308, [%rd4631+4220];
	not.b16 	%rs2309, %rs2307;
	and.b16  	%rs2310, %rs2308, %rs2309;
	st.local.u8 	[%rd4631+4220], %rs2310;
	ld.local.u32 	%r9921, [%rd3+4116];
	not.b32 	%r9922, %r9921;
	and.b32  	%r9923, %r9921, %r203;
	cvt.u64.u32 	%rd4635, %r9923;
	add.s64 	%rd4636, %rd3, %rd4635;
	ld.local.u8 	%rs2311, [%rd4636+4220];
	add.s64 	%rd4637, %rd1541, %rd4635;
	ld.global.u8 	%rs2312, [%rd4637];
	and.b16  	%rs2313, %rs2312, %rs2311;
	cvt.u32.u16 	%r9924, %rs2313;
	and.b32  	%r9925, %r9924, 255;
	mul.wide.u32 	%rd4638, %r9920, 4;
	add.s64 	%rd4639, %rd3, %rd4638;
	st.local.u32 	[%rd4639+4], %r9923;
	ld.local.u32 	%r9926, [%rd3+4068];
	add.s32 	%r9927, %r9926, %r9925;
	st.local.u32 	[%rd3+4068], %r9927;
	ld.local.u8 	%rs2314, [%rd4636+4220];
	not.b16 	%rs2315, %rs2313;
	and.b16  	%rs2316, %rs2314, %rs2315;
	st.local.u8 	[%rd4636+4220], %rs2316;
	and.b32  	%r9928, %r203, %r9922;
	cvt.u64.u32 	%rd4640, %r9928;
	add.s64 	%rd4641, %rd3, %rd4640;
	ld.local.u8 	%rs2317, [%rd4641+4220];
	add.s64 	%rd4642, %rd1541, %rd4640;
	ld.global.u8 	%rs2318, [%rd4642];
	and.b16  	%rs2319, %rs2318, %rs2317;
	cvt.u32.u16 	%r9929, %rs2319;
	and.b32  	%r9930, %r9929, 255;
	mul.wide.u32 	%rd4643, %r9927, 4;
	add.s64 	%rd4644, %rd3, %rd4643;
	st.local.u32 	[%rd4644+4], %r9928;
	ld.local.u32 	%r9931, [%rd3+4068];
	add.s32 	%r9932, %r9931, %r9930;
	st.local.u32 	[%rd3+4068], %r9932;
	ld.local.u8 	%rs2320, [%rd4641+4220];
	not.b16 	%rs2321, %rs2319;
	and.b16  	%rs2322, %rs2320, %rs2321;
	st.local.u8 	[%rd4641+4220], %rs2322;
	and.b32  	%r9933, %r9921, %r9650;
	cvt.u64.u32 	%rd4645, %r9933;
	add.s64 	%rd4646, %rd3, %rd4645;
	ld.local.u8 	%rs2323, [%rd4646+4220];
	add.s64 	%rd4647, %rd1541, %rd4645;
	ld.global.u8 	%rs2324, [%rd4647];
	and.b16  	%rs2325, %rs2324, %rs2323;
	cvt.u32.u16 	%r9934, %rs2325;
	and.b32  	%r9935, %r9934, 255;
	mul.wide.u32 	%rd4648, %r9932, 4;
	add.s64 	%rd4649, %rd3, %rd4648;
	st.local.u32 	[%rd4649+4], %r9933;
	ld.local.u32 	%r9936, [%rd3+4068];
	add.s32 	%r9937, %r9936, %r9935;
	st.local.u32 	[%rd3+4068], %r9937;
	ld.local.u8 	%rs2326, [%rd4646+4220];
	not.b16 	%rs2327, %rs2325;
	and.b16  	%rs2328, %rs2326, %rs2327;
	st.local.u8 	[%rd4646+4220], %rs2328;
	xor.b32  	%r9938, %r9921, %r203;
	cvt.u64.u32 	%rd4650, %r9938;
	add.s64 	%rd4651, %rd3, %rd4650;
	ld.local.u8 	%rs2329, [%rd4651+4220];
	add.s64 	%rd4652, %rd1541, %rd4650;
	ld.global.u8 	%rs2330, [%rd4652];
	and.b16  	%rs2331, %rs2330, %rs2329;
	cvt.u32.u16 	%r9939, %rs2331;
	and.b32  	%r9940, %r9939, 255;
	mul.wide.u32 	%rd4653, %r9937, 4;
	add.s64 	%rd4654, %rd3, %rd4653;
	st.local.u32 	[%rd4654+4], %r9938;
	ld.local.u32 	%r9941, [%rd3+4068];
	add.s32 	%r9942, %r9941, %r9940;
	st.local.u32 	[%rd3+4068], %r9942;
	ld.local.u8 	%rs2332, [%rd4651+4220];
	not.b16 	%rs2333, %rs2331;
	and.b16  	%rs2334, %rs2332, %rs2333;
	st.local.u8 	[%rd4651+4220], %rs2334;
	or.b32  	%r9943, %r9921, %r203;
	cvt.u64.u32 	%rd4655, %r9943;
	add.s64 	%rd4656, %rd3, %rd4655;
	ld.local.u8 	%rs2335, [%rd4656+4220];
	add.s64 	%rd4657, %rd1541, %rd4655;
	ld.global.u8 	%rs2336, [%rd4657];
	and.b16  	%rs2337, %rs2336, %rs2335;
	cvt.u32.u16 	%r9944, %rs2337;
	and.b32  	%r9945, %r9944, 255;
	mul.wide.u32 	%rd4658, %r9942, 4;
	add.s64 	%rd4659, %rd3, %rd4658;
	st.local.u32 	[%rd4659+4], %r9943;
	ld.local.u32 	%r9946, [%rd3+4068];
	add.s32 	%r9947, %r9946, %r9945;
	st.local.u32 	[%rd3+4068], %r9947;
	ld.local.u8 	%rs2338, [%rd4656+4220];
	not.b16 	%rs2339, %rs2337;
	and.b16  	%rs2340, %rs2338, %rs2339;
	st.local.u8 	[%rd4656+4220], %rs2340;
	ld.local.u32 	%r9948, [%rd3+4120];
	not.b32 	%r9949, %r9948;
	and.b32  	%r9950, %r9948, %r203;
	cvt.u64.u32 	%rd4660, %r9950;
	add.s64 	%rd4661, %rd3, %rd4660;
	ld.local.u8 	%rs2341, [%rd4661+4220];
	add.s64 	%rd4662, %rd1541, %rd4660;
	ld.global.u8 	%rs2342, [%rd4662];
	and.b16  	%rs2343, %rs2342, %rs2341;
	cvt.u32.u16 	%r9951, %rs2343;
	and.b32  	%r9952, %r9951, 255;
	mul.wide.u32 	%rd4663, %r9947, 4;
	add.s64 	%rd4664, %rd3, %rd4663;
	st.local.u32 	[%rd4664+4], %r9950;
	ld.local.u32 	%r9953, [%rd3+4068];
	add.s32 	%r9954, %r9953, %r9952;
	st.local.u32 	[%rd3+4068], %r9954;
	ld.local.u8 	%rs2344, [%rd4661+4220];
	not.b16 	%rs2345, %rs2343;
	and.b16  	%rs2346, %rs2344, %rs2345;
	st.local.u8 	[%rd4661+4220], %rs2346;
	and.b32  	%r9955, %r203, %r9949;
	cvt.u64.u32 	%rd4665, %r9955;
	add.s64 	%rd4666, %rd3, %rd4665;
	ld.local.u8 	%rs2347, [%rd4666+4220];
	add.s64 	%rd4667, %rd1541, %rd4665;
	ld.global.u8 	%rs2348, [%rd4667];
	and.b16  	%rs2349, %rs2348, %rs2347;
	cvt.u32.u16 	%r9956, %rs2349;
	and.b32  	%r9957, %r9956, 255;
	mul.wide.u32 	%rd4668, %r9954, 4;
	add.s64 	%rd4669, %rd3, %rd4668;
	st.local.u32 	[%rd4669+4], %r9955;
	ld.local.u32 	%r9958, [%rd3+4068];
	add.s32 	%r9959, %r9958, %r9957;
	st.local.u32 	[%rd3+4068], %r9959;
	ld.local.u8 	%rs2350, [%rd4666+4220];
	not.b16 	%rs2351, %rs2349;
	and.b16  	%rs2352, %rs2350, %rs2351;
	st.local.u8 	[%rd4666+4220], %rs2352;
	and.b32  	%r9960, %r9948, %r9650;
	cvt.u64.u32 	%rd4670, %r9960;
	add.s64 	%rd4671, %rd3, %rd4670;
	ld.local.u8 	%rs2353, [%rd4671+4220];
	add.s64 	%rd4672, %rd1541, %rd4670;
	ld.global.u8 	%rs2354, [%rd4672];
	and.b16  	%rs2355, %rs2354, %rs2353;
	cvt.u32.u16 	%r9961, %rs2355;
	and.b32  	%r9962, %r9961, 255;
	mul.wide.u32 	%rd4673, %r9959, 4;
	add.s64 	%rd4674, %rd3, %rd4673;
	st.local.u32 	[%rd4674+4], %r9960;
	ld.local.u32 	%r9963, [%rd3+4068];
	add.s32 	%r9964, %r9963, %r9962;
	st.local.u32 	[%rd3+4068], %r9964;
	ld.local.u8 	%rs2356, [%rd4671+4220];
	not.b16 	%rs2357, %rs2355;
	and.b16  	%rs2358, %rs2356, %rs2357;
	st.local.u8 	[%rd4671+4220], %rs2358;
	xor.b32  	%r9965, %r9948, %r203;
	cvt.u64.u32 	%rd4675, %r9965;
	add.s64 	%rd4676, %rd3, %rd4675;
	ld.local.u8 	%rs2359, [%rd4676+4220];
	add.s64 	%rd4677, %rd1541, %rd4675;
	ld.global.u8 	%rs2360, [%rd4677];
	and.b16  	%rs2361, %rs2360, %rs2359;
	cvt.u32.u16 	%r9966, %rs2361;
	and.b32  	%r9967, %r9966, 255;
	mul.wide.u32 	%rd4678, %r9964, 4;
	add.s64 	%rd4679, %rd3, %rd4678;
	st.local.u32 	[%rd4679+4], %r9965;
	ld.local.u32 	%r9968, [%rd3+4068];
	add.s32 	%r9969, %r9968, %r9967;
	st.local.u32 	[%rd3+4068], %r9969;
	ld.local.u8 	%rs2362, [%rd4676+4220];
	not.b16 	%rs2363, %rs2361;
	and.b16  	%rs2364, %rs2362, %rs2363;
	st.local.u8 	[%rd4676+4220], %rs2364;
	or.b32  	%r9970, %r9948, %r203;
	cvt.u64.u32 	%rd4680, %r9970;
	add.s64 	%rd4681, %rd3, %rd4680;
	ld.local.u8 	%rs2365, [%rd4681+4220];
	add.s64 	%rd4682, %rd1541, %rd4680;
	ld.global.u8 	%rs2366, [%rd4682];
	and.b16  	%rs2367, %rs2366, %rs2365;
	cvt.u32.u16 	%r9971, %rs2367;
	and.b32  	%r9972, %r9971, 255;
	mul.wide.u32 	%rd4683, %r9969, 4;
	add.s64 	%rd4684, %rd3, %rd4683;
	st.local.u32 	[%rd4684+4], %r9970;
	ld.local.u32 	%r9973, [%rd3+4068];
	add.s32 	%r9974, %r9973, %r9972;
	st.local.u32 	[%rd3+4068], %r9974;
	ld.local.u8 	%rs2368, [%rd4681+4220];
	not.b16 	%rs2369, %rs2367;
	and.b16  	%rs2370, %rs2368, %rs2369;
	st.local.u8 	[%rd4681+4220], %rs2370;
	ld.local.u32 	%r9975, [%rd3+4124];
	not.b32 	%r9976, %r9975;
	and.b32  	%r9977, %r9975, %r203;
	cvt.u64.u32 	%rd4685, %r9977;
	add.s64 	%rd4686, %rd3, %rd4685;
	ld.local.u8 	%rs2371, [%rd4686+4220];
	add.s64 	%rd4687, %rd1541, %rd4685;
	ld.global.u8 	%rs2372, [%rd4687];
	and.b16  	%rs2373, %rs2372, %rs2371;
	cvt.u32.u16 	%r9978, %rs2373;
	and.b32  	%r9979, %r9978, 255;
	mul.wide.u32 	%rd4688, %r9974, 4;
	add.s64 	%rd4689, %rd3, %rd4688;
	st.local.u32 	[%rd4689+4], %r9977;
	ld.local.u32 	%r9980, [%rd3+4068];
	add.s32 	%r9981, %r9980, %r9979;
	st.local.u32 	[%rd3+4068], %r9981;
	ld.local.u8 	%rs2374, [%rd4686+4220];
	not.b16 	%rs2375, %rs2373;
	and.b16  	%rs2376, %rs2374, %rs2375;
	st.local.u8 	[%rd4686+4220], %rs2376;
	and.b32  	%r9982, %r203, %r9976;
	cvt.u64.u32 	%rd4690, %r9982;
	add.s64 	%rd4691, %rd3, %rd4690;
	ld.local.u8 	%rs2377, [%rd4691+4220];
	add.s64 	%rd4692, %rd1541, %rd4690;
	ld.global.u8 	%rs2378, [%rd4692];
	and.b16  	%rs2379, %rs2378, %rs2377;
	cvt.u32.u16 	%r9983, %rs2379;
	and.b32  	%r9984, %r9983, 255;
	mul.wide.u32 	%rd4693, %r9981, 4;
	add.s64 	%rd4694, %rd3, %rd4693;
	st.local.u32 	[%rd4694+4], %r9982;
	ld.local.u32 	%r9985, [%rd3+4068];
	add.s32 	%r9986, %r9985, %r9984;
	st.local.u32 	[%rd3+4068], %r9986;
	ld.local.u8 	%rs2380, [%rd4691+4220];
	not.b16 	%rs2381, %rs2379;
	and.b16  	%rs2382, %rs2380, %rs2381;
	st.local.u8 	[%rd4691+4220], %rs2382;
	and.b32  	%r9987, %r9975, %r9650;
	cvt.u64.u32 	%rd4695, %r9987;
	add.s64 	%rd4696, %rd3, %rd4695;
	ld.local.u8 	%rs2383, [%rd4696+4220];
	add.s64 	%rd4697, %rd1541, %rd4695;
	ld.global.u8 	%rs2384, [%rd4697];
	and.b16  	%rs2385, %rs2384, %rs2383;
	cvt.u32.u16 	%r9988, %rs2385;
	and.b32  	%r9989, %r9988, 255;
	mul.wide.u32 	%rd4698, %r9986, 4;
	add.s64 	%rd4699, %rd3, %rd4698;
	st.local.u32 	[%rd4699+4], %r9987;
	ld.local.u32 	%r9990, [%rd3+4068];
	add.s32 	%r9991, %r9990, %r9989;
	st.local.u32 	[%rd3+4068], %r9991;
	ld.local.u8 	%rs2386, [%rd4696+4220];
	not.b16 	%rs2387, %rs2385;
	and.b16  	%rs2388, %rs2386, %rs2387;
	st.local.u8 	[%rd4696+4220], %rs2388;
	xor.b32  	%r9992, %r9975, %r203;
	cvt.u64.u32 	%rd4700, %r9992;
	add.s64 	%rd4701, %rd3, %rd4700;
	ld.local.u8 	%rs2389, [%rd4701+4220];
	add.s64 	%rd4702, %rd1541, %rd4700;
	ld.global.u8 	%rs2390, [%rd4702];
	and.b16  	%rs2391, %rs2390, %rs2389;
	cvt.u32.u16 	%r9993, %rs2391;
	and.b32  	%r9994, %r9993, 255;
	mul.wide.u32 	%rd4703, %r9991, 4;
	add.s64 	%rd4704, %rd3, %rd4703;
	st.local.u32 	[%rd4704+4], %r9992;
	ld.local.u32 	%r9995, [%rd3+4068];
	add.s32 	%r9996, %r9995, %r9994;
	st.local.u32 	[%rd3+4068], %r9996;
	ld.local.u8 	%rs2392, [%rd4701+4220];
	not.b16 	%rs2393, %rs2391;
	and.b16  	%rs2394, %rs2392, %rs2393;
	st.local.u8 	[%rd4701+4220], %rs2394;
	or.b32  	%r9997, %r9975, %r203;
	cvt.u64.u32 	%rd4705, %r9997;
	add.s64 	%rd4706, %rd3, %rd4705;
	ld.local.u8 	%rs2395, [%rd4706+4220];
	add.s64 	%rd4707, %rd1541, %rd4705;
	ld.global.u8 	%rs2396, [%rd4707];
	and.b16  	%rs2397, %rs2396, %rs2395;
	cvt.u32.u16 	%r9998, %rs2397;
	and.b32  	%r9999, %r9998, 255;
	mul.wide.u32 	%rd4708, %r9996, 4;
	add.s64 	%rd4709, %rd3, %rd4708;
	st.local.u32 	[%rd4709+4], %r9997;
	ld.local.u32 	%r10000, [%rd3+4068];
	add.s32 	%r10001, %r10000, %r9999;
	st.local.u32 	[%rd3+4068], %r10001;
	ld.local.u8 	%rs2398, [%rd4706+4220];
	not.b16 	%rs2399, %rs2397;
	and.b16  	%rs2400, %rs2398, %rs2399;
	st.local.u8 	[%rd4706+4220], %rs2400;
	ld.local.u32 	%r10002, [%rd3+4128];
	not.b32 	%r10003, %r10002;
	and.b32  	%r10004, %r10002, %r203;
	cvt.u64.u32 	%rd4710, %r10004;
	add.s64 	%rd4711, %rd3, %rd4710;
	ld.local.u8 	%rs2401, [%rd4711+4220];
	add.s64 	%rd4712, %rd1541, %rd4710;
	ld.global.u8 	%rs2402, [%rd4712];
	and.b16  	%rs2403, %rs2402, %rs2401;
	cvt.u32.u16 	%r10005, %rs2403;
	and.b32  	%r10006, %r10005, 255;
	mul.wide.u32 	%rd4713, %r10001, 4;
	add.s64 	%rd4714, %rd3, %rd4713;
	st.local.u32 	[%rd4714+4], %r10004;
	ld.local.u32 	%r10007, [%rd3+4068];
	add.s32 	%r10008, %r10007, %r10006;
	st.local.u32 	[%rd3+4068], %r10008;
	ld.local.u8 	%rs2404, [%rd4711+4220];
	not.b16 	%rs2405, %rs2403;
	and.b16  	%rs2406, %rs2404, %rs2405;
	st.local.u8 	[%rd4711+4220], %rs2406;
	and.b32  	%r10009, %r203, %r10003;
	cvt.u64.u32 	%rd4715, %r10009;
	add.s64 	%rd4716, %rd3, %rd4715;
	ld.local.u8 	%rs2407, [%rd4716+4220];
	add.s64 	%rd4717, %rd1541, %rd4715;
	ld.global.u8 	%rs2408, [%rd4717];
	and.b16  	%rs2409, %rs2408, %rs2407;
	cvt.u32.u16 	%r10010, %rs2409;
	and.b32  	%r10011, %r10010, 255;
	mul.wide.u32 	%rd4718, %r10008, 4;
	add.s64 	%rd4719, %rd3, %rd4718;
	st.local.u32 	[%rd4719+4], %r10009;
	ld.local.u32 	%r10012, [%rd3+4068];
	add.s32 	%r10013, %r10012, %r10011;
	st.local.u32 	[%rd3+4068], %r10013;
	ld.local.u8 	%rs2410, [%rd4716+4220];
	not.b16 	%rs2411, %rs2409;
	and.b16  	%rs2412, %rs2410, %rs2411;
	st.local.u8 	[%rd4716+4220], %rs2412;
	and.b32  	%r10014, %r10002, %r9650;
	cvt.u64.u32 	%rd4720, %r10014;
	add.s64 	%rd4721, %rd3, %rd4720;
	ld.local.u8 	%rs2413, [%rd4721+4220];
	add.s64 	%rd4722, %rd1541, %rd4720;
	ld.global.u8 	%rs2414, [%rd4722];
	and.b16  	%rs2415, %rs2414, %rs2413;
	cvt.u32.u16 	%r10015, %rs2415;
	and.b32  	%r10016, %r10015, 255;
	mul.wide.u32 	%rd4723, %r10013, 4;
	add.s64 	%rd4724, %rd3, %rd4723;
	st.local.u32 	[%rd4724+4], %r10014;
	ld.local.u32 	%r10017, [%rd3+4068];
	add.s32 	%r10018, %r10017, %r10016;
	st.local.u32 	[%rd3+4068], %r10018;
	ld.local.u8 	%rs2416, [%rd4721+4220];
	not.b16 	%rs2417, %rs2415;
	and.b16  	%rs2418, %rs2416, %rs2417;
	st.local.u8 	[%rd4721+4220], %rs2418;
	xor.b32  	%r10019, %r10002, %r203;
	cvt.u64.u32 	%rd4725, %r10019;
	add.s64 	%rd4726, %rd3, %rd4725;
	ld.local.u8 	%rs2419, [%rd4726+4220];
	add.s64 	%rd4727, %rd1541, %rd4725;
	ld.global.u8 	%rs2420, [%rd4727];
	and.b16  	%rs2421, %rs2420, %rs2419;
	cvt.u32.u16 	%r10020, %rs2421;
	and.b32  	%r10021, %r10020, 255;
	mul.wide.u32 	%rd4728, %r10018, 4;
	add.s64 	%rd4729, %rd3, %rd4728;
	st.local.u32 	[%rd4729+4], %r10019;
	ld.local.u32 	%r10022, [%rd3+4068];
	add.s32 	%r10023, %r10022, %r10021;
	st.local.u32 	[%rd3+4068], %r10023;
	ld.local.u8 	%rs2422, [%rd4726+4220];
	not.b16 	%rs2423, %rs2421;
	and.b16  	%rs2424, %rs2422, %rs2423;
	st.local.u8 	[%rd4726+4220], %rs2424;
	or.b32  	%r10024, %r10002, %r203;
	cvt.u64.u32 	%rd4730, %r10024;
	add.s64 	%rd4731, %rd3, %rd4730;
	ld.local.u8 	%rs2425, [%rd4731+4220];
	add.s64 	%rd4732, %rd1541, %rd4730;
	ld.global.u8 	%rs2426, [%rd4732];
	and.b16  	%rs2427, %rs2426, %rs2425;
	cvt.u32.u16 	%r10025, %rs2427;
	and.b32  	%r10026, %r10025, 255;
	mul.wide.u32 	%rd4733, %r10023, 4;
	add.s64 	%rd4734, %rd3, %rd4733;
	st.local.u32 	[%rd4734+4], %r10024;
	ld.local.u32 	%r10027, [%rd3+4068];
	add.s32 	%r10028, %r10027, %r10026;
	st.local.u32 	[%rd3+4068], %r10028;
	ld.local.u8 	%rs2428, [%rd4731+4220];
	not.b16 	%rs2429, %rs2427;
	and.b16  	%rs2430, %rs2428, %rs2429;
	st.local.u8 	[%rd4731+4220], %rs2430;
	ld.local.u32 	%r10029, [%rd3+4132];
	not.b32 	%r10030, %r10029;
	and.b32  	%r10031, %r10029, %r203;
	cvt.u64.u32 	%rd4735, %r10031;
	add.s64 	%rd4736, %rd3, %rd4735;
	ld.local.u8 	%rs2431, [%rd4736+4220];
	add.s64 	%rd4737, %rd1541, %rd4735;
	ld.global.u8 	%rs2432, [%rd4737];
	and.b16  	%rs2433, %rs2432, %rs2431;
	cvt.u32.u16 	%r10032, %rs2433;
	and.b32  	%r10033, %r10032, 255;
	mul.wide.u32 	%rd4738, %r10028, 4;
	add.s64 	%rd4739, %rd3, %rd4738;
	st.local.u32 	[%rd4739+4], %r10031;
	ld.local.u32 	%r10034, [%rd3+4068];
	add.s32 	%r10035, %r10034, %r10033;
	st.local.u32 	[%rd3+4068], %r10035;
	ld.local.u8 	%rs2434, [%rd4736+4220];
	not.b16 	%rs2435, %rs2433;
	and.b16  	%rs2436, %rs2434, %rs2435;
	st.local.u8 	[%rd4736+4220], %rs2436;
	and.b32  	%r10036, %r203, %r10030;
	cvt.u64.u32 	%rd4740, %r10036;
	add.s64 	%rd4741, %rd3, %rd4740;
	ld.local.u8 	%rs2437, [%rd4741+4220];
	add.s64 	%rd4742, %rd1541, %rd4740;
	ld.global.u8 	%rs2438, [%rd4742];
	and.b16  	%rs2439, %rs2438, %rs2437;
	cvt.u32.u16 	%r10037, %rs2439;
	and.b32  	%r10038, %r10037, 255;
	mul.wide.u32 	%rd4743, %r10035, 4;
	add.s64 	%rd4744, %rd3, %rd4743;
	st.local.u32 	[%rd4744+4], %r10036;
	ld.local.u32 	%r10039, [%rd3+4068];
	add.s32 	%r10040, %r10039, %r10038;
	st.local.u32 	[%rd3+4068], %r10040;
	ld.local.u8 	%rs2440, [%rd4741+4220];
	not.b16 	%rs2441, %rs2439;
	and.b16  	%rs2442, %rs2440, %rs2441;
	st.local.u8 	[%rd4741+4220], %rs2442;
	and.b32  	%r10041, %r10029, %r9650;
	cvt.u64.u32 	%rd4745, %r10041;
	add.s64 	%rd4746, %rd3, %rd4745;
	ld.local.u8 	%rs2443, [%rd4746+4220];
	add.s64 	%rd4747, %rd1541, %rd4745;
	ld.global.u8 	%rs2444, [%rd4747];
	and.b16  	%rs2445, %rs2444, %rs2443;
	cvt.u32.u16 	%r10042, %rs2445;
	and.b32  	%r10043, %r10042, 255;
	mul.wide.u32 	%rd4748, %r10040, 4;
	add.s64 	%rd4749, %rd3, %rd4748;
	st.local.u32 	[%rd4749+4], %r10041;
	ld.local.u32 	%r10044, [%rd3+4068];
	add.s32 	%r10045, %r10044, %r10043;
	st.local.u32 	[%rd3+4068], %r10045;
	ld.local.u8 	%rs2446, [%rd4746+4220];
	not.b16 	%rs2447, %rs2445;
	and.b16  	%rs2448, %rs2446, %rs2447;
	st.local.u8 	[%rd4746+4220], %rs2448;
	xor.b32  	%r10046, %r10029, %r203;
	cvt.u64.u32 	%rd4750, %r10046;
	add.s64 	%rd4751, %rd3, %rd4750;
	ld.local.u8 	%rs2449, [%rd4751+4220];
	add.s64 	%rd4752, %rd1541, %rd4750;
	ld.global.u8 	%rs2450, [%rd4752];
	and.b16  	%rs2451, %rs2450, %rs2449;
	cvt.u32.u16 	%r10047, %rs2451;
	and.b32  	%r10048, %r10047, 255;
	mul.wide.u32 	%rd4753, %r10045, 4;
	add.s64 	%rd4754, %rd3, %rd4753;
	st.local.u32 	[%rd4754+4], %r10046;
	ld.local.u32 	%r10049, [%rd3+4068];
	add.s32 	%r10050, %r10049, %r10048;
	st.local.u32 	[%rd3+4068], %r10050;
	ld.local.u8 	%rs2452, [%rd4751+4220];
	not.b16 	%rs2453, %rs2451;
	and.b16  	%rs2454, %rs2452, %rs2453;
	st.local.u8 	[%rd4751+4220], %rs2454;
	or.b32  	%r10051, %r10029, %r203;
	cvt.u64.u32 	%rd4755, %r10051;
	add.s64 	%rd4756, %rd3, %rd4755;
	ld.local.u8 	%rs2455, [%rd4756+4220];
	add.s64 	%rd4757, %rd1541, %rd4755;
	ld.global.u8 	%rs2456, [%rd4757];
	and.b16  	%rs2457, %rs2456, %rs2455;
	cvt.u32.u16 	%r10052, %rs2457;
	and.b32  	%r10053, %r10052, 255;
	mul.wide.u32 	%rd4758, %r10050, 4;
	add.s64 	%rd4759, %rd3, %rd4758;
	st.local.u32 	[%rd4759+4], %r10051;
	ld.local.u32 	%r10054, [%rd3+4068];
	add.s32 	%r193, %r10054, %r10053;
	st.local.u32 	[%rd3+4068], %r193;
	ld.local.u8 	%rs2458, [%rd4756+4220];
	not.b16 	%rs2459, %rs2457;
	and.b16  	%rs2460, %rs2458, %rs2459;
	st.local.u8 	[%rd4756+4220], %rs2460;
$L__BB0_166:
	add.s32 	%r26228, %r26228, 1;
	setp.ge.u32 	%p65, %r26228, %r193;
	mov.b16 	%rs9839, 16;
	@%p65 bra 	$L__BB0_175;
	mul.wide.u32 	%rd4760, %r26228, 4;
	add.s64 	%rd4761, %rd3, %rd4760;
	ld.local.u32 	%r196, [%rd4761+4];
	cvt.u64.u32 	%rd4762, %r196;
	add.s64 	%rd4764, %rd1541, %rd4762;
	ld.global.u8 	%rs2462, [%rd4764];
	setp.eq.s16 	%p66, %rs2462, 0;
	@%p66 bra 	$L__BB0_166;
	st.local.u32 	[%rd3+4140], %r196;
	setp.eq.s16 	%p67, %rs2010, 2;
	mov.b16 	%rs9839, 16;
	mov.b32 	%r26229, 17;
	@%p67 bra 	$L__BB0_173;
	st.local.u32 	[%rd3+4072], %r193;
	not.b32 	%r10056, %r196;
	ld.local.u32 	%r10057, [%rd3+4076];
	not.b32 	%r10058, %r10057;
	and.b32  	%r10059, %r10057, %r196;
	cvt.u64.u32 	%rd4765, %r10059;
	add.s64 	%rd4766, %rd3, %rd4765;
	ld.local.u8 	%rs2465, [%rd4766+4220];
	add.s64 	%rd4768, %rd1541, %rd4765;
	ld.global.u8 	%rs2466, [%rd4768];
	and.b16  	%rs2467, %rs2466, %rs2465;
	cvt.u32.u16 	%r10060, %rs2467;
	and.b32  	%r10061, %r10060, 255;
	mul.wide.u32 	%rd4769, %r193, 4;
	add.s64 	%rd4770, %rd3, %rd4769;
	st.local.u32 	[%rd4770+4], %r10059;
	ld.local.u32 	%r10062, [%rd3+4072];
	add.s32 	%r10063, %r10062, %r10061;
	st.local.u32 	[%rd3+4072], %r10063;
	ld.local.u8 	%rs2468, [%rd4766+4220];
	not.b16 	%rs2469, %rs2467;
	and.b16  	%rs2470, %rs2468, %rs2469;
	st.local.u8 	[%rd4766+4220], %rs2470;
	and.b32  	%r10064, %r196, %r10058;
	cvt.u64.u32 	%rd4771, %r10064;
	add.s64 	%rd4772, %rd3, %rd4771;
	ld.local.u8 	%rs2471, [%rd4772+4220];
	add.s64 	%rd4773, %rd1541, %rd4771;
	ld.global.u8 	%rs2472, [%rd4773];
	and.b16  	%rs2473, %rs2472, %rs2471;
	cvt.u32.u16 	%r10065, %rs2473;
	and.b32  	%r10066, %r10065, 255;
	mul.wide.u32 	%rd4774, %r10063, 4;
	add.s64 	%rd4775, %rd3, %rd4774;
	st.local.u32 	[%rd4775+4], %r10064;
	ld.local.u32 	%r10067, [%rd3+4072];
	add.s32 	%r10068, %r10067, %r10066;
	st.local.u32 	[%rd3+4072], %r10068;
	ld.local.u8 	%rs2474, [%rd4772+4220];
	not.b16 	%rs2475, %rs2473;
	and.b16  	%rs2476, %rs2474, %rs2475;
	st.local.u8 	[%rd4772+4220], %rs2476;
	and.b32  	%r10069, %r10057, %r10056;
	cvt.u64.u32 	%rd4776, %r10069;
	add.s64 	%rd4777, %rd3, %rd4776;
	ld.local.u8 	%rs2477, [%rd4777+4220];
	add.s64 	%rd4778, %rd1541, %rd4776;
	ld.global.u8 	%rs2478, [%rd4778];
	and.b16  	%rs2479, %rs2478, %rs2477;
	cvt.u32.u16 	%r10070, %rs2479;
	and.b32  	%r10071, %r10070, 255;
	mul.wide.u32 	%rd4779, %r10068, 4;
	add.s64 	%rd4780, %rd3, %rd4779;
	st.local.u32 	[%rd4780+4], %r10069;
	ld.local.u32 	%r10072, [%rd3+4072];
	add.s32 	%r10073, %r10072, %r10071;
	st.local.u32 	[%rd3+4072], %r10073;
	ld.local.u8 	%rs2480, [%rd4777+4220];
	not.b16 	%rs2481, %rs2479;
	and.b16  	%rs2482, %rs2480, %rs2481;
	st.local.u8 	[%rd4777+4220], %rs2482;
	xor.b32  	%r10074, %r10057, %r196;
	cvt.u64.u32 	%rd4781, %r10074;
	add.s64 	%rd4782, %rd3, %rd4781;
	ld.local.u8 	%rs2483, [%rd4782+4220];
	add.s64 	%rd4783, %rd1541, %rd4781;
	ld.global.u8 	%rs2484, [%rd4783];
	and.b16  	%rs2485, %rs2484, %rs2483;
	cvt.u32.u16 	%r10075, %rs2485;
	and.b32  	%r10076, %r10075, 255;
	mul.wide.u32 	%rd4784, %r10073, 4;
	add.s64 	%rd4785, %rd3, %rd4784;
	st.local.u32 	[%rd4785+4], %r10074;
	ld.local.u32 	%r10077, [%rd3+4072];
	add.s32 	%r10078, %r10077, %r10076;
	st.local.u32 	[%rd3+4072], %r10078;
	ld.local.u8 	%rs2486, [%rd4782+4220];
	not.b16 	%rs2487, %rs2485;
	and.b16  	%rs2488, %rs2486, %rs2487;
	st.local.u8 	[%rd4782+4220], %rs2488;
	or.b32  	%r10079, %r10057, %r196;
	cvt.u64.u32 	%rd4786, %r10079;
	add.s64 	%rd4787, %rd3, %rd4786;
	ld.local.u8 	%rs2489, [%rd4787+4220];
	add.s64 	%rd4788, %rd1541, %rd4786;
	ld.global.u8 	%rs2490, [%rd4788];
	and.b16  	%rs2491, %rs2490, %rs2489;
	cvt.u32.u16 	%r10080, %rs2491;
	and.b32  	%r10081, %r10080, 255;
	mul.wide.u32 	%rd4789, %r10078, 4;
	add.s64 	%rd4790, %rd3, %rd4789;
	st.local.u32 	[%rd4790+4], %r10079;
	ld.local.u32 	%r10082, [%rd3+4072];
	add.s32 	%r10083, %r10082, %r10081;
	st.local.u32 	[%rd3+4072], %r10083;
	ld.local.u8 	%rs2492, [%rd4787+4220];
	not.b16 	%rs2493, %rs2491;
	and.b16  	%rs2494, %rs2492, %rs2493;
	st.local.u8 	[%rd4787+4220], %rs2494;
	ld.local.u32 	%r10084, [%rd3+4080];
	not.b32 	%r10085, %r10084;
	and.b32  	%r10086, %r10084, %r196;
	cvt.u64.u32 	%rd4791, %r10086;
	add.s64 	%rd4792, %rd3, %rd4791;
	ld.local.u8 	%rs2495, [%rd4792+4220];
	add.s64 	%rd4793, %rd1541, %rd4791;
	ld.global.u8 	%rs2496, [%rd4793];
	and.b16  	%rs2497, %rs2496, %rs2495;
	cvt.u32.u16 	%r10087, %rs2497;
	and.b32  	%r10088, %r10087, 255;
	mul.wide.u32 	%rd4794, %r10083, 4;
	add.s64 	%rd4795, %rd3, %rd4794;
	st.local.u32 	[%rd4795+4], %r10086;
	ld.local.u32 	%r10089, [%rd3+4072];
	add.s32 	%r10090, %r10089, %r10088;
	st.local.u32 	[%rd3+4072], %r10090;
	ld.local.u8 	%rs2498, [%rd4792+4220];
	not.b16 	%rs2499, %rs2497;
	and.b16  	%rs2500, %rs2498, %rs2499;
	st.local.u8 	[%rd4792+4220], %rs2500;
	and.b32  	%r10091, %r196, %r10085;
	cvt.u64.u32 	%rd4796, %r10091;
	add.s64 	%rd4797, %rd3, %rd4796;
	ld.local.u8 	%rs2501, [%rd4797+4220];
	add.s64 	%rd4798, %rd1541, %rd4796;
	ld.global.u8 	%rs2502, [%rd4798];
	and.b16  	%rs2503, %rs2502, %rs2501;
	cvt.u32.u16 	%r10092, %rs2503;
	and.b32  	%r10093, %r10092, 255;
	mul.wide.u32 	%rd4799, %r10090, 4;
	add.s64 	%rd4800, %rd3, %rd4799;
	st.local.u32 	[%rd4800+4], %r10091;
	ld.local.u32 	%r10094, [%rd3+4072];
	add.s32 	%r10095, %r10094, %r10093;
	st.local.u32 	[%rd3+4072], %r10095;
	ld.local.u8 	%rs2504, [%rd4797+4220];
	not.b16 	%rs2505, %rs2503;
	and.b16  	%rs2506, %rs2504, %rs2505;
	st.local.u8 	[%rd4797+4220], %rs2506;
	and.b32  	%r10096, %r10084, %r10056;
	cvt.u64.u32 	%rd4801, %r10096;
	add.s64 	%rd4802, %rd3, %rd4801;
	ld.local.u8 	%rs2507, [%rd4802+4220];
	add.s64 	%rd4803, %rd1541, %rd4801;
	ld.global.u8 	%rs2508, [%rd4803];
	and.b16  	%rs2509, %rs2508, %rs2507;
	cvt.u32.u16 	%r10097, %rs2509;
	and.b32  	%r10098, %r10097, 255;
	mul.wide.u32 	%rd4804, %r10095, 4;
	add.s64 	%rd4805, %rd3, %rd4804;
	st.local.u32 	[%rd4805+4], %r10096;
	ld.local.u32 	%r10099, [%rd3+4072];
	add.s32 	%r10100, %r10099, %r10098;
	st.local.u32 	[%rd3+4072], %r10100;
	ld.local.u8 	%rs2510, [%rd4802+4220];
	not.b16 	%rs2511, %rs2509;
	and.b16  	%rs2512, %rs2510, %rs2511;
	st.local.u8 	[%rd4802+4220], %rs2512;
	xor.b32  	%r10101, %r10084, %r196;
	cvt.u64.u32 	%rd4806, %r10101;
	add.s64 	%rd4807, %rd3, %rd4806;
	ld.local.u8 	%rs2513, [%rd4807+4220];
	add.s64 	%rd4808, %rd1541, %rd4806;
	ld.global.u8 	%rs2514, [%rd4808];
	and.b16  	%rs2515, %rs2514, %rs2513;
	cvt.u32.u16 	%r10102, %rs2515;
	and.b32  	%r10103, %r10102, 255;
	mul.wide.u32 	%rd4809, %r10100, 4;
	add.s64 	%rd4810, %rd3, %rd4809;
	st.local.u32 	[%rd4810+4], %r10101;
	ld.local.u32 	%r10104, [%rd3+4072];
	add.s32 	%r10105, %r10104, %r10103;
	st.local.u32 	[%rd3+4072], %r10105;
	ld.local.u8 	%rs2516, [%rd4807+4220];
	not.b16 	%rs2517, %rs2515;
	and.b16  	%rs2518, %rs2516, %rs2517;
	st.local.u8 	[%rd4807+4220], %rs2518;
	or.b32  	%r10106, %r10084, %r196;
	cvt.u64.u32 	%rd4811, %r10106;
	add.s64 	%rd4812, %rd3, %rd4811;
	ld.local.u8 	%rs2519, [%rd4812+4220];
	add.s64 	%rd4813, %rd1541, %rd4811;
	ld.global.u8 	%rs2520, [%rd4813];
	and.b16  	%rs2521, %rs2520, %rs2519;
	cvt.u32.u16 	%r10107, %rs2521;
	and.b32  	%r10108, %r10107, 255;
	mul.wide.u32 	%rd4814, %r10105, 4;
	add.s64 	%rd4815, %rd3, %rd4814;
	st.local.u32 	[%rd4815+4], %r10106;
	ld.local.u32 	%r10109, [%rd3+4072];
	add.s32 	%r10110, %r10109, %r10108;
	st.local.u32 	[%rd3+4072], %r10110;
	ld.local.u8 	%rs2522, [%rd4812+4220];
	not.b16 	%rs2523, %rs2521;
	and.b16  	%rs2524, %rs2522, %rs2523;
	st.local.u8 	[%rd4812+4220], %rs2524;
	ld.local.u32 	%r10111, [%rd3+4084];
	not.b32 	%r10112, %r10111;
	and.b32  	%r10113, %r10111, %r196;
	cvt.u64.u32 	%rd4816, %r10113;
	add.s64 	%rd4817, %rd3, %rd4816;
	ld.local.u8 	%rs2525, [%rd4817+4220];
	add.s64 	%rd4818, %rd1541, %rd4816;
	ld.global.u8 	%rs2526, [%rd4818];
	and.b16  	%rs2527, %rs2526, %rs2525;
	cvt.u32.u16 	%r10114, %rs2527;
	and.b32  	%r10115, %r10114, 255;
	mul.wide.u32 	%rd4819, %r10110, 4;
	add.s64 	%rd4820, %rd3, %rd4819;
	st.local.u32 	[%rd4820+4], %r10113;
	ld.local.u32 	%r10116, [%rd3+4072];
	add.s32 	%r10117, %r10116, %r10115;
	st.local.u32 	[%rd3+4072], %r10117;
	ld.local.u8 	%rs2528, [%rd4817+4220];
	not.b16 	%rs2529, %rs2527;
	and.b16  	%rs2530, %rs2528, %rs2529;
	st.local.u8 	[%rd4817+4220], %rs2530;
	and.b32  	%r10118, %r196, %r10112;
	cvt.u64.u32 	%rd4821, %r10118;
	add.s64 	%rd4822, %rd3, %rd4821;
	ld.local.u8 	%rs2531, [%rd4822+4220];
	add.s64 	%rd4823, %rd1541, %rd4821;
	ld.global.u8 	%rs2532, [%rd4823];
	and.b16  	%rs2533, %rs2532, %rs2531;
	cvt.u32.u16 	%r10119, %rs2533;
	and.b32  	%r10120, %r10119, 255;
	mul.wide.u32 	%rd4824, %r10117, 4;
	add.s64 	%rd4825, %rd3, %rd4824;
	st.local.u32 	[%rd4825+4], %r10118;
	ld.local.u32 	%r10121, [%rd3+4072];
	add.s32 	%r10122, %r10121, %r10120;
	st.local.u32 	[%rd3+4072], %r10122;
	ld.local.u8 	%rs2534, [%rd4822+4220];
	not.b16 	%rs2535, %rs2533;
	and.b16  	%rs2536, %rs2534, %rs2535;
	st.local.u8 	[%rd4822+4220], %rs2536;
	and.b32  	%r10123, %r10111, %r10056;
	cvt.u64.u32 	%rd4826, %r10123;
	add.s64 	%rd4827, %rd3, %rd4826;
	ld.local.u8 	%rs2537, [%rd4827+4220];
	add.s64 	%rd4828, %rd1541, %rd4826;
	ld.global.u8 	%rs2538, [%rd4828];
	and.b16  	%rs2539, %rs2538, %rs2537;
	cvt.u32.u16 	%r10124, %rs2539;
	and.b32  	%r10125, %r10124, 255;
	mul.wide.u32 	%rd4829, %r10122, 4;
	add.s64 	%rd4830, %rd3, %rd4829;
	st.local.u32 	[%rd4830+4], %r10123;
	ld.local.u32 	%r10126, [%rd3+4072];
	add.s32 	%r10127, %r10126, %r10125;
	st.local.u32 	[%rd3+4072], %r10127;
	ld.local.u8 	%rs2540, [%rd4827+4220];
	not.b16 	%rs2541, %rs2539;
	and.b16  	%rs2542, %rs2540, %rs2541;
	st.local.u8 	[%rd4827+4220], %rs2542;
	xor.b32  	%r10128, %r10111, %r196;
	cvt.u64.u32 	%rd4831, %r10128;
	add.s64 	%rd4832, %rd3, %rd4831;
	ld.local.u8 	%rs2543, [%rd4832+4220];
	add.s64 	%rd4833, %rd1541, %rd4831;
	ld.global.u8 	%rs2544, [%rd4833];
	and.b16  	%rs2545, %rs2544, %rs2543;
	cvt.u32.u16 	%r10129, %rs2545;
	and.b32  	%r10130, %r10129, 255;
	mul.wide.u32 	%rd4834, %r10127, 4;
	add.s64 	%rd4835, %rd3, %rd4834;
	st.local.u32 	[%rd4835+4], %r10128;
	ld.local.u32 	%r10131, [%rd3+4072];
	add.s32 	%r10132, %r10131, %r10130;
	st.local.u32 	[%rd3+4072], %r10132;
	ld.local.u8 	%rs2546, [%rd4832+4220];
	not.b16 	%rs2547, %rs2545;
	and.b16  	%rs2548, %rs2546, %rs2547;
	st.local.u8 	[%rd4832+4220], %rs2548;
	or.b32  	%r10133, %r10111, %r196;
	cvt.u64.u32 	%rd4836, %r10133;
	add.s64 	%rd4837, %rd3, %rd4836;
	ld.local.u8 	%rs2549, [%rd4837+4220];
	add.s64 	%rd4838, %rd1541, %rd4836;
	ld.global.u8 	%rs2550, [%rd4838];
	and.b16  	%rs2551, %rs2550, %rs2549;
	cvt.u32.u16 	%r10134, %rs2551;
	and.b32  	%r10135, %r10134, 255;
	mul.wide.u32 	%rd4839, %r10132, 4;
	add.s64 	%rd4840, %rd3, %rd4839;
	st.local.u32 	[%rd4840+4], %r10133;
	ld.local.u32 	%r10136, [%rd3+4072];
	add.s32 	%r10137, %r10136, %r10135;
	st.local.u32 	[%rd3+4072], %r10137;
	ld.local.u8 	%rs2552, [%rd4837+4220];
	not.b16 	%rs2553, %rs2551;
	and.b16  	%rs2554, %rs2552, %rs2553;
	st.local.u8 	[%rd4837+4220], %rs2554;
	ld.local.u32 	%r10138, [%rd3+4088];
	not.b32 	%r10139, %r10138;
	and.b32  	%r10140, %r10138, %r196;
	cvt.u64.u32 	%rd4841, %r10140;
	add.s64 	%rd4842, %rd3, %rd4841;
	ld.local.u8 	%rs2555, [%rd4842+4220];
	add.s64 	%rd4843, %rd1541, %rd4841;
	ld.global.u8 	%rs2556, [%rd4843];
	and.b16  	%rs2557, %rs2556, %rs2555;
	cvt.u32.u16 	%r10141, %rs2557;
	and.b32  	%r10142, %r10141, 255;
	mul.wide.u32 	%rd4844, %r10137, 4;
	add.s64 	%rd4845, %rd3, %rd4844;
	st.local.u32 	[%rd4845+4], %r10140;
	ld.local.u32 	%r10143, [%rd3+4072];
	add.s32 	%r10144, %r10143, %r10142;
	st.local.u32 	[%rd3+4072], %r10144;
	ld.local.u8 	%rs2558, [%rd4842+4220];
	not.b16 	%rs2559, %rs2557;
	and.b16  	%rs2560, %rs2558, %rs2559;
	st.local.u8 	[%rd4842+4220], %rs2560;
	and.b32  	%r10145, %r196, %r10139;
	cvt.u64.u32 	%rd4846, %r10145;
	add.s64 	%rd4847, %rd3, %rd4846;
	ld.local.u8 	%rs2561, [%rd4847+4220];
	add.s64 	%rd4848, %rd1541, %rd4846;
	ld.global.u8 	%rs2562, [%rd4848];
	and.b16  	%rs2563, %rs2562, %rs2561;
	cvt.u32.u16 	%r10146, %rs2563;
	and.b32  	%r10147, %r10146, 255;
	mul.wide.u32 	%rd4849, %r10144, 4;
	add.s64 	%rd4850, %rd3, %rd4849;
	st.local.u32 	[%rd4850+4], %r10145;
	ld.local.u32 	%r10148, [%rd3+4072];
	add.s32 	%r10149, %r10148, %r10147;
	st.local.u32 	[%rd3+4072], %r10149;
	ld.local.u8 	%rs2564, [%rd4847+4220];
	not.b16 	%rs2565, %rs2563;
	and.b16  	%rs2566, %rs2564, %rs2565;
	st.local.u8 	[%rd4847+4220], %rs2566;
	and.b32  	%r10150, %r10138, %r10056;
	cvt.u64.u32 	%rd4851, %r10150;
	add.s64 	%rd4852, %rd3, %rd4851;
	ld.local.u8 	%rs2567, [%rd4852+4220];
	add.s64 	%rd4853, %rd1541, %rd4851;
	ld.global.u8 	%rs2568, [%rd4853];
	and.b16  	%rs2569, %rs2568, %rs2567;
	cvt.u32.u16 	%r10151, %rs2569;
	and.b32  	%r10152, %r10151, 255;
	mul.wide.u32 	%rd4854, %r10149, 4;
	add.s64 	%rd4855, %rd3, %rd4854;
	st.local.u32 	[%rd4855+4], %r10150;
	ld.local.u32 	%r10153, [%rd3+4072];
	add.s32 	%r10154, %r10153, %r10152;
	st.local.u32 	[%rd3+4072], %r10154;
	ld.local.u8 	%rs2570, [%rd4852+4220];
	not.b16 	%rs2571, %rs2569;
	and.b16  	%rs2572, %rs2570, %rs2571;
	st.local.u8 	[%rd4852+4220], %rs2572;
	xor.b32  	%r10155, %r10138, %r196;
	cvt.u64.u32 	%rd4856, %r10155;
	add.s64 	%rd4857, %rd3, %rd4856;
	ld.local.u8 	%rs2573, [%rd4857+4220];
	add.s64 	%rd4858, %rd1541, %rd4856;
	ld.global.u8 	%rs2574, [%rd4858];
	and.b16  	%rs2575, %rs2574, %rs2573;
	cvt.u32.u16 	%r10156, %rs2575;
	and.b32  	%r10157, %r10156, 255;
	mul.wide.u32 	%rd4859, %r10154, 4;
	add.s64 	%rd4860, %rd3, %rd4859;
	st.local.u32 	[%rd4860+4], %r10155;
	ld.local.u32 	%r10158, [%rd3+4072];
	add.s32 	%r10159, %r10158, %r10157;
	st.local.u32 	[%rd3+4072], %r10159;
	ld.local.u8 	%rs2576, [%rd4857+4220];
	not.b16 	%rs2577, %rs2575;
	and.b16  	%rs2578, %rs2576, %rs2577;
	st.local.u8 	[%rd4857+4220], %rs2578;
	or.b32  	%r10160, %r10138, %r196;
	cvt.u64.u32 	%rd4861, %r10160;
	add.s64 	%rd4862, %rd3, %rd4861;
	ld.local.u8 	%rs2579, [%rd4862+4220];
	add.s64 	%rd4863, %rd1541, %rd4861;
	ld.global.u8 	%rs2580, [%rd4863];
	and.b16  	%rs2581, %rs2580, %rs2579;
	cvt.u32.u16 	%r10161, %rs2581;
	and.b32  	%r10162, %r10161, 255;
	mul.wide.u32 	%rd4864, %r10159, 4;
	add.s64 	%rd4865, %rd3, %rd4864;
	st.local.u32 	[%rd4865+4], %r10160;
	ld.local.u32 	%r10163, [%rd3+4072];
	add.s32 	%r10164, %r10163, %r10162;
	st.local.u32 	[%rd3+4072], %r10164;
	ld.local.u8 	%rs2582, [%rd4862+4220];
	not.b16 	%rs2583, %rs2581;
	and.b16  	%rs2584, %rs2582, %rs2583;
	st.local.u8 	[%rd4862+4220], %rs2584;
	ld.local.u32 	%r10165, [%rd3+4092];
	not.b32 	%r10166, %r10165;
	and.b32  	%r10167, %r10165, %r196;
	cvt.u64.u32 	%rd4866, %r10167;
	add.s64 	%rd4867, %rd3, %rd4866;
	ld.local.u8 	%rs2585, [%rd4867+4220];
	add.s64 	%rd4868, %rd1541, %rd4866;
	ld.global.u8 	%rs2586, [%rd4868];
	and.b16  	%rs2587, %rs2586, %rs2585;
	cvt.u32.u16 	%r10168, %rs2587;
	and.b32  	%r10169, %r10168, 255;
	mul.wide.u32 	%rd4869, %r10164, 4;
	add.s64 	%rd4870, %rd3, %rd4869;
	st.local.u32 	[%rd4870+4], %r10167;
	ld.local.u32 	%r10170, [%rd3+4072];
	add.s32 	%r10171, %r10170, %r10169;
	st.local.u32 	[%rd3+4072], %r10171;
	ld.local.u8 	%rs2588, [%rd4867+4220];
	not.b16 	%rs2589, %rs2587;
	and.b16  	%rs2590, %rs2588, %rs2589;
	st.local.u8 	[%rd4867+4220], %rs2590;
	and.b32  	%r10172, %r196, %r10166;
	cvt.u64.u32 	%rd4871, %r10172;
	add.s64 	%rd4872, %rd3, %rd4871;
	ld.local.u8 	%rs2591, [%rd4872+4220];
	add.s64 	%rd4873, %rd1541, %rd4871;
	ld.global.u8 	%rs2592, [%rd4873];
	and.b16  	%rs2593, %rs2592, %rs2591;
	cvt.u32.u16 	%r10173, %rs2593;
	and.b32  	%r10174, %r10173, 255;
	mul.wide.u32 	%rd4874, %r10171, 4;
	add.s64 	%rd4875, %rd3, %rd4874;
	st.local.u32 	[%rd4875+4], %r10172;
	ld.local.u32 	%r10175, [%rd3+4072];
	add.s32 	%r10176, %r10175, %r10174;
	st.local.u32 	[%rd3+4072], %r10176;
	ld.local.u8 	%rs2594, [%rd4872+4220];
	not.b16 	%rs2595, %rs2593;
	and.b16  	%rs2596, %rs2594, %rs2595;
	st.local.u8 	[%rd4872+4220], %rs2596;
	and.b32  	%r10177, %r10165, %r10056;
	cvt.u64.u32 	%rd4876, %r10177;
	add.s64 	%rd4877, %rd3, %rd4876;
	ld.local.u8 	%rs2597, [%rd4877+4220];
	add.s64 	%rd4878, %rd1541, %rd4876;
	ld.global.u8 	%rs2598, [%rd4878];
	and.b16  	%rs2599, %rs2598, %rs2597;
	cvt.u32.u16 	%r10178, %rs2599;
	and.b32  	%r10179, %r10178, 255;
	mul.wide.u32 	%rd4879, %r10176, 4;
	add.s64 	%rd4880, %rd3, %rd4879;
	st.local.u32 	[%rd4880+4], %r10177;
	ld.local.u32 	%r10180, [%rd3+4072];
	add.s32 	%r10181, %r10180, %r10179;
	st.local.u32 	[%rd3+4072], %r10181;
	ld.local.u8 	%rs2600, [%rd4877+4220];
	not.b16 	%rs2601, %rs2599;
	and.b16  	%rs2602, %rs2600, %rs2601;
	st.local.u8 	[%rd4877+4220], %rs2602;
	xor.b32  	%r10182, %r10165, %r196;
	cvt.u64.u32 	%rd4881, %r10182;
	add.s64 	%rd4882, %rd3, %rd4881;
	ld.local.u8 	%rs2603, [%rd4882+4220];
	add.s64 	%rd4883, %rd1541, %rd4881;
	ld.global.u8 	%rs2604, [%rd4883];
	and.b16  	%rs2605, %rs2604, %rs2603;
	cvt.u32.u16 	%r10183, %rs2605;
	and.b32  	%r10184, %r10183, 255;
	mul.wide.u32 	%rd4884, %r10181, 4;
	add.s64 	%rd4885, %rd3, %rd4884;
	st.local.u32 	[%rd4885+4], %r10182;
	ld.local.u32 	%r10185, [%rd3+4072];
	add.s32 	%r10186, %r10185, %r10184;
	st.local.u32 	[%rd3+4072], %r10186;
	ld.local.u8 	%rs2606, [%rd4882+4220];
	not.b16 	%rs2607, %rs2605;
	and.b16  	%rs2608, %rs2606, %rs2607;
	st.local.u8 	[%rd4882+4220], %rs2608;
	or.b32  	%r10187, %r10165, %r196;
	cvt.u64.u32 	%rd4886, %r10187;
	add.s64 	%rd4887, %rd3, %rd4886;
	ld.local.u8 	%rs2609, [%rd4887+4220];
	add.s64 	%rd4888, %rd1541, %rd4886;
	ld.global.u8 	%rs2610, [%rd4888];
	and.b16  	%rs2611, %rs2610, %rs2609;
	cvt.u32.u16 	%r10188, %rs2611;
	and.b32  	%r10189, %r10188, 255;
	mul.wide.u32 	%rd4889, %r10186, 4;
	add.s64 	%rd4890, %rd3, %rd4889;
	st.local.u32 	[%rd4890+4], %r10187;
	ld.local.u32 	%r10190, [%rd3+4072];
	add.s32 	%r10191, %r10190, %r10189;
	st.local.u32 	[%rd3+4072], %r10191;
	ld.local.u8 	%rs2612, [%rd4887+4220];
	not.b16 	%rs2613, %rs2611;
	and.b16  	%rs2614, %rs2612, %rs2613;
	st.local.u8 	[%rd4887+4220], %rs2614;
	ld.local.u32 	%r10192, [%rd3+4096];
	not.b32 	%r10193, %r10192;
	and.b32  	%r10194, %r10192, %r196;
	cvt.u64.u32 	%rd4891, %r10194;
	add.s64 	%rd4892, %rd3, %rd4891;
	ld.local.u8 	%rs2615, [%rd4892+4220];
	add.s64 	%rd4893, %rd1541, %rd4891;
	ld.global.u8 	%rs2616, [%rd4893];
	and.b16  	%rs2617, %rs2616, %rs2615;
	cvt.u32.u16 	%r10195, %rs2617;
	and.b32  	%r10196, %r10195, 255;
	mul.wide.u32 	%rd4894, %r10191, 4;
	add.s64 	%rd4895, %rd3, %rd4894;
	st.local.u32 	[%rd4895+4], %r10194;
	ld.local.u32 	%r10197, [%rd3+4072];
	add.s32 	%r10198, %r10197, %r10196;
	st.local.u32 	[%rd3+4072], %r10198;
	ld.local.u8 	%rs2618, [%rd4892+4220];
	not.b16 	%rs2619, %rs2617;
	and.b16  	%rs2620, %rs2618, %rs2619;
	st.local.u8 	[%rd4892+4220], %rs2620;
	and.b32  	%r10199, %r196, %r10193;
	cvt.u64.u32 	%rd4896, %r10199;
	add.s64 	%rd4897, %rd3, %rd4896;
	ld.local.u8 	%rs2621, [%rd4897+4220];
	add.s64 	%rd4898, %rd1541, %rd4896;
	ld.global.u8 	%rs2622, [%rd4898];
	and.b16  	%rs2623, %rs2622, %rs2621;
	cvt.u32.u16 	%r10200, %rs2623;
	and.b32  	%r10201, %r10200, 255;
	mul.wide.u32 	%rd4899, %r10198, 4;
	add.s64 	%rd4900, %rd3, %rd4899;
	st.local.u32 	[%rd4900+4], %r10199;
	ld.local.u32 	%r10202, [%rd3+4072];
	add.s32 	%r10203, %r10202, %r10201;
	st.local.u32 	[%rd3+4072], %r10203;
	ld.local.u8 	%rs2624, [%rd4897+4220];
	not.b16 	%rs2625, %rs2623;
	and.b16  	%rs2626, %rs2624, %rs2625;
	st.local.u8 	[%rd4897+4220], %rs2626;
	and.b32  	%r10204, %r10192, %r10056;
	cvt.u64.u32 	%rd4901, %r10204;
	add.s64 	%rd4902, %rd3, %rd4901;
	ld.local.u8 	%rs2627, [%rd4902+4220];
	add.s64 	%rd4903, %rd1541, %rd4901;
	ld.global.u8 	%rs2628, [%rd4903];
	and.b16  	%rs2629, %rs2628, %rs2627;
	cvt.u32.u16 	%r10205, %rs2629;
	and.b32  	%r10206, %r10205, 255;
	mul.wide.u32 	%rd4904, %r10203, 4;
	add.s64 	%rd4905, %rd3, %rd4904;
	st.local.u32 	[%rd4905+4], %r10204;
	ld.local.u32 	%r10207, [%rd3+4072];
	add.s32 	%r10208, %r10207, %r10206;
	st.local.u32 	[%rd3+4072], %r10208;
	ld.local.u8 	%rs2630, [%rd4902+4220];
	not.b16 	%rs2631, %rs2629;
	and.b16  	%rs2632, %rs2630, %rs2631;
	st.local.u8 	[%rd4902+4220], %rs2632;
	xor.b32  	%r10209, %r10192, %r196;
	cvt.u64.u32 	%rd4906, %r10209;
	add.s64 	%rd4907, %rd3, %rd4906;
	ld.local.u8 	%rs2633, [%rd4907+4220];
	add.s64 	%rd4908, %rd1541, %rd4906;
	ld.global.u8 	%rs2634, [%rd4908];
	and.b16  	%rs2635, %rs2634, %rs2633;
	cvt.u32.u16 	%r10210, %rs2635;
	and.b32  	%r10211, %r10210, 255;
	mul.wide.u32 	%rd4909, %r10208, 4;
	add.s64 	%rd4910, %rd3, %rd4909;
	st.local.u32 	[%rd4910+4], %r10209;
	ld.local.u32 	%r10212, [%rd3+4072];
	add.s32 	%r10213, %r10212, %r10211;
	st.local.u32 	[%rd3+4072], %r10213;
	ld.local.u8 	%rs2636, [%rd4907+4220];
	not.b16 	%rs2637, %rs2635;
	and.b16  	%rs2638, %rs2636, %rs2637;
	st.local.u8 	[%rd4907+4220], %rs2638;
	or.b32  	%r10214, %r10192, %r196;
	cvt.u64.u32 	%rd4911, %r10214;
	add.s64 	%rd4912, %rd3, %rd4911;
	ld.local.u8 	%rs2639, [%rd4912+4220];
	add.s64 	%rd4913, %rd1541, %rd4911;
	ld.global.u8 	%rs2640, [%rd4913];
	and.b16  	%rs2641, %rs2640, %rs2639;
	cvt.u32.u16 	%r10215, %rs2641;
	and.b32  	%r10216, %r10215, 255;
	mul.wide.u32 	%rd4914, %r10213, 4;
	add.s64 	%rd4915, %rd3, %rd4914;
	st.local.u32 	[%rd4915+4], %r10214;
	ld.local.u32 	%r10217, [%rd3+4072];
	add.s32 	%r10218, %r10217, %r10216;
	st.local.u32 	[%rd3+4072], %r10218;
	ld.local.u8 	%rs2642, [%rd4912+4220];
	not.b16 	%rs2643, %rs2641;
	and.b16  	%rs2644, %rs2642, %rs2643;
	st.local.u8 	[%rd4912+4220], %rs2644;
	ld.local.u32 	%r10219, [%rd3+4100];
	not.b32 	%r10220, %r10219;
	and.b32  	%r10221, %r10219, %r196;
	cvt.u64.u32 	%rd4916, %r10221;
	add.s64 	%rd4917, %rd3, %rd4916;
	ld.local.u8 	%rs2645, [%rd4917+4220];
	add.s64 	%rd4918, %rd1541, %rd4916;
	ld.global.u8 	%rs2646, [%rd4918];
	and.b16  	%rs2647, %rs2646, %rs2645;
	cvt.u32.u16 	%r10222, %rs2647;
	and.b32  	%r10223, %r10222, 255;
	mul.wide.u32 	%rd4919, %r10218, 4;
	add.s64 	%rd4920, %rd3, %rd4919;
	st.local.u32 	[%rd4920+4], %r10221;
	ld.local.u32 	%r10224, [%rd3+4072];
	add.s32 	%r10225, %r10224, %r10223;
	st.local.u32 	[%rd3+4072], %r10225;
	ld.local.u8 	%rs2648, [%rd4917+4220];
	not.b16 	%rs2649, %rs2647;
	and.b16  	%rs2650, %rs2648, %rs2649;
	st.local.u8 	[%rd4917+4220], %rs2650;
	and.b32  	%r10226, %r196, %r10220;
	cvt.u64.u32 	%rd4921, %r10226;
	add.s64 	%rd4922, %rd3, %rd4921;
	ld.local.u8 	%rs2651, [%rd4922+4220];
	add.s64 	%rd4923, %rd1541, %rd4921;
	ld.global.u8 	%rs2652, [%rd4923];
	and.b16  	%rs2653, %rs2652, %rs2651;
	cvt.u32.u16 	%r10227, %rs2653;
	and.b32  	%r10228, %r10227, 255;
	mul.wide.u32 	%rd4924, %r10225, 4;
	add.s64 	%rd4925, %rd3, %rd4924;
	st.local.u32 	[%rd4925+4], %r10226;
	ld.local.u32 	%r10229, [%rd3+4072];
	add.s32 	%r10230, %r10229, %r10228;
	st.local.u32 	[%rd3+4072], %r10230;
	ld.local.u8 	%rs2654, [%rd4922+4220];
	not.b16 	%rs2655, %rs2653;
	and.b16  	%rs2656, %rs2654, %rs2655;
	st.local.u8 	[%rd4922+4220], %rs2656;
	and.b32  	%r10231, %r10219, %r10056;
	cvt.u64.u32 	%rd4926, %r10231;
	add.s64 	%rd4927, %rd3, %rd4926;
	ld.local.u8 	%rs2657, [%rd4927+4220];
	add.s64 	%rd4928, %rd1541, %rd4926;
	ld.global.u8 	%rs2658, [%rd4928];
	and.b16  	%rs2659, %rs2658, %rs2657;
	cvt.u32.u16 	%r10232, %rs2659;
	and.b32  	%r10233, %r10232, 255;
	mul.wide.u32 	%rd4929, %r10230, 4;
	add.s64 	%rd4930, %rd3, %rd4929;
	st.local.u32 	[%rd4930+4], %r10231;
	ld.local.u32 	%r10234, [%rd3+4072];
	add.s32 	%r10235, %r10234, %r10233;
	st.local.u32 	[%rd3+4072], %r10235;
	ld.local.u8 	%rs2660, [%rd4927+4220];
	not.b16 	%rs2661, %rs2659;
	and.b16  	%rs2662, %rs2660, %rs2661;
	st.local.u8 	[%rd4927+4220], %rs2662;
	xor.b32  	%r10236, %r10219, %r196;
	cvt.u64.u32 	%rd4931, %r10236;
	add.s64 	%rd4932, %rd3, %rd4931;
	ld.local.u8 	%rs2663, [%rd4932+4220];
	add.s64 	%rd4933, %rd1541, %rd4931;
	ld.global.u8 	%rs2664, [%rd4933];
	and.b16  	%rs2665, %rs2664, %rs2663;
	cvt.u32.u16 	%r10237, %rs2665;
	and.b32  	%r10238, %r10237, 255;
	mul.wide.u32 	%rd4934, %r10235, 4;
	add.s64 	%rd4935, %rd3, %rd4934;
	st.local.u32 	[%rd4935+4], %r10236;
	ld.local.u32 	%r10239, [%rd3+4072];
	add.s32 	%r10240, %r10239, %r10238;
	st.local.u32 	[%rd3+4072], %r10240;
	ld.local.u8 	%rs2666, [%rd4932+4220];
	not.b16 	%rs2667, %rs2665;
	and.b16  	%rs2668, %rs2666, %rs2667;
	st.local.u8 	[%rd4932+4220], %rs2668;
	or.b32  	%r10241, %r10219, %r196;
	cvt.u64.u32 	%rd4936, %r10241;
	add.s64 	%rd4937, %rd3, %rd4936;
	ld.local.u8 	%rs2669, [%rd4937+4220];
	add.s64 	%rd4938, %rd1541, %rd4936;
	ld.global.u8 	%rs2670, [%rd4938];
	and.b16  	%rs2671, %rs2670, %rs2669;
	cvt.u32.u16 	%r10242, %rs2671;
	and.b32  	%r10243, %r10242, 255;
	mul.wide.u32 	%rd4939, %r10240, 4;
	add.s64 	%rd4940, %rd3, %rd4939;
	st.local.u32 	[%rd4940+4], %r10241;
	ld.local.u32 	%r10244, [%rd3+4072];
	add.s32 	%r10245, %r10244, %r10243;
	st.local.u32 	[%rd3+4072], %r10245;
	ld.local.u8 	%rs2672, [%rd4937+4220];
	not.b16 	%rs2673, %rs2671;
	and.b16  	%rs2674, %rs2672, %rs2673;
	st.local.u8 	[%rd4937+4220], %rs2674;
	ld.local.u32 	%r10246, [%rd3+4104];
	not.b32 	%r10247, %r10246;
	and.b32  	%r10248, %r10246, %r196;
	cvt.u64.u32 	%rd4941, %r10248;
	add.s64 	%rd4942, %rd3, %rd4941;
	ld.local.u8 	%rs2675, [%rd4942+4220];
	add.s64 	%rd4943, %rd1541, %rd4941;
	ld.global.u8 	%rs2676, [%rd4943];
	and.b16  	%rs2677, %rs2676, %rs2675;
	cvt.u32.u16 	%r10249, %rs2677;
	and.b32  	%r10250, %r10249, 255;
	mul.wide.u32 	%rd4944, %r10245, 4;
	add.s64 	%rd4945, %rd3, %rd4944;
	st.local.u32 	[%rd4945+4], %r10248;
	ld.local.u32 	%r10251, [%rd3+4072];
	add.s32 	%r10252, %r10251, %r10250;
	st.local.u32 	[%rd3+4072], %r10252;
	ld.local.u8 	%rs2678, [%rd4942+4220];
	not.b16 	%rs2679, %rs2677;
	and.b16  	%rs2680, %rs2678, %rs2679;
	st.local.u8 	[%rd4942+4220], %rs2680;
	and.b32  	%r10253, %r196, %r10247;
	cvt.u64.u32 	%rd4946, %r10253;
	add.s64 	%rd4947, %rd3, %rd4946;
	ld.local.u8 	%rs2681, [%rd4947+4220];
	add.s64 	%rd4948, %rd1541, %rd4946;
	ld.global.u8 	%rs2682, [%rd4948];
	and.b16  	%rs2683, %rs2682, %rs2681;
	cvt.u32.u16 	%r10254, %rs2683;
	and.b32  	%r10255, %r10254, 255;
	mul.wide.u32 	%rd4949, %r10252, 4;
	add.s64 	%rd4950, %rd3, %rd4949;
	st.local.u32 	[%rd4950+4], %r10253;
	ld.local.u32 	%r10256, [%rd3+4072];
	add.s32 	%r10257, %r10256, %r10255;
	st.local.u32 	[%rd3+4072], %r10257;
	ld.local.u8 	%rs2684, [%rd4947+4220];
	not.b16 	%rs2685, %rs2683;
	and.b16  	%rs2686, %rs2684, %rs2685;
	st.local.u8 	[%rd4947+4220], %rs2686;
	and.b32  	%r10258, %r10246, %r10056;
	cvt.u64.u32 	%rd4951, %r10258;
	add.s64 	%rd4952, %rd3, %rd4951;
	ld.local.u8 	%rs2687, [%rd4952+4220];
	add.s64 	%rd4953, %rd1541, %rd4951;
	ld.global.u8 	%rs2688, [%rd4953];
	and.b16  	%rs2689, %rs2688, %rs2687;
	cvt.u32.u16 	%r10259, %rs2689;
	and.b32  	%r10260, %r10259, 255;
	mul.wide.u32 	%rd4954, %r10257, 4;
	add.s64 	%rd4955, %rd3, %rd4954;
	st.local.u32 	[%rd4955+4], %r10258;
	ld.local.u32 	%r10261, [%rd3+4072];
	add.s32 	%r10262, %r10261, %r10260;
	st.local.u32 	[%rd3+4072], %r10262;
	ld.local.u8 	%rs2690, [%rd4952+4220];
	not.b16 	%rs2691, %rs2689;
	and.b16  	%rs2692, %rs2690, %rs2691;
	st.local.u8 	[%rd4952+4220], %rs2692;
	xor.b32  	%r10263, %r10246, %r196;
	cvt.u64.u32 	%rd4956, %r10263;
	add.s64 	%rd4957, %rd3, %rd4956;
	ld.local.u8 	%rs2693, [%rd4957+4220];
	add.s64 	%rd4958, %rd1541, %rd4956;
	ld.global.u8 	%rs2694, [%rd4958];
	and.b16  	%rs2695, %rs2694, %rs2693;
	cvt.u32.u16 	%r10264, %rs2695;
	and.b32  	%r10265, %r10264, 255;
	mul.wide.u32 	%rd4959, %r10262, 4;
	add.s64 	%rd4960, %rd3, %rd4959;
	st.local.u32 	[%rd4960+4], %r10263;
	ld.local.u32 	%r10266, [%rd3+4072];
	add.s32 	%r10267, %r10266, %r10265;
	st.local.u32 	[%rd3+4072], %r10267;
	ld.local.u8 	%rs2696, [%rd4957+4220];
	not.b16 	%rs2697, %rs2695;
	and.b16  	%rs2698, %rs2696, %rs2697;
	st.local.u8 	[%rd4957+4220], %rs2698;
	or.b32  	%r10268, %r10246, %r196;
	cvt.u64.u32 	%rd4961, %r10268;
	add.s64 	%rd4962, %rd3, %rd4961;
	ld.local.u8 	%rs2699, [%rd4962+4220];
	add.s64 	%rd4963, %rd1541, %rd4961;
	ld.global.u8 	%rs2700, [%rd4963];
	and.b16  	%rs2701, %rs2700, %rs2699;
	cvt.u32.u16 	%r10269, %rs2701;
	and.b32  	%r10270, %r10269, 255;
	mul.wide.u32 	%rd4964, %r10267, 4;
	add.s64 	%rd4965, %rd3, %rd4964;
	st.local.u32 	[%rd4965+4], %r10268;
	ld.local.u32 	%r10271, [%rd3+4072];
	add.s32 	%r10272, %r10271, %r10270;
	st.local.u32 	[%rd3+4072], %r10272;
	ld.local.u8 	%rs2702, [%rd4962+4220];
	not.b16 	%rs2703, %rs2701;
	and.b16  	%rs2704, %rs2702, %rs2703;
	st.local.u8 	[%rd4962+4220], %rs2704;
	ld.local.u32 	%r10273, [%rd3+4108];
	not.b32 	%r10274, %r10273;
	and.b32  	%r10275, %r10273, %r196;
	cvt.u64.u32 	%rd4966, %r10275;
	add.s64 	%rd4967, %rd3, %rd4966;
	ld.local.u8 	%rs2705, [%rd4967+4220];
	add.s64 	%rd4968, %rd1541, %rd4966;
	ld.global.u8 	%rs2706, [%rd4968];
	and.b16  	%rs2707, %rs2706, %rs2705;
	cvt.u32.u16 	%r10276, %rs2707;
	and.b32  	%r10277, %r10276, 255;
	mul.wide.u32 	%rd4969, %r10272, 4;
	add.s64 	%rd4970, %rd3, %rd4969;
	st.local.u32 	[%rd4970+4], %r10275;
	ld.local.u32 	%r10278, [%rd3+4072];
	add.s32 	%r10279, %r10278, %r10277;
	st.local.u32 	[%rd3+4072], %r10279;
	ld.local.u8 	%rs2708, [%rd4967+4220];
	not.b16 	%rs2709, %rs2707;
	and.b16  	%rs2710, %rs2708, %rs2709;
	st.local.u8 	[%rd4967+4220], %rs2710;
	and.b32  	%r10280, %r196, %r10274;
	cvt.u64.u32 	%rd4971, %r10280;
	add.s64 	%rd4972, %rd3, %rd4971;
	ld.local.u8 	%rs2711, [%rd4972+4220];
	add.s64 	%rd4973, %rd1541, %rd4971;
	ld.global.u8 	%rs2712, [%rd4973];
	and.b16  	%rs2713, %rs2712, %rs2711;
	cvt.u32.u16 	%r10281, %rs2713;
	and.b32  	%r10282, %r10281, 255;
	mul.wide.u32 	%rd4974, %r10279, 4;
	add.s64 	%rd4975, %rd3, %rd4974;
	st.local.u32 	[%rd4975+4], %r10280;
	ld.local.u32 	%r10283, [%rd3+4072];
	add.s32 	%r10284, %r10283, %r10282;
	st.local.u32 	[%rd3+4072], %r10284;
	ld.local.u8 	%rs2714, [%rd4972+4220];
	not.b16 	%rs2715, %rs2713;
	and.b16  	%rs2716, %rs2714, %rs2715;
	st.local.u8 	[%rd4972+4220], %rs2716;
	and.b32  	%r10285, %r10273, %r10056;
	cvt.u64.u32 	%rd4976, %r10285;
	add.s64 	%rd4977, %rd3, %rd4976;
	ld.local.u8 	%rs2717, [%rd4977+4220];
	add.s64 	%rd4978, %rd1541, %rd4976;
	ld.global.u8 	%rs2718, [%rd4978];
	and.b16  	%rs2719, %rs2718, %rs2717;
	cvt.u32.u16 	%r10286, %rs2719;
	and.b32  	%r10287, %r10286, 255;
	mul.wide.u32 	%rd4979, %r10284, 4;
	add.s64 	%rd4980, %rd3, %rd4979;
	st.local.u32 	[%rd4980+4], %r10285;
	ld.local.u32 	%r10288, [%rd3+4072];
	add.s32 	%r10289, %r10288, %r10287;
	st.local.u32 	[%rd3+4072], %r10289;
	ld.local.u8 	%rs2720, [%rd4977+4220];
	not.b16 	%rs2721, %rs2719;
	and.b16  	%rs2722, %rs2720, %rs2721;
	st.local.u8 	[%rd4977+4220], %rs2722;
	xor.b32  	%r10290, %r10273, %r196;
	cvt.u64.u32 	%rd4981, %r10290;
	add.s64 	%rd4982, %rd3, %rd4981;
	ld.local.u8 	%rs2723, [%rd4982+4220];
	add.s64 	%rd4983, %rd1541, %rd4981;
	ld.global.u8 	%rs2724, [%rd4983];
	and.b16  	%rs2725, %rs2724, %rs2723;
	cvt.u32.u16 	%r10291, %rs2725;
	and.b32  	%r10292, %r10291, 255;
	mul.wide.u32 	%rd4984, %r10289, 4;
	add.s64 	%rd4985, %rd3, %rd4984;
	st.local.u32 	[%rd4985+4], %r10290;
	ld.local.u32 	%r10293, [%rd3+4072];
	add.s32 	%r10294, %r10293, %r10292;
	st.local.u32 	[%rd3+4072], %r10294;
	ld.local.u8 	%rs2726, [%rd4982+4220];
	not.b16 	%rs2727, %rs2725;
	and.b16  	%rs2728, %rs2726, %rs2727;
	st.local.u8 	[%rd4982+4220], %rs2728;
	or.b32  	%r10295, %r10273, %r196;
	cvt.u64.u32 	%rd4986, %r10295;
	add.s64 	%rd4987, %rd3, %rd4986;
	ld.local.u8 	%rs2729, [%rd4987+4220];
	add.s64 	%rd4988, %rd1541, %rd4986;
	ld.global.u8 	%rs2730, [%rd4988];
	and.b16  	%rs2731, %rs2730, %rs2729;
	cvt.u32.u16 	%r10296, %rs2731;
	and.b32  	%r10297, %r10296, 255;
	mul.wide.u32 	%rd4989, %r10294, 4;
	add.s64 	%rd4990, %rd3, %rd4989;
	st.local.u32 	[%rd4990+4], %r10295;
	ld.local.u32 	%r10298, [%rd3+4072];
	add.s32 	%r10299, %r10298, %r10297;
	st.local.u32 	[%rd3+4072], %r10299;
	ld.local.u8 	%rs2732, [%rd4987+4220];
	not.b16 	%rs2733, %rs2731;
	and.b16  	%rs2734, %rs2732, %rs2733;
	st.local.u8 	[%rd4987+4220], %rs2734;
	ld.local.u32 	%r10300, [%rd3+4112];
	not.b32 	%r10301, %r10300;
	and.b32  	%r10302, %r10300, %r196;
	cvt.u64.u32 	%rd4991, %r10302;
	add.s64 	%rd4992, %rd3, %rd4991;
	ld.local.u8 	%rs2735, [%rd4992+4220];
	add.s64 	%rd4993, %rd1541, %rd4991;
	ld.global.u8 	%rs2736, [%rd4993];
	and.b16  	%rs2737, %rs2736, %rs2735;
	cvt.u32.u16 	%r10303, %rs2737;
	and.b32  	%r10304, %r10303, 255;
	mul.wide.u32 	%rd4994, %r10299, 4;
	add.s64 	%rd4995, %rd3, %rd4994;
	st.local.u32 	[%rd4995+4], %r10302;
	ld.local.u32 	%r10305, [%rd3+4072];
	add.s32 	%r10306, %r10305, %r10304;
	st.local.u32 	[%rd3+4072], %r10306;
	ld.local.u8 	%rs2738, [%rd4992+4220];
	not.b16 	%rs2739, %rs2737;
	and.b16  	%rs2740, %rs2738, %rs2739;
	st.local.u8 	[%rd4992+4220], %rs2740;
	and.b32  	%r10307, %r196, %r10301;
	cvt.u64.u32 	%rd4996, %r10307;
	add.s64 	%rd4997, %rd3, %rd4996;
	ld.local.u8 	%rs2741, [%rd4997+4220];
	add.s64 	%rd4998, %rd1541, %rd4996;
	ld.global.u8 	%rs2742, [%rd4998];
	and.b16  	%rs2743, %rs2742, %rs2741;
	cvt.u32.u16 	%r10308, %rs2743;
	and.b32  	%r10309, %r10308, 255;
	mul.wide.u32 	%rd4999, %r10306, 4;
	add.s64 	%rd5000, %rd3, %rd4999;
	st.local.u32 	[%rd5000+4], %r10307;
	ld.local.u32 	%r10310, [%rd3+4072];
	add.s32 	%r10311, %r10310, %r10309;
	st.local.u32 	[%rd3+4072], %r10311;
	ld.local.u8 	%rs2744, [%rd4997+4220];
	not.b16 	%rs2745, %rs2743;
	and.b16  	%rs2746, %rs2744, %rs2745;
	st.local.u8 	[%rd4997+4220], %rs2746;
	and.b32  	%r10312, %r10300, %r10056;
	cvt.u64.u32 	%rd5001, %r10312;
	add.s64 	%rd5002, %rd3, %rd5001;
	ld.local.u8 	%rs2747, [%rd5002+4220];
	add.s64 	%rd5003, %rd1541, %rd5001;
	ld.global.u8 	%rs2748, [%rd5003];
	and.b16  	%rs2749, %rs2748, %rs2747;
	cvt.u32.u16 	%r10313, %rs2749;
	and.b32  	%r10314, %r10313, 255;
	mul.wide.u32 	%rd5004, %r10311, 4;
	add.s64 	%rd5005, %rd3, %rd5004;
	st.local.u32 	[%rd5005+4], %r10312;
	ld.local.u32 	%r10315, [%rd3+4072];
	add.s32 	%r10316, %r10315, %r10314;
	st.local.u32 	[%rd3+4072], %r10316;
	ld.local.u8 	%rs2750, [%rd5002+4220];
	not.b16 	%rs2751, %rs2749;
	and.b16  	%rs2752, %rs2750, %rs2751;
	st.local.u8 	[%rd5002+4220], %rs2752;
	xor.b32  	%r10317, %r10300, %r196;
	cvt.u64.u32 	%rd5006, %r10317;
	add.s64 	%rd5007, %rd3, %rd5006;
	ld.local.u8 	%rs2753, [%rd5007+4220];
	add.s64 	%rd5008, %rd1541, %rd5006;
	ld.global.u8 	%rs2754, [%rd5008];
	and.b16  	%rs2755, %rs2754, %rs2753;
	cvt.u32.u16 	%r10318, %rs2755;
	and.b32  	%r10319, %r10318, 255;
	mul.wide.u32 	%rd5009, %r10316, 4;
	add.s64 	%rd5010, %rd3, %rd5009;
	st.local.u32 	[%rd5010+4], %r10317;
	ld.local.u32 	%r10320, [%rd3+4072];
	add.s32 	%r10321, %r10320, %r10319;
	st.local.u32 	[%rd3+4072], %r10321;
	ld.local.u8 	%rs2756, [%rd5007+4220];
	not.b16 	%rs2757, %rs2755;
	and.b16  	%rs2758, %rs2756, %rs2757;
	st.local.u8 	[%rd5007+4220], %rs2758;
	or.b32  	%r10322, %r10300, %r196;
	cvt.u64.u32 	%rd5011, %r10322;
	add.s64 	%rd5012, %rd3, %rd5011;
	ld.local.u8 	%rs2759, [%rd5012+4220];
	add.s64 	%rd5013, %rd1541, %rd5011;
	ld.global.u8 	%rs2760, [%rd5013];
	and.b16  	%rs2761, %rs2760, %rs2759;
	cvt.u32.u16 	%r10323, %rs2761;
	and.b32  	%r10324, %r10323, 255;
	mul.wide.u32 	%rd5014, %r10321, 4;
	add.s64 	%rd5015, %rd3, %rd5014;
	st.local.u32 	[%rd5015+4], %r10322;
	ld.local.u32 	%r10325, [%rd3+4072];
	add.s32 	%r10326, %r10325, %r10324;
	st.local.u32 	[%rd3+4072], %r10326;
	ld.local.u8 	%rs2762, [%rd5012+4220];
	not.b16 	%rs2763, %rs2761;
	and.b16  	%rs2764, %rs2762, %rs2763;
	st.local.u8 	[%rd5012+4220], %rs2764;
	ld.local.u32 	%r10327, [%rd3+4116];
	not.b32 	%r10328, %r10327;
	and.b32  	%r10329, %r10327, %r196;
	cvt.u64.u32 	%rd5016, %r10329;
	add.s64 	%rd5017, %rd3, %rd5016;
	ld.local.u8 	%rs2765, [%rd5017+4220];
	add.s64 	%rd5018, %rd1541, %rd5016;
	ld.global.u8 	%rs2766, [%rd5018];
	and.b16  	%rs2767, %rs2766, %rs2765;
	cvt.u32.u16 	%r10330, %rs2767;
	and.b32  	%r10331, %r10330, 255;
	mul.wide.u32 	%rd5019, %r10326, 4;
	add.s64 	%rd5020, %rd3, %rd5019;
	st.local.u32 	[%rd5020+4], %r10329;
	ld.local.u32 	%r10332, [%rd3+4072];
	add.s32 	%r10333, %r10332, %r10331;
	st.local.u32 	[%rd3+4072], %r10333;
	ld.local.u8 	%rs2768, [%rd5017+4220];
	not.b16 	%rs2769, %rs2767;
	and.b16  	%rs2770, %rs2768, %rs2769;
	st.local.u8 	[%rd5017+4220], %rs2770;
	and.b32  	%r10334, %r196, %r10328;
	cvt.u64.u32 	%rd5021, %r10334;
	add.s64 	%rd5022, %rd3, %rd5021;
	ld.local.u8 	%rs2771, [%rd5022+4220];
	add.s64 	%rd5023, %rd1541, %rd5021;
	ld.global.u8 	%rs2772, [%rd5023];
	and.b16  	%rs2773, %rs2772, %rs2771;
	cvt.u32.u16 	%r10335, %rs2773;
	and.b32  	%r10336, %r10335, 255;
	mul.wide.u32 	%rd5024, %r10333, 4;
	add.s64 	%rd5025, %rd3, %rd5024;
	st.local.u32 	[%rd5025+4], %r10334;
	ld.local.u32 	%r10337, [%rd3+4072];
	add.s32 	%r10338, %r10337, %r10336;
	st.local.u32 	[%rd3+4072], %r10338;
	ld.local.u8 	%rs2774, [%rd5022+4220];
	not.b16 	%rs2775, %rs2773;
	and.b16  	%rs2776, %rs2774, %rs2775;
	st.local.u8 	[%rd5022+4220], %rs2776;
	and.b32  	%r10339, %r10327, %r10056;
	cvt.u64.u32 	%rd5026, %r10339;
	add.s64 	%rd5027, %rd3, %rd5026;
	ld.local.u8 	%rs2777, [%rd5027+4220];
	add.s64 	%rd5028, %rd1541, %rd5026;
	ld.global.u8 	%rs2778, [%rd5028];
	and.b16  	%rs2779, %rs2778, %rs2777;
	cvt.u32.u16 	%r10340, %rs2779;
	and.b32  	%r10341, %r10340, 255;
	mul.wide.u32 	%rd5029, %r10338, 4;
	add.s64 	%rd5030, %rd3, %rd5029;
	st.local.u32 	[%rd5030+4], %r10339;
	ld.local.u32 	%r10342, [%rd3+4072];
	add.s32 	%r10343, %r10342, %r10341;
	st.local.u32 	[%rd3+4072], %r10343;
	ld.local.u8 	%rs2780, [%rd5027+4220];
	not.b16 	%rs2781, %rs2779;
	and.b16  	%rs2782, %rs2780, %rs2781;
	st.local.u8 	[%rd5027+4220], %rs2782;
	xor.b32  	%r10344, %r10327, %r196;
	cvt.u64.u32 	%rd5031, %r10344;
	add.s64 	%rd5032, %rd3, %rd5031;
	ld.local.u8 	%rs2783, [%rd5032+4220];
	add.s64 	%rd5033, %rd1541, %rd5031;
	ld.global.u8 	%rs2784, [%rd5033];
	and.b16  	%rs2785, %rs2784, %rs2783;
	cvt.u32.u16 	%r10345, %rs2785;
	and.b32  	%r10346, %r10345, 255;
	mul.wide.u32 	%rd5034, %r10343, 4;
	add.s64 	%rd5035, %rd3, %rd5034;
	st.local.u32 	[%rd5035+4], %r10344;
	ld.local.u32 	%r10347, [%rd3+4072];
	add.s32 	%r10348, %r10347, %r10346;
	st.local.u32 	[%rd3+4072], %r10348;
	ld.local.u8 	%rs2786, [%rd5032+4220];
	not.b16 	%rs2787, %rs2785;
	and.b16  	%rs2788, %rs2786, %rs2787;
	st.local.u8 	[%rd5032+4220], %rs2788;
	or.b32  	%r10349, %r10327, %r196;
	cvt.u64.u32 	%rd5036, %r10349;
	add.s64 	%rd5037, %rd3, %rd5036;
	ld.local.u8 	%rs2789, [%rd5037+4220];
	add.s64 	%rd5038, %rd1541, %rd5036;
	ld.global.u8 	%rs2790, [%rd5038];
	and.b16  	%rs2791, %rs2790, %rs2789;
	cvt.u32.u16 	%r10350, %rs2791;
	and.b32  	%r10351, %r10350, 255;
	mul.wide.u32 	%rd5039, %r10348, 4;
	add.s64 	%rd5040, %rd3, %rd5039;
	st.local.u32 	[%rd5040+4], %r10349;
	ld.local.u32 	%r10352, [%rd3+4072];
	add.s32 	%r10353, %r10352, %r10351;
	st.local.u32 	[%rd3+4072], %r10353;
	ld.local.u8 	%rs2792, [%rd5037+4220];
	not.b16 	%rs2793, %rs2791;
	and.b16  	%rs2794, %rs2792, %rs2793;
	st.local.u8 	[%rd5037+4220], %rs2794;
	ld.local.u32 	%r10354, [%rd3+4120];
	not.b32 	%r10355, %r10354;
	and.b32  	%r10356, %r10354, %r196;
	cvt.u64.u32 	%rd5041, %r10356;
	add.s64 	%rd5042, %rd3, %rd5041;
	ld.local.u8 	%rs2795, [%rd5042+4220];
	add.s64 	%rd5043, %rd1541, %rd5041;
	ld.global.u8 	%rs2796, [%rd5043];
	and.b16  	%rs2797, %rs2796, %rs2795;
	cvt.u32.u16 	%r10357, %rs2797;
	and.b32  	%r10358, %r10357, 255;
	mul.wide.u32 	%rd5044, %r10353, 4;
	add.s64 	%rd5045, %rd3, %rd5044;
	st.local.u32 	[%rd5045+4], %r10356;
	ld.local.u32 	%r10359, [%rd3+4072];
	add.s32 	%r10360, %r10359, %r10358;
	st.local.u32 	[%rd3+4072], %r10360;
	ld.local.u8 	%rs2798, [%rd5042+4220];
	not.b16 	%rs2799, %rs2797;
	and.b16  	%rs2800, %rs2798, %rs2799;
	st.local.u8 	[%rd5042+4220], %rs2800;
	and.b32  	%r10361, %r196, %r10355;
	cvt.u64.u32 	%rd5046, %r10361;
	add.s64 	%rd5047, %rd3, %rd5046;
	ld.local.u8 	%rs2801, [%rd5047+4220];
	add.s64 	%rd5048, %rd1541, %rd5046;
	ld.global.u8 	%rs2802, [%rd5048];
	and.b16  	%rs2803, %rs2802, %rs2801;
	cvt.u32.u16 	%r10362, %rs2803;
	and.b32  	%r10363, %r10362, 255;
	mul.wide.u32 	%rd5049, %r10360, 4;
	add.s64 	%rd5050, %rd3, %rd5049;
	st.local.u32 	[%rd5050+4], %r10361;
	ld.local.u32 	%r10364, [%rd3+4072];
	add.s32 	%r10365, %r10364, %r10363;
	st.local.u32 	[%rd3+4072], %r10365;
	ld.local.u8 	%rs2804, [%rd5047+4220];
	not.b16 	%rs2805, %rs2803;
	and.b16  	%rs2806, %rs2804, %rs2805;
	st.local.u8 	[%rd5047+4220], %rs2806;
	and.b32  	%r10366, %r10354, %r10056;
	cvt.u64.u32 	%rd5051, %r10366;
	add.s64 	%rd5052, %rd3, %rd5051;
	ld.local.u8 	%rs2807, [%rd5052+4220];
	add.s64 	%rd5053, %rd1541, %rd5051;
	ld.global.u8 	%rs2808, [%rd5053];
	and.b16  	%rs2809, %rs2808, %rs2807;
	cvt.u32.u16 	%r10367, %rs2809;
	and.b32  	%r10368, %r10367, 255;
	mul.wide.u32 	%rd5054, %r10365, 4;
	add.s64 	%rd5055, %rd3, %rd5054;
	st.local.u32 	[%rd5055+4], %r10366;
	ld.local.u32 	%r10369, [%rd3+4072];
	add.s32 	%r10370, %r10369, %r10368;
	st.local.u32 	[%rd3+4072], %r10370;
	ld.local.u8 	%rs2810, [%rd5052+4220];
	not.b16 	%rs2811, %rs2809;
	and.b16  	%rs2812, %rs2810, %rs2811;
	st.local.u8 	[%rd5052+4220], %rs2812;
	xor.b32  	%r10371, %r10354, %r196;
	cvt.u64.u32 	%rd5056, %r10371;
	add.s64 	%rd5057, %rd3, %rd5056;
	ld.local.u8 	%rs2813, [%rd5057+4220];
	add.s64 	%rd5058, %rd1541, %rd5056;
	ld.global.u8 	%rs2814, [%rd5058];
	and.b16  	%rs2815, %rs2814, %rs2813;
	cvt.u32.u16 	%r10372, %rs2815;
	and.b32  	%r10373, %r10372, 255;
	mul.wide.u32 	%rd5059, %r10370, 4;
	add.s64 	%rd5060, %rd3, %rd5059;
	st.local.u32 	[%rd5060+4], %r10371;
	ld.local.u32 	%r10374, [%rd3+4072];
	add.s32 	%r10375, %r10374, %r10373;
	st.local.u32 	[%rd3+4072], %r10375;
	ld.local.u8 	%rs2816, [%rd5057+4220];
	not.b16 	%rs2817, %rs2815;
	and.b16  	%rs2818, %rs2816, %rs2817;
	st.local.u8 	[%rd5057+4220], %rs2818;
	or.b32  	%r10376, %r10354, %r196;
	cvt.u64.u32 	%rd5061, %r10376;
	add.s64 	%rd5062, %rd3, %rd5061;
	ld.local.u8 	%rs2819, [%rd5062+4220];
	add.s64 	%rd5063, %rd1541, %rd5061;
	ld.global.u8 	%rs2820, [%rd5063];
	and.b16  	%rs2821, %rs2820, %rs2819;
	cvt.u32.u16 	%r10377, %rs2821;
	and.b32  	%r10378, %r10377, 255;
	mul.wide.u32 	%rd5064, %r10375, 4;
	add.s64 	%rd5065, %rd3, %rd5064;
	st.local.u32 	[%rd5065+4], %r10376;
	ld.local.u32 	%r10379, [%rd3+4072];
	add.s32 	%r10380, %r10379, %r10378;
	st.local.u32 	[%rd3+4072], %r10380;
	ld.local.u8 	%rs2822, [%rd5062+4220];
	not.b16 	%rs2823, %rs2821;
	and.b16  	%rs2824, %rs2822, %rs2823;
	st.local.u8 	[%rd5062+4220], %rs2824;
	ld.local.u32 	%r10381, [%rd3+4124];
	not.b32 	%r10382, %r10381;
	and.b32  	%r10383, %r10381, %r196;
	cvt.u64.u32 	%rd5066, %r10383;
	add.s64 	%rd5067, %rd3, %rd5066;
	ld.local.u8 	%rs2825, [%rd5067+4220];
	add.s64 	%rd5068, %rd1541, %rd5066;
	ld.global.u8 	%rs2826, [%rd5068];
	and.b16  	%rs2827, %rs2826, %rs2825;
	cvt.u32.u16 	%r10384, %rs2827;
	and.b32  	%r10385, %r10384, 255;
	mul.wide.u32 	%rd5069, %r10380, 4;
	add.s64 	%rd5070, %rd3, %rd5069;
	st.local.u32 	[%rd5070+4], %r10383;
	ld.local.u32 	%r10386, [%rd3+4072];
	add.s32 	%r10387, %r10386, %r10385;
	st.local.u32 	[%rd3+4072], %r10387;
	ld.local.u8 	%rs2828, [%rd5067+4220];
	not.b16 	%rs2829, %rs2827;
	and.b16  	%rs2830, %rs2828, %rs2829;
	st.local.u8 	[%rd5067+4220], %rs2830;
	and.b32  	%r10388, %r196, %r10382;
	cvt.u64.u32 	%rd5071, %r10388;
	add.s64 	%rd5072, %rd3, %rd5071;
	ld.local.u8 	%rs2831, [%rd5072+4220];
	add.s64 	%rd5073, %rd1541, %rd5071;
	ld.global.u8 	%rs2832, [%rd5073];
	and.b16  	%rs2833, %rs2832, %rs2831;
	cvt.u32.u16 	%r10389, %rs2833;
	and.b32  	%r10390, %r10389, 255;
	mul.wide.u32 	%rd5074, %r10387, 4;
	add.s64 	%rd5075, %rd3, %rd5074;
	st.local.u32 	[%rd5075+4], %r10388;
	ld.local.u32 	%r10391, [%rd3+4072];
	add.s32 	%r10392, %r10391, %r10390;
	st.local.u32 	[%rd3+4072], %r10392;
	ld.local.u8 	%rs2834, [%rd5072+4220];
	not.b16 	%rs2835, %rs2833;
	and.b16  	%rs2836, %rs2834, %rs2835;
	st.local.u8 	[%rd5072+4220], %rs2836;
	and.b32  	%r10393, %r10381, %r10056;
	cvt.u64.u32 	%rd5076, %r10393;
	add.s64 	%rd5077, %rd3, %rd5076;
	ld.local.u8 	%rs2837, [%rd5077+4220];
	add.s64 	%rd5078, %rd1541, %rd5076;
	ld.global.u8 	%rs2838, [%rd5078];
	and.b16  	%rs2839, %rs2838, %rs2837;
	cvt.u32.u16 	%r10394, %rs2839;
	and.b32  	%r10395, %r10394, 255;
	mul.wide.u32 	%rd5079, %r10392, 4;
	add.s64 	%rd5080, %rd3, %rd5079;
	st.local.u32 	[%rd5080+4], %r10393;
	ld.local.u32 	%r10396, [%rd3+4072];
	add.s32 	%r10397, %r10396, %r10395;
	st.local.u32 	[%rd3+4072], %r10397;
	ld.local.u8 	%rs2840, [%rd5077+4220];
	not.b16 	%rs2841, %rs2839;
	and.b16  	%rs2842, %rs2840, %rs2841;
	st.local.u8 	[%rd5077+4220], %rs2842;
	xor.b32  	%r10398, %r10381, %r196;
	cvt.u64.u32 	%rd5081, %r10398;
	add.s64 	%rd5082, %rd3, %rd5081;
	ld.local.u8 	%rs2843, [%rd5082+4220];
	add.s64 	%rd5083, %rd1541, %rd5081;
	ld.global.u8 	%rs2844, [%rd5083];
	and.b16  	%rs2845, %rs2844, %rs2843;
	cvt.u32.u16 	%r10399, %rs2845;
	and.b32  	%r10400, %r10399, 255;
	mul.wide.u32 	%rd5084, %r10397, 4;
	add.s64 	%rd5085, %rd3, %rd5084;
	st.local.u32 	[%rd5085+4], %r10398;
	ld.local.u32 	%r10401, [%rd3+4072];
	add.s32 	%r10402, %r10401, %r10400;
	st.local.u32 	[%rd3+4072], %r10402;
	ld.local.u8 	%rs2846, [%rd5082+4220];
	not.b16 	%rs2847, %rs2845;
	and.b16  	%rs2848, %rs2846, %rs2847;
	st.local.u8 	[%rd5082+4220], %rs2848;
	or.b32  	%r10403, %r10381, %r196;
	cvt.u64.u32 	%rd5086, %r10403;
	add.s64 	%rd5087, %rd3, %rd5086;
	ld.local.u8 	%rs2849, [%rd5087+4220];
	add.s64 	%rd5088, %rd1541, %rd5086;
	ld.global.u8 	%rs2850, [%rd5088];
	and.b16  	%rs2851, %rs2850, %rs2849;
	cvt.u32.u16 	%r10404, %rs2851;
	and.b32  	%r10405, %r10404, 255;
	mul.wide.u32 	%rd5089, %r10402, 4;
	add.s64 	%rd5090, %rd3, %rd5089;
	st.local.u32 	[%rd5090+4], %r10403;
	ld.local.u32 	%r10406, [%rd3+4072];
	add.s32 	%r10407, %r10406, %r10405;
	st.local.u32 	[%rd3+4072], %r10407;
	ld.local.u8 	%rs2852, [%rd5087+4220];
	not.b16 	%rs2853, %rs2851;
	and.b16  	%rs2854, %rs2852, %rs2853;
	st.local.u8 	[%rd5087+4220], %rs2854;
	ld.local.u32 	%r10408, [%rd3+4128];
	not.b32 	%r10409, %r10408;
	and.b32  	%r10410, %r10408, %r196;
	cvt.u64.u32 	%rd5091, %r10410;
	add.s64 	%rd5092, %rd3, %rd5091;
	ld.local.u8 	%rs2855, [%rd5092+4220];
	add.s64 	%rd5093, %rd1541, %rd5091;
	ld.global.u8 	%rs2856, [%rd5093];
	and.b16  	%rs2857, %rs2856, %rs2855;
	cvt.u32.u16 	%r10411, %rs2857;
	and.b32  	%r10412, %r10411, 255;
	mul.wide.u32 	%rd5094, %r10407, 4;
	add.s64 	%rd5095, %rd3, %rd5094;
	st.local.u32 	[%rd5095+4], %r10410;
	ld.local.u32 	%r10413, [%rd3+4072];
	add.s32 	%r10414, %r10413, %r10412;
	st.local.u32 	[%rd3+4072], %r10414;
	ld.local.u8 	%rs2858, [%rd5092+4220];
	not.b16 	%rs2859, %rs2857;
	and.b16  	%rs2860, %rs2858, %rs2859;
	st.local.u8 	[%rd5092+4220], %rs2860;
	and.b32  	%r10415, %r196, %r10409;
	cvt.u64.u32 	%rd5096, %r10415;
	add.s64 	%rd5097, %rd3, %rd5096;
	ld.local.u8 	%rs2861, [%rd5097+4220];
	add.s64 	%rd5098, %rd1541, %rd5096;
	ld.global.u8 	%rs2862, [%rd5098];
	and.b16  	%rs2863, %rs2862, %rs2861;
	cvt.u32.u16 	%r10416, %rs2863;
	and.b32  	%r10417, %r10416, 255;
	mul.wide.u32 	%rd5099, %r10414, 4;
	add.s64 	%rd5100, %rd3, %rd5099;
	st.local.u32 	[%rd5100+4], %r10415;
	ld.local.u32 	%r10418, [%rd3+4072];
	add.s32 	%r10419, %r10418, %r10417;
	st.local.u32 	[%rd3+4072], %r10419;
	ld.local.u8 	%rs2864, [%rd5097+4220];
	not.b16 	%rs2865, %rs2863;
	and.b16  	%rs2866, %rs2864, %rs2865;
	st.local.u8 	[%rd5097+4220], %rs2866;
	and.b32  	%r10420, %r10408, %r10056;
	cvt.u64.u32 	%rd5101, %r10420;
	add.s64 	%rd5102, %rd3, %rd5101;
	ld.local.u8 	%rs2867, [%rd5102+4220];
	add.s64 	%rd5103, %rd1541, %rd5101;
	ld.global.u8 	%rs2868, [%rd5103];
	and.b16  	%rs2869, %rs2868, %rs2867;
	cvt.u32.u16 	%r10421, %rs2869;
	and.b32  	%r10422, %r10421, 255;
	mul.wide.u32 	%rd5104, %r10419, 4;
	add.s64 	%rd5105, %rd3, %rd5104;
	st.local.u32 	[%rd5105+4], %r10420;
	ld.local.u32 	%r10423, [%rd3+4072];
	add.s32 	%r10424, %r10423, %r10422;
	st.local.u32 	[%rd3+4072], %r10424;
	ld.local.u8 	%rs2870, [%rd5102+4220];
	not.b16 	%rs2871, %rs2869;
	and.b16  	%rs2872, %rs2870, %rs2871;
	st.local.u8 	[%rd5102+4220], %rs2872;
	xor.b32  	%r10425, %r10408, %r196;
	cvt.u64.u32 	%rd5106, %r10425;
	add.s64 	%rd5107, %rd3, %rd5106;
	ld.local.u8 	%rs2873, [%rd5107+4220];
	add.s64 	%rd5108, %rd1541, %rd5106;
	ld.global.u8 	%rs2874, [%rd5108];
	and.b16  	%rs2875, %rs2874, %rs2873;
	cvt.u32.u16 	%r10426, %rs2875;
	and.b32  	%r10427, %r10426, 255;
	mul.wide.u32 	%rd5109, %r10424, 4;
	add.s64 	%rd5110, %rd3, %rd5109;
	st.local.u32 	[%rd5110+4], %r10425;
	ld.local.u32 	%r10428, [%rd3+4072];
	add.s32 	%r10429, %r10428, %r10427;
	st.local.u32 	[%rd3+4072], %r10429;
	ld.local.u8 	%rs2876, [%rd5107+4220];
	not.b16 	%rs2877, %rs2875;
	and.b16  	%rs2878, %rs2876, %rs2877;
	st.local.u8 	[%rd5107+4220], %rs2878;
	or.b32  	%r10430, %r10408, %r196;
	cvt.u64.u32 	%rd5111, %r10430;
	add.s64 	%rd5112, %rd3, %rd5111;
	ld.local.u8 	%rs2879, [%rd5112+4220];
	add.s64 	%rd5113, %rd1541, %rd5111;
	ld.global.u8 	%rs2880, [%rd5113];
	and.b16  	%rs2881, %rs2880, %rs2879;
	cvt.u32.u16 	%r10431, %rs2881;
	and.b32  	%r10432, %r10431, 255;
	mul.wide.u32 	%rd5114, %r10429, 4;
	add.s64 	%rd5115, %rd3, %rd5114;
	st.local.u32 	[%rd5115+4], %r10430;
	ld.local.u32 	%r10433, [%rd3+4072];
	add.s32 	%r10434, %r10433, %r10432;
	st.local.u32 	[%rd3+4072], %r10434;
	ld.local.u8 	%rs2882, [%rd5112+4220];
	not.b16 	%rs2883, %rs2881;
	and.b16  	%rs2884, %rs2882, %rs2883;
	st.local.u8 	[%rd5112+4220], %rs2884;
	ld.local.u32 	%r10435, [%rd3+4132];
	not.b32 	%r10436, %r10435;
	and.b32  	%r10437, %r10435, %r196;
	cvt.u64.u32 	%rd5116, %r10437;
	add.s64 	%rd5117, %rd3, %rd5116;
	ld.local.u8 	%rs2885, [%rd5117+4220];
	add.s64 	%rd5118, %rd1541, %rd5116;
	ld.global.u8 	%rs2886, [%rd5118];
	and.b16  	%rs2887, %rs2886, %rs2885;
	cvt.u32.u16 	%r10438, %rs2887;
	and.b32  	%r10439, %r10438, 255;
	mul.wide.u32 	%rd5119, %r10434, 4;
	add.s64 	%rd5120, %rd3, %rd5119;
	st.local.u32 	[%rd5120+4], %r10437;
	ld.local.u32 	%r10440, [%rd3+4072];
	add.s32 	%r10441, %r10440, %r10439;
	st.local.u32 	[%rd3+4072], %r10441;
	ld.local.u8 	%rs2888, [%rd5117+4220];
	not.b16 	%rs2889, %rs2887;
	and.b16  	%rs2890, %rs2888, %rs2889;
	st.local.u8 	[%rd5117+4220], %rs2890;
	and.b32  	%r10442, %r196, %r10436;
	cvt.u64.u32 	%rd5121, %r10442;
	add.s64 	%rd5122, %rd3, %rd5121;
	ld.local.u8 	%rs2891, [%rd5122+4220];
	add.s64 	%rd5123, %rd1541, %rd5121;
	ld.global.u8 	%rs2892, [%rd5123];
	and.b16  	%rs2893, %rs2892, %rs2891;
	cvt.u32.u16 	%r10443, %rs2893;
	and.b32  	%r10444, %r10443, 255;
	mul.wide.u32 	%rd5124, %r10441, 4;
	add.s64 	%rd5125, %rd3, %rd5124;
	st.local.u32 	[%rd5125+4], %r10442;
	ld.local.u32 	%r10445, [%rd3+4072];
	add.s32 	%r10446, %r10445, %r10444;
	st.local.u32 	[%rd3+4072], %r10446;
	ld.local.u8 	%rs2894, [%rd5122+4220];
	not.b16 	%rs2895, %rs2893;
	and.b16  	%rs2896, %rs2894, %rs2895;
	st.local.u8 	[%rd5122+4220], %rs2896;
	and.b32  	%r10447, %r10435, %r10056;
	cvt.u64.u32 	%rd5126, %r10447;
	add.s64 	%rd5127, %rd3, %rd5126;
	ld.local.u8 	%rs2897, [%rd5127+4220];
	add.s64 	%rd5128, %rd1541, %rd5126;
	ld.global.u8 	%rs2898, [%rd5128];
	and.b16  	%rs2899, %rs2898, %rs2897;
	cvt.u32.u16 	%r10448, %rs2899;
	and.b32  	%r10449, %r10448, 255;
	mul.wide.u32 	%rd5129, %r10446, 4;
	add.s64 	%rd5130, %rd3, %rd5129;
	st.local.u32 	[%rd5130+4], %r10447;
	ld.local.u32 	%r10450, [%rd3+4072];
	add.s32 	%r10451, %r10450, %r10449;
	st.local.u32 	[%rd3+4072], %r10451;
	ld.local.u8 	%rs2900, [%rd5127+4220];
	not.b16 	%rs2901, %rs2899;
	and.b16  	%rs2902, %rs2900, %rs2901;
	st.local.u8 	[%rd5127+4220], %rs2902;
	xor.b32  	%r10452, %r10435, %r196;
	cvt.u64.u32 	%rd5131, %r10452;
	add.s64 	%rd5132, %rd3, %rd5131;
	ld.local.u8 	%rs2903, [%rd5132+4220];
	add.s64 	%rd5133, %rd1541, %rd5131;
	ld.global.u8 	%rs2904, [%rd5133];
	and.b16  	%rs2905, %rs2904, %rs2903;
	cvt.u32.u16 	%r10453, %rs2905;
	and.b32  	%r10454, %r10453, 255;
	mul.wide.u32 	%rd5134, %r10451, 4;
	add.s64 	%rd5135, %rd3, %rd5134;
	st.local.u32 	[%rd5135+4], %r10452;
	ld.local.u32 	%r10455, [%rd3+4072];
	add.s32 	%r10456, %r10455, %r10454;
	st.local.u32 	[%rd3+4072], %r10456;
	ld.local.u8 	%rs2906, [%rd5132+4220];
	not.b16 	%rs2907, %rs2905;
	and.b16  	%rs2908, %rs2906, %rs2907;
	st.local.u8 	[%rd5132+4220], %rs2908;
	or.b32  	%r10457, %r10435, %r196;
	cvt.u64.u32 	%rd5136, %r10457;
	add.s64 	%rd5137, %rd3, %rd5136;
	ld.local.u8 	%rs2909, [%rd5137+4220];
	add.s64 	%rd5138, %rd1541, %rd5136;
	ld.global.u8 	%rs2910, [%rd5138];
	and.b16  	%rs2911, %rs2910, %rs2909;
	cvt.u32.u16 	%r10458, %rs2911;
	and.b32  	%r10459, %r10458, 255;
	mul.wide.u32 	%rd5139, %r10456, 4;
	add.s64 	%rd5140, %rd3, %rd5139;
	st.local.u32 	[%rd5140+4], %r10457;
	ld.local.u32 	%r10460, [%rd3+4072];
	add.s32 	%r10461, %r10460, %r10459;
	st.local.u32 	[%rd3+4072], %r10461;
	ld.local.u8 	%rs2912, [%rd5137+4220];
	not.b16 	%rs2913, %rs2911;
	and.b16  	%rs2914, %rs2912, %rs2913;
	st.local.u8 	[%rd5137+4220], %rs2914;
	ld.local.u32 	%r10462, [%rd3+4136];
	not.b32 	%r10463, %r10462;
	and.b32  	%r10464, %r10462, %r196;
	cvt.u64.u32 	%rd5141, %r10464;
	add.s64 	%rd5142, %rd3, %rd5141;
	ld.local.u8 	%rs2915, [%rd5142+4220];
	add.s64 	%rd5143, %rd1541, %rd5141;
	ld.global.u8 	%rs2916, [%rd5143];
	and.b16  	%rs2917, %rs2916, %rs2915;
	cvt.u32.u16 	%r10465, %rs2917;
	and.b32  	%r10466, %r10465, 255;
	mul.wide.u32 	%rd5144, %r10461, 4;
	add.s64 	%rd5145, %rd3, %rd5144;
	st.local.u32 	[%rd5145+4], %r10464;
	ld.local.u32 	%r10467, [%rd3+4072];
	add.s32 	%r10468, %r10467, %r10466;
	st.local.u32 	[%rd3+4072], %r10468;
	ld.local.u8 	%rs2918, [%rd5142+4220];
	not.b16 	%rs2919, %rs2917;
	and.b16  	%rs2920, %rs2918, %rs2919;
	st.local.u8 	[%rd5142+4220], %rs2920;
	and.b32  	%r10469, %r196, %r10463;
	cvt.u64.u32 	%rd5146, %r10469;
	add.s64 	%rd5147, %rd3, %rd5146;
	ld.local.u8 	%rs2921, [%rd5147+4220];
	add.s64 	%rd5148, %rd1541, %rd5146;
	ld.global.u8 	%rs2922, [%rd5148];
	and.b16  	%rs2923, %rs2922, %rs2921;
	cvt.u32.u16 	%r10470, %rs2923;
	and.b32  	%r10471, %r10470, 255;
	mul.wide.u32 	%rd5149, %r10468, 4;
	add.s64 	%rd5150, %rd3, %rd5149;
	st.local.u32 	[%rd5150+4], %r10469;
	ld.local.u32 	%r10472, [%rd3+4072];
	add.s32 	%r10473, %r10472, %r10471;
	st.local.u32 	[%rd3+4072], %r10473;
	ld.local.u8 	%rs2924, [%rd5147+4220];
	not.b16 	%rs2925, %rs2923;
	and.b16  	%rs2926, %rs2924, %rs2925;
	st.local.u8 	[%rd5147+4220], %rs2926;
	and.b32  	%r10474, %r10462, %r10056;
	cvt.u64.u32 	%rd5151, %r10474;
	add.s64 	%rd5152, %rd3, %rd5151;
	ld.local.u8 	%rs2927, [%rd5152+4220];
	add.s64 	%rd5153, %rd1541, %rd5151;
	ld.global.u8 	%rs2928, [%rd5153];
	and.b16  	%rs2929, %rs2928, %rs2927;
	cvt.u32.u16 	%r10475, %rs2929;
	and.b32  	%r10476, %r10475, 255;
	mul.wide.u32 	%rd5154, %r10473, 4;
	add.s64 	%rd5155, %rd3, %rd5154;
	st.local.u32 	[%rd5155+4], %r10474;
	ld.local.u32 	%r10477, [%rd3+4072];
	add.s32 	%r10478, %r10477, %r10476;
	st.local.u32 	[%rd3+4072], %r10478;
	ld.local.u8 	%rs2930, [%rd5152+4220];
	not.b16 	%rs2931, %rs2929;
	and.b16  	%rs2932, %rs2930, %rs2931;
	st.local.u8 	[%rd5152+4220], %rs2932;
	xor.b32  	%r10479, %r10462, %r196;
	cvt.u64.u32 	%rd5156, %r10479;
	add.s64 	%rd5157, %rd3, %rd5156;
	ld.local.u8 	%rs2933, [%rd5157+4220];
	add.s64 	%rd5158, %rd1541, %rd5156;
	ld.global.u8 	%rs2934, [%rd5158];
	and.b16  	%rs2935, %rs2934, %rs2933;
	cvt.u32.u16 	%r10480, %rs2935;
	and.b32  	%r10481, %r10480, 255;
	mul.wide.u32 	%rd5159, %r10478, 4;
	add.s64 	%rd5160, %rd3, %rd5159;
	st.local.u32 	[%rd5160+4], %r10479;
	ld.local.u32 	%r10482, [%rd3+4072];
	add.s32 	%r10483, %r10482, %r10481;
	st.local.u32 	[%rd3+4072], %r10483;
	ld.local.u8 	%rs2936, [%rd5157+4220];
	not.b16 	%rs2937, %rs2935;
	and.b16  	%rs2938, %rs2936, %rs2937;
	st.local.u8 	[%rd5157+4220], %rs2938;
	or.b32  	%r10484, %r10462, %r196;
	cvt.u64.u32 	%rd5161, %r10484;
	add.s64 	%rd5162, %rd3, %rd5161;
	ld.local.u8 	%rs2939, [%rd5162+4220];
	add.s64 	%rd5163, %rd1541, %rd5161;
	ld.global.u8 	%rs2940, [%rd5163];
	and.b16  	%rs2941, %rs2940, %rs2939;
	cvt.u32.u16 	%r10485, %rs2941;
	and.b32  	%r10486, %r10485, 255;
	mul.wide.u32 	%rd5164, %r10483, 4;
	add.s64 	%rd5165, %rd3, %rd5164;
	st.local.u32 	[%rd5165+4], %r10484;
	ld.local.u32 	%r10487, [%rd3+4072];
	add.s32 	%r197, %r10487, %r10486;
	st.local.u32 	[%rd3+4072], %r197;
	ld.local.u8 	%rs2942, [%rd5162+4220];
	not.b16 	%rs2943, %rs2941;
	and.b16  	%rs2944, %rs2942, %rs2943;
	st.local.u8 	[%rd5162+4220], %rs2944;
$L__BB0_170:
	add.s32 	%r26228, %r26228, 1;
	setp.ge.u32 	%p68, %r26228, %r197;
	mov.b16 	%rs9839, 17;
	@%p68 bra 	$L__BB0_175;
	mul.wide.u32 	%rd5166, %r26228, 4;
	add.s64 	%rd5167, %rd3, %rd5166;
	ld.local.u32 	%r200, [%rd5167+4];
	cvt.u64.u32 	%rd5168, %r200;
	add.s64 	%rd5170, %rd1541, %rd5168;
	ld.global.u8 	%rs2946, [%rd5170];
	setp.eq.s16 	%p69, %rs2946, 0;
	@%p69 bra 	$L__BB0_170;
	st.local.u32 	[%rd3+4144], %r200;
	setp.eq.s16 	%p70, %rs2010, 3;
	mov.b16 	%rs9839, 17;
	mov.b32 	%r26229, 18;
	@%p70 bra 	$L__BB0_173;
	bra.uni 	$L__BB0_175;
$L__BB0_173:
	st.local.u32 	[%rd3], %r26229;
	atom.global.add.u32 	%r205, [%rd2], 1;
	setp.gt.u32 	%p71, %r205, 999;
	@%p71 bra 	$L__BB0_175;
	mul.wide.u32 	%rd5171, %r205, 6268;
	add.s64 	%rd5172, %rd1, %rd5171;
	ld.local.u32 	%r10489, [%rd3+4];
	ld.local.u32 	%r10490, [%rd3+8];
	ld.local.u32 	%r10491, [%rd3+12];
	ld.local.u32 	%r10492, [%rd3+16];
	ld.local.u32 	%r10493, [%rd3+20];
	ld.local.u32 	%r10494, [%rd3+24];
	ld.local.u32 	%r10495, [%rd3+28];
	ld.local.u32 	%r10496, [%rd3+32];
	ld.local.u32 	%r10497, [%rd3+36];
	ld.local.u32 	%r10498, [%rd3+40];
	ld.local.u32 	%r10499, [%rd3+44];
	ld.local.u32 	%r10500, [%rd3+48];
	ld.local.u32 	%r10501, [%rd3+52];
	ld.local.u32 	%r10502, [%rd3+56];
	ld.local.u32 	%r10503, [%rd3+60];
	ld.local.u32 	%r10504, [%rd3+64];
	ld.local.u32 	%r10505, [%rd3+68];
	ld.local.u32 	%r10506, [%rd3+72];
	ld.local.u32 	%r10507, [%rd3+76];
	ld.local.u32 	%r10508, [%rd3+80];
	ld.local.u32 	%r10509, [%rd3+84];
	ld.local.u32 	%r10510, [%rd3+88];
	ld.local.u32 	%r10511, [%rd3+92];
	ld.local.u32 	%r10512, [%rd3+96];
	ld.local.u32 	%r10513, [%rd3+100];
	ld.local.u32 	%r10514, [%rd3+104];
	ld.local.u32 	%r10515, [%rd3+108];
	ld.local.u32 	%r10516, [%rd3+112];
	ld.local.u32 	%r10517, [%rd3+116];
	ld.local.u32 	%r10518, [%rd3+120];
	ld.local.u32 	%r10519, [%rd3+124];
	ld.local.u32 	%r10520, [%rd3+128];
	ld.local.u32 	%r10521, [%rd3+132];
	ld.local.u32 	%r10522, [%rd3+136];
	ld.local.u32 	%r10523, [%rd3+140];
	ld.local.u32 	%r10524, [%rd3+144];
	ld.local.u32 	%r10525, [%rd3+148];
	ld.local.u32 	%r10526, [%rd3+152];
	ld.local.u32 	%r10527, [%rd3+156];
	ld.local.u32 	%r10528, [%rd3+160];
	ld.local.u32 	%r10529, [%rd3+164];
	ld.local.u32 	%r10530, [%rd3+168];
	ld.local.u32 	%r10531, [%rd3+172];
	ld.local.u32 	%r10532, [%rd3+176];
	ld.local.u32 	%r10533, [%rd3+180];
	ld.local.u32 	%r10534, [%rd3+184];
	ld.local.u32 	%r10535, [%rd3+188];
	ld.local.u32 	%r10536, [%rd3+192];
	ld.local.u32 	%r10537, [%rd3+196];
	ld.local.u32 	%r10538, [%rd3+200];
	ld.local.u32 	%r10539, [%rd3+204];
	ld.local.u32 	%r10540, [%rd3+208];
	ld.local.u32 	%r10541, [%rd3+212];
	ld.local.u32 	%r10542, [%rd3+216];
	ld.local.u32 	%r10543, [%rd3+220];
	ld.local.u32 	%r10544, [%rd3+224];
	ld.local.u32 	%r10545, [%rd3+228];
	ld.local.u32 	%r10546, [%rd3+232];
	ld.local.u32 	%r10547, [%rd3+236];
	ld.local.u32 	%r10548, [%rd3+240];
	ld.local.u32 	%r10549, [%rd3+244];
	ld.local.u32 	%r10550, [%rd3+248];
	ld.local.u32 	%r10551, [%rd3+252];
	ld.local.u32 	%r10552, [%rd3+256];
	ld.local.u32 	%r10553, [%rd3+260];
	ld.local.u32 	%r10554, [%rd3+264];
	ld.local.u32 	%r10555, [%rd3+268];
	ld.local.u32 	%r10556, [%rd3+272];
	ld.local.u32 	%r10557, [%rd3+276];
	ld.local.u32 	%r10558, [%rd3+280];
	ld.local.u32 	%r10559, [%rd3+284];
	ld.local.u32 	%r10560, [%rd3+288];
	ld.local.u32 	%r10561, [%rd3+292];
	ld.local.u32 	%r10562, [%rd3+296];
	ld.local.u32 	%r10563, [%rd3+300];
	ld.local.u32 	%r10564, [%rd3+304];
	ld.local.u32 	%r10565, [%rd3+308];
	ld.local.u32 	%r10566, [%rd3+312];
	ld.local.u32 	%r10567, [%rd3+316];
	ld.local.u32 	%r10568, [%rd3+320];
	ld.local.u32 	%r10569, [%rd3+324];
	ld.local.u32 	%r10570, [%rd3+328];
	ld.local.u32 	%r10571, [%rd3+332];
	ld.local.u32 	%r10572, [%rd3+336];
	ld.local.u32 	%r10573, [%rd3+340];
	ld.local.u32 	%r10574, [%rd3+344];
	ld.local.u32 	%r10575, [%rd3+348];
	ld.local.u32 	%r10576, [%rd3+352];
	ld.local.u32 	%r10577, [%rd3+356];
	ld.local.u32 	%r10578, [%rd3+360];
	ld.local.u32 	%r10579, [%rd3+364];
	ld.local.u32 	%r10580, [%rd3+368];
	ld.local.u32 	%r10581, [%rd3+372];
	ld.local.u32 	%r10582, [%rd3+376];
	ld.local.u32 	%r10583, [%rd3+380];
	ld.local.u32 	%r10584, [%rd3+384];
	ld.local.u32 	%r10585, [%rd3+388];
	ld.local.u32 	%r10586, [%rd3+392];
	ld.local.u32 	%r10587, [%rd3+396];
	ld.local.u32 	%r10588, [%rd3+400];
	ld.local.u32 	%r10589, [%rd3+404];
	ld.local.u32 	%r10590, [%rd3+408];
	ld.local.u32 	%r10591, [%rd3+412];
	ld.local.u32 	%r10592, [%rd3+416];
	ld.local.u32 	%r10593, [%rd3+420];
	ld.local.u32 	%r10594, [%rd3+424];
	ld.local.u32 	%r10595, [%rd3+428];
	ld.local.u32 	%r10596, [%rd3+432];
	ld.local.u32 	%r10597, [%rd3+436];
	ld.local.u32 	%r10598, [%rd3+440];
	ld.local.u32 	%r10599, [%rd3+444];
	ld.local.u32 	%r10600, [%rd3+448];
	ld.local.u32 	%r10601, [%rd3+452];
	ld.local.u32 	%r10602, [%rd3+456];
	ld.local.u32 	%r10603, [%rd3+460];
	ld.local.u32 	%r10604, [%rd3+464];
	ld.local.u32 	%r10605, [%rd3+468];
	ld.local.u32 	%r10606, [%rd3+472];
	ld.local.u32 	%r10607, [%rd3+476];
	ld.local.u32 	%r10608, [%rd3+480];
	ld.local.u32 	%r10609, [%rd3+484];
	ld.local.u32 	%r10610, [%rd3+488];
	ld.local.u32 	%r10611, [%rd3+492];
	ld.local.u32 	%r10612, [%rd3+496];
	ld.local.u32 	%r10613, [%rd3+500];
	ld.local.u32 	%r10614, [%rd3+504];
	ld.local.u32 	%r10615, [%rd3+508];
	ld.local.u32 	%r10616, [%rd3+512];
	ld.local.u32 	%r10617, [%rd3+516];
	ld.local.u32 	%r10618, [%rd3+520];
	ld.local.u32 	%r10619, [%rd3+524];
	ld.local.u32 	%r10620, [%rd3+528];
	ld.local.u32 	%r10621, [%rd3+532];
	ld.local.u32 	%r10622, [%rd3+536];
	ld.local.u32 	%r10623, [%rd3+540];
	ld.local.u32 	%r10624, [%rd3+544];
	ld.local.u32 	%r10625, [%rd3+548];
	ld.local.u32 	%r10626, [%rd3+552];
	ld.local.u32 	%r10627, [%rd3+556];
	ld.local.u32 	%r10628, [%rd3+560];
	ld.local.u32 	%r10629, [%rd3+564];
	ld.local.u32 	%r10630, [%rd3+568];
	ld.local.u32 	%r10631, [%rd3+572];
	ld.local.u32 	%r10632, [%rd3+576];
	ld.local.u32 	%r10633, [%rd3+580];
	ld.local.u32 	%r10634, [%rd3+584];
	ld.local.u32 	%r10635, [%rd3+588];
	ld.local.u32 	%r10636, [%rd3+592];
	ld.local.u32 	%r10637, [%rd3+596];
	ld.local.u32 	%r10638, [%rd3+600];
	ld.local.u32 	%r10639, [%rd3+604];
	ld.local.u32 	%r10640, [%rd3+608];
	ld.local.u32 	%r10641, [%rd3+612];
	ld.local.u32 	%r10642, [%rd3+616];
	ld.local.u32 	%r10643, [%rd3+620];
	ld.local.u32 	%r10644, [%rd3+624];
	ld.local.u32 	%r10645, [%rd3+628];
	ld.local.u32 	%r10646, [%rd3+632];
	ld.local.u32 	%r10647, [%rd3+636];
	ld.local.u32 	%r10648, [%rd3+640];
	ld.local.u32 	%r10649, [%rd3+644];
	ld.local.u32 	%r10650, [%rd3+648];
	ld.local.u32 	%r10651, [%rd3+652];
	ld.local.u32 	%r10652, [%rd3+656];
	ld.local.u32 	%r10653, [%rd3+660];
	ld.local.u32 	%r10654, [%rd3+664];
	ld.local.u32 	%r10655, [%rd3+668];
	ld.local.u32 	%r10656, [%rd3+672];
	ld.local.u32 	%r10657, [%rd3+676];
	ld.local.u32 	%r10658, [%rd3+680];
	ld.local.u32 	%r10659, [%rd3+684];
	ld.local.u32 	%r10660, [%rd3+688];
	ld.local.u32 	%r10661, [%rd3+692];
	ld.local.u32 	%r10662, [%rd3+696];
	ld.local.u32 	%r10663, [%rd3+700];
	ld.local.u32 	%r10664, [%rd3+704];
	ld.local.u32 	%r10665, [%rd3+708];
	ld.local.u32 	%r10666, [%rd3+712];
	ld.local.u32 	%r10667, [%rd3+716];
	ld.local.u32 	%r10668, [%rd3+720];
	ld.local.u32 	%r10669, [%rd3+724];
	ld.local.u32 	%r10670, [%rd3+728];
	ld.local.u32 	%r10671, [%rd3+732];
	ld.local.u32 	%r10672, [%rd3+736];
	ld.local.u32 	%r10673, [%rd3+740];
	ld.local.u32 	%r10674, [%rd3+744];
	ld.local.u32 	%r10675, [%rd3+748];
	ld.local.u32 	%r10676, [%rd3+752];
	ld.local.u32 	%r10677, [%rd3+756];
	ld.local.u32 	%r10678, [%rd3+760];
	ld.local.u32 	%r10679, [%rd3+764];
	ld.local.u32 	%r10680, [%rd3+768];
	ld.local.u32 	%r10681, [%rd3+772];
	ld.local.u32 	%r10682, [%rd3+776];
	ld.local.u32 	%r10683, [%rd3+780];
	ld.local.u32 	%r10684, [%rd3+784];
	ld.local.u32 	%r10685, [%rd3+788];
	ld.local.u32 	%r10686, [%rd3+792];
	ld.local.u32 	%r10687, [%rd3+796];
	ld.local.u32 	%r10688, [%rd3+800];
	ld.local.u32 	%r10689, [%rd3+804];
	ld.local.u32 	%r10690, [%rd3+808];
	ld.local.u32 	%r10691, [%rd3+812];
	ld.local.u32 	%r10692, [%rd3+816];
	ld.local.u32 	%r10693, [%rd3+820];
	ld.local.u32 	%r10694, [%rd3+824];
	ld.local.u32 	%r10695, [%rd3+828];
	ld.local.u32 	%r10696, [%rd3+832];
	ld.local.u32 	%r10697, [%rd3+836];
	ld.local.u32 	%r10698, [%rd3+840];
	ld.local.u32 	%r10699, [%rd3+844];
	ld.local.u32 	%r10700, [%rd3+848];
	ld.local.u32 	%r10701, [%rd3+852];
	ld.local.u32 	%r10702, [%rd3+856];
	ld.local.u32 	%r10703, [%rd3+860];
	ld.local.u32 	%r10704, [%rd3+864];
	ld.local.u32 	%r10705, [%rd3+868];
	ld.local.u32 	%r10706, [%rd3+872];
	ld.local.u32 	%r10707, [%rd3+876];
	ld.local.u32 	%r10708, [%rd3+880];
	ld.local.u32 	%r10709, [%rd3+884];
	ld.local.u32 	%r10710, [%rd3+888];
	ld.local.u32 	%r10711, [%rd3+892];
	ld.local.u32 	%r10712, [%rd3+896];
	ld.local.u32 	%r10713, [%rd3+900];
	ld.local.u32 	%r10714, [%rd3+904];
	ld.local.u32 	%r10715, [%rd3+908];
	ld.local.u32 	%r10716, [%rd3+912];
	ld.local.u32 	%r10717, [%rd3+916];
	ld.local.u32 	%r10718, [%rd3+920];
	ld.local.u32 	%r10719, [%rd3+924];
	ld.local.u32 	%r10720, [%rd3+928];
	ld.local.u32 	%r10721, [%rd3+932];
	ld.local.u32 	%r10722, [%rd3+936];
	ld.local.u32 	%r10723, [%rd3+940];
	ld.local.u32 	%r10724, [%rd3+944];
	ld.local.u32 	%r10725, [%rd3+948];
	ld.local.u32 	%r10726, [%rd3+952];
	ld.local.u32 	%r10727, [%rd3+956];
	ld.local.u32 	%r10728, [%rd3+960];
	ld.local.u32 	%r10729, [%rd3+964];
	ld.local.u32 	%r10730, [%rd3+968];
	ld.local.u32 	%r10731, [%rd3+972];
	ld.local.u32 	%r10732, [%rd3+976];
	ld.local.u32 	%r10733, [%rd3+980];
	ld.local.u32 	%r10734, [%rd3+984];
	ld.local.u32 	%r10735, [%rd3+988];
	ld.local.u32 	%r10736, [%rd3+992];
	ld.local.u32 	%r10737, [%rd3+996];
	ld.local.u32 	%r10738, [%rd3+1000];
	ld.local.u32 	%r10739, [%rd3+1004];
	ld.local.u32 	%r10740, [%rd3+1008];
	ld.local.u32 	%r10741, [%rd3+1012];
	ld.local.u32 	%r10742, [%rd3+1016];
	ld.local.u32 	%r10743, [%rd3+1020];
	ld.local.u32 	%r10744, [%rd3+1024];
	ld.local.u32 	%r10745, [%rd3+1028];
	ld.local.u32 	%r10746, [%rd3+1032];
	ld.local.u32 	%r10747, [%rd3+1036];
	ld.local.u32 	%r10748, [%rd3+1040];
	ld.local.u32 	%r10749, [%rd3+1044];
	ld.local.u32 	%r10750, [%rd3+1048];
	ld.local.u32 	%r10751, [%rd3+1052];
	ld.local.u32 	%r10752, [%rd3+1056];
	ld.local.u32 	%r10753, [%rd3+1060];
	ld.local.u32 	%r10754, [%rd3+1064];
	ld.local.u32 	%r10755, [%rd3+1068];
	ld.local.u32 	%r10756, [%rd3+1072];
	ld.local.u32 	%r10757, [%rd3+1076];
	ld.local.u32 	%r10758, [%rd3+1080];
	ld.local.u32 	%r10759, [%rd3+1084];
	ld.local.u32 	%r10760, [%rd3+1088];
	ld.local.u32 	%r10761, [%rd3+1092];
	ld.local.u32 	%r10762, [%rd3+1096];
	ld.local.u32 	%r10763, [%rd3+1100];
	ld.local.u32 	%r10764, [%rd3+1104];
	ld.local.u32 	%r10765, [%rd3+1108];
	ld.local.u32 	%r10766, [%rd3+1112];
	ld.local.u32 	%r10767, [%rd3+1116];
	ld.local.u32 	%r10768, [%rd3+1120];
	ld.local.u32 	%r10769, [%rd3+1124];
	ld.local.u32 	%r10770, [%rd3+1128];
	ld.local.u32 	%r10771, [%rd3+1132];
	ld.local.u32 	%r10772, [%rd3+1136];
	ld.local.u32 	%r10773, [%rd3+1140];
	ld.local.u32 	%r10774, [%rd3+1144];
	ld.local.u32 	%r10775, [%rd3+1148];
	ld.local.u32 	%r10776, [%rd3+1152];
	ld.local.u32 	%r10777, [%rd3+1156];
	ld.local.u32 	%r10778, [%rd3+1160];
	ld.local.u32 	%r10779, [%rd3+1164];
	ld.local.u32 	%r10780, [%rd3+1168];
	ld.local.u32 	%r10781, [%rd3+1172];
	ld.local.u32 	%r10782, [%rd3+1176];
	ld.local.u32 	%r10783, [%rd3+1180];
	ld.local.u32 	%r10784, [%rd3+1184];
	ld.local.u32 	%r10785, [%rd3+1188];
	ld.local.u32 	%r10786, [%rd3+1192];
	ld.local.u32 	%r10787, [%rd3+1196];
	ld.local.u32 	%r10788, [%rd3+1200];
	ld.local.u32 	%r10789, [%rd3+1204];
	ld.local.u32 	%r10790, [%rd3+1208];
	ld.local.u32 	%r10791, [%rd3+1212];
	ld.local.u32 	%r10792, [%rd3+1216];
	ld.local.u32 	%r10793, [%rd3+1220];
	ld.local.u32 	%r10794, [%rd3+1224];
	ld.local.u32 	%r10795, [%rd3+1228];
	ld.local.u32 	%r10796, [%rd3+1232];
	ld.local.u32 	%r10797, [%rd3+1236];
	ld.local.u32 	%r10798, [%rd3+1240];
	ld.local.u32 	%r10799, [%rd3+1244];
	ld.local.u32 	%r10800, [%rd3+1248];
	ld.local.u32 	%r10801, [%rd3+1252];
	ld.local.u32 	%r10802, [%rd3+1256];
	ld.local.u32 	%r10803, [%rd3+1260];
	ld.local.u32 	%r10804, [%rd3+1264];
	ld.local.u32 	%r10805, [%rd3+1268];
	ld.local.u32 	%r10806, [%rd3+1272];
	ld.local.u32 	%r10807, [%rd3+1276];
	ld.local.u32 	%r10808, [%rd3+1280];
	ld.local.u32 	%r10809, [%rd3+1284];
	ld.local.u32 	%r10810, [%rd3+1288];
	ld.local.u32 	%r10811, [%rd3+1292];
	ld.local.u32 	%r10812, [%rd3+1296];
	ld.local.u32 	%r10813, [%rd3+1300];
	ld.local.u32 	%r10814, [%rd3+1304];
	ld.local.u32 	%r10815, [%rd3+1308];
	ld.local.u32 	%r10816, [%rd3+1312];
	ld.local.u32 	%r10817, [%rd3+1316];
	ld.local.u32 	%r10818, [%rd3+1320];
	ld.local.u32 	%r10819, [%rd3+1324];
	ld.local.u32 	%r10820, [%rd3+1328];
	ld.local.u32 	%r10821, [%rd3+1332];
	ld.local.u32 	%r10822, [%rd3+1336];
	ld.local.u32 	%r10823, [%rd3+1340];
	ld.local.u32 	%r10824, [%rd3+1344];
	ld.local.u32 	%r10825, [%rd3+1348];
	ld.local.u32 	%r10826, [%rd3+1352];
	ld.local.u32 	%r10827, [%rd3+1356];
	ld.local.u32 	%r10828, [%rd3+1360];
	ld.local.u32 	%r10829, [%rd3+1364];
	ld.local.u32 	%r10830, [%rd3+1368];
	ld.local.u32 	%r10831, [%rd3+1372];
	ld.local.u32 	%r10832, [%rd3+1376];
	ld.local.u32 	%r10833, [%rd3+1380];
	ld.local.u32 	%r10834, [%rd3+1384];
	ld.local.u32 	%r10835, [%rd3+1388];
	ld.local.u32 	%r10836, [%rd3+1392];
	ld.local.u32 	%r10837, [%rd3+1396];
	ld.local.u32 	%r10838, [%rd3+1400];
	ld.local.u32 	%r10839, [%rd3+1404];
	ld.local.u32 	%r10840, [%rd3+1408];
	ld.local.u32 	%r10841, [%rd3+1412];
	ld.local.u32 	%r10842, [%rd3+1416];
	ld.local.u32 	%r10843, [%rd3+1420];
	ld.local.u32 	%r10844, [%rd3+1424];
	ld.local.u32 	%r10845, [%rd3+1428];
	ld.local.u32 	%r10846, [%rd3+1432];
	ld.local.u32 	%r10847, [%rd3+1436];
	ld.local.u32 	%r10848, [%rd3+1440];
	ld.local.u32 	%r10849, [%rd3+1444];
	ld.local.u32 	%r10850, [%rd3+1448];
	ld.local.u32 	%r10851, [%rd3+1452];
	ld.local.u32 	%r10852, [%rd3+1456];
	ld.local.u32 	%r10853, [%rd3+1460];
	ld.local.u32 	%r10854, [%rd3+1464];
	ld.local.u32 	%r10855, [%rd3+1468];
	ld.local.u32 	%r10856, [%rd3+1472];
	ld.local.u32 	%r10857, [%rd3+1476];
	ld.local.u32 	%r10858, [%rd3+1480];
	ld.local.u32 	%r10859, [%rd3+1484];
	ld.local.u32 	%r10860, [%rd3+1488];
	ld.local.u32 	%r10861, [%rd3+1492];
	ld.local.u32 	%r10862, [%rd3+1496];
	ld.local.u32 	%r10863, [%rd3+1500];
	ld.local.u32 	%r10864, [%rd3+1504];
	ld.local.u32 	%r10865, [%rd3+1508];
	ld.local.u32 	%r10866, [%rd3+1512];
	ld.local.u32 	%r10867, [%rd3+1516];
	ld.local.u32 	%r10868, [%rd3+1520];
	ld.local.u32 	%r10869, [%rd3+1524];
	ld.local.u32 	%r10870, [%rd3+1528];
	ld.local.u32 	%r10871, [%rd3+1532];
	ld.local.u32 	%r10872, [%rd3+1536];
	ld.local.u32 	%r10873, [%rd3+1540];
	ld.local.u32 	%r10874, [%rd3+1544];
	ld.local.u32 	%r10875, [%rd3+1548];
	ld.local.u32 	%r10876, [%rd3+1552];
	ld.local.u32 	%r10877, [%rd3+1556];
	ld.local.u32 	%r10878, [%rd3+1560];
	ld.local.u32 	%r10879, [%rd3+1564];
	ld.local.u32 	%r10880, [%rd3+1568];
	ld.local.u32 	%r10881, [%rd3+1572];
	ld.local.u32 	%r10882, [%rd3+1576];
	ld.local.u32 	%r10883, [%rd3+1580];
	ld.local.u32 	%r10884, [%rd3+1584];
	ld.local.u32 	%r10885, [%rd3+1588];
	ld.local.u32 	%r10886, [%rd3+1592];
	ld.local.u32 	%r10887, [%rd3+1596];
	ld.local.u32 	%r10888, [%rd3+1600];
	ld.local.u32 	%r10889, [%rd3+1604];
	ld.local.u32 	%r10890, [%rd3+1608];
	ld.local.u32 	%r10891, [%rd3+1612];
	ld.local.u32 	%r10892, [%rd3+1616];
	ld.local.u32 	%r10893, [%rd3+1620];
	ld.local.u32 	%r10894, [%rd3+1624];
	ld.local.u32 	%r10895, [%rd3+1628];
	ld.local.u32 	%r10896, [%rd3+1632];
	ld.local.u32 	%r10897, [%rd3+1636];
	ld.local.u32 	%r10898, [%rd3+1640];
	ld.local.u32 	%r10899, [%rd3+1644];
	ld.local.u32 	%r10900, [%rd3+1648];
	ld.local.u32 	%r10901, [%rd3+1652];
	ld.local.u32 	%r10902, [%rd3+1656];
	ld.local.u32 	%r10903, [%rd3+1660];
	ld.local.u32 	%r10904, [%rd3+1664];
	ld.local.u32 	%r10905, [%rd3+1668];
	ld.local.u32 	%r10906, [%rd3+1672];
	ld.local.u32 	%r10907, [%rd3+1676];
	ld.local.u32 	%r10908, [%rd3+1680];
	ld.local.u32 	%r10909, [%rd3+1684];
	ld.local.u32 	%r10910, [%rd3+1688];
	ld.local.u32 	%r10911, [%rd3+1692];
	ld.local.u32 	%r10912, [%rd3+1696];
	ld.local.u32 	%r10913, [%rd3+1700];
	ld.local.u32 	%r10914, [%rd3+1704];
	ld.local.u32 	%r10915, [%rd3+1708];
	ld.local.u32 	%r10916, [%rd3+1712];
	ld.local.u32 	%r10917, [%rd3+1716];
	ld.local.u32 	%r10918, [%rd3+1720];
	ld.local.u32 	%r10919, [%rd3+1724];
	ld.local.u32 	%r10920, [%rd3+1728];
	ld.local.u32 	%r10921, [%rd3+1732];
	ld.local.u32 	%r10922, [%rd3+1736];
	ld.local.u32 	%r10923, [%rd3+1740];
	ld.local.u32 	%r10924, [%rd3+1744];
	ld.local.u32 	%r10925, [%rd3+1748];
	ld.local.u32 	%r10926, [%rd3+1752];
	ld.local.u32 	%r10927, [%rd3+1756];
	ld.local.u32 	%r10928, [%rd3+1760];
	ld.local.u32 	%r10929, [%rd3+1764];
	ld.local.u32 	%r10930, [%rd3+1768];
	ld.local.u32 	%r10931, [%rd3+1772];
	ld.local.u32 	%r10932, [%rd3+1776];
	ld.local.u32 	%r10933, [%rd3+1780];
	ld.local.u32 	%r10934, [%rd3+1784];
	ld.local.u32 	%r10935, [%rd3+1788];
	ld.local.u32 	%r10936, [%rd3+1792];
	ld.local.u32 	%r10937, [%rd3+1796];
	ld.local.u32 	%r10938, [%rd3+1800];
	ld.local.u32 	%r10939, [%rd3+1804];
	ld.local.u32 	%r10940, [%rd3+1808];
	ld.local.u32 	%r10941, [%rd3+1812];
	ld.local.u32 	%r10942, [%rd3+1816];
	ld.local.u32 	%r10943, [%rd3+1820];
	ld.local.u32 	%r10944, [%rd3+1824];
	ld.local.u32 	%r10945, [%rd3+1828];
	ld.local.u32 	%r10946, [%rd3+1832];
	ld.local.u32 	%r10947, [%rd3+1836];
	ld.local.u32 	%r10948, [%rd3+1840];
	ld.local.u32 	%r10949, [%rd3+1844];
	ld.local.u32 	%r10950, [%rd3+1848];
	ld.local.u32 	%r10951, [%rd3+1852];
	ld.local.u32 	%r10952, [%rd3+1856];
	ld.local.u32 	%r10953, [%rd3+1860];
	ld.local.u32 	%r10954, [%rd3+1864];
	ld.local.u32 	%r10955, [%rd3+1868];
	ld.local.u32 	%r10956, [%rd3+1872];
	ld.local.u32 	%r10957, [%rd3+1876];
	ld.local.u32 	%r10958, [%rd3+1880];
	ld.local.u32 	%r10959, [%rd3+1884];
	ld.local.u32 	%r10960, [%rd3+1888];
	ld.local.u32 	%r10961, [%rd3+1892];
	ld.local.u32 	%r10962, [%rd3+1896];
	ld.local.u32 	%r10963, [%rd3+1900];
	ld.local.u32 	%r10964, [%rd3+1904];
	ld.local.u32 	%r10965, [%rd3+1908];
	ld.local.u32 	%r10966, [%rd3+1912];
	ld.local.u32 	%r10967, [%rd3+1916];
	ld.local.u32 	%r10968, [%rd3+1920];
	ld.local.u32 	%r10969, [%rd3+1924];
	ld.local.u32 	%r10970, [%rd3+1928];
	ld.local.u32 	%r10971, [%rd3+1932];
	ld.local.u32 	%r10972, [%rd3+1936];
	ld.local.u32 	%r10973, [%rd3+1940];
	ld.local.u32 	%r10974, [%rd3+1944];
	ld.local.u32 	%r10975, [%rd3+1948];
	ld.local.u32 	%r10976, [%rd3+1952];
	ld.local.u32 	%r10977, [%rd3+1956];
	ld.local.u32 	%r10978, [%rd3+1960];
	ld.local.u32 	%r10979, [%rd3+1964];
	ld.local.u32 	%r10980, [%rd3+1968];
	ld.local.u32 	%r10981, [%rd3+1972];
	ld.local.u32 	%r10982, [%rd3+1976];
	ld.local.u32 	%r10983, [%rd3+1980];
	ld.local.u32 	%r10984, [%rd3+1984];
	ld.local.u32 	%r10985, [%rd3+1988];
	ld.local.u32 	%r10986, [%rd3+1992];
	ld.local.u32 	%r10987, [%rd3+1996];
	ld.local.u32 	%r10988, [%rd3+2000];
	ld.local.u32 	%r10989, [%rd3+2004];
	ld.local.u32 	%r10990, [%rd3+2008];
	ld.local.u32 	%r10991, [%rd3+2012];
	ld.local.u32 	%r10992, [%rd3+2016];
	ld.local.u32 	%r10993, [%rd3+2020];
	ld.local.u32 	%r10994, [%rd3+2024];
	ld.local.u32 	%r10995, [%rd3+2028];
	ld.local.u32 	%r10996, [%rd3+2032];
	ld.local.u32 	%r10997, [%rd3+2036];
	ld.local.u32 	%r10998, [%rd3+2040];
	ld.local.u32 	%r10999, [%rd3+2044];
	ld.local.u32 	%r11000, [%rd3+2048];
	ld.local.u32 	%r11001, [%rd3+2052];
	ld.local.u32 	%r11002, [%rd3+2056];
	ld.local.u32 	%r11003, [%rd3+2060];
	ld.local.u32 	%r11004, [%rd3+2064];
	ld.local.u32 	%r11005, [%rd3+2068];
	ld.local.u32 	%r11006, [%rd3+2072];
	ld.local.u32 	%r11007, [%rd3+2076];
	ld.local.u32 	%r11008, [%rd3+2080];
	ld.local.u32 	%r11009, [%rd3+2084];
	ld.local.u32 	%r11010, [%rd3+2088];
	ld.local.u32 	%r11011, [%rd3+2092];
	ld.local.u32 	%r11012, [%rd3+2096];
	ld.local.u32 	%r11013, [%rd3+2100];
	ld.local.u32 	%r11014, [%rd3+2104];
	ld.local.u32 	%r11015, [%rd3+2108];
	ld.local.u32 	%r11016, [%rd3+2112];
	ld.local.u32 	%r11017, [%rd3+2116];
	ld.local.u32 	%r11018, [%rd3+2120];
	ld.local.u32 	%r11019, [%rd3+2124];
	ld.local.u32 	%r11020, [%rd3+2128];
	ld.local.u32 	%r11021, [%rd3+2132];
	ld.local.u32 	%r11022, [%rd3+2136];
	ld.local.u32 	%r11023, [%rd3+2140];
	ld.local.u32 	%r11024, [%rd3+2144];
	ld.local.u32 	%r11025, [%rd3+2148];
	ld.local.u32 	%r11026, [%rd3+2152];
	ld.local.u32 	%r11027, [%rd3+2156];
	ld.local.u32 	%r11028, [%rd3+2160];
	ld.local.u32 	%r11029, [%rd3+2164];
	ld.local.u32 	%r11030, [%rd3+2168];
	ld.local.u32 	%r11031, [%rd3+2172];
	ld.local.u32 	%r11032, [%rd3+2176];
	ld.local.u32 	%r11033, [%rd3+2180];
	ld.local.u32 	%r11034, [%rd3+2184];
	ld.local.u32 	%r11035, [%rd3+2188];
	ld.local.u32 	%r11036, [%rd3+2192];
	ld.local.u32 	%r11037, [%rd3+2196];
	ld.local.u32 	%r11038, [%rd3+2200];
	ld.local.u32 	%r11039, [%rd3+2204];
	ld.local.u32 	%r11040, [%rd3+2208];
	ld.local.u32 	%r11041, [%rd3+2212];
	ld.local.u32 	%r11042, [%rd3+2216];
	ld.local.u32 	%r11043, [%rd3+2220];
	ld.local.u32 	%r11044, [%rd3+2224];
	ld.local.u32 	%r11045, [%rd3+2228];
	ld.local.u32 	%r11046, [%rd3+2232];
	ld.local.u32 	%r11047, [%rd3+2236];
	ld.local.u32 	%r11048, [%rd3+2240];
	ld.local.u32 	%r11049, [%rd3+2244];
	ld.local.u32 	%r11050, [%rd3+2248];
	ld.local.u32 	%r11051, [%rd3+2252];
	ld.local.u32 	%r11052, [%rd3+2256];
	ld.local.u32 	%r11053, [%rd3+2260];
	ld.local.u32 	%r11054, [%rd3+2264];
	ld.local.u32 	%r11055, [%rd3+2268];
	ld.local.u32 	%r11056, [%rd3+2272];
	ld.local.u32 	%r11057, [%rd3+2276];
	ld.local.u32 	%r11058, [%rd3+2280];
	ld.local.u32 	%r11059, [%rd3+2284];
	ld.local.u32 	%r11060, [%rd3+2288];
	ld.local.u32 	%r11061, [%rd3+2292];
	ld.local.u32 	%r11062, [%rd3+2296];
	ld.local.u32 	%r11063, [%rd3+2300];
	ld.local.u32 	%r11064, [%rd3+2304];
	ld.local.u32 	%r11065, [%rd3+2308];
	ld.local.u32 	%r11066, [%rd3+2312];
	ld.local.u32 	%r11067, [%rd3+2316];
	ld.local.u32 	%r11068, [%rd3+2320];
	ld.local.u32 	%r11069, [%rd3+2324];
	ld.local.u32 	%r11070, [%rd3+2328];
	ld.local.u32 	%r11071, [%rd3+2332];
	ld.local.u32 	%r11072, [%rd3+2336];
	ld.local.u32 	%r11073, [%rd3+2340];
	ld.local.u32 	%r11074, [%rd3+2344];
	ld.local.u32 	%r11075, [%rd3+2348];
	ld.local.u32 	%r11076, [%rd3+2352];
	ld.local.u32 	%r11077, [%rd3+2356];
	ld.local.u32 	%r11078, [%rd3+2360];
	ld.local.u32 	%r11079, [%rd3+2364];
	ld.local.u32 	%r11080, [%rd3+2368];
	ld.local.u32 	%r11081, [%rd3+2372];
	ld.local.u32 	%r11082, [%rd3+2376];
	ld.local.u32 	%r11083, [%rd3+2380];
	ld.local.u32 	%r11084, [%rd3+2384];
	ld.local.u32 	%r11085, [%rd3+2388];
	ld.local.u32 	%r11086, [%rd3+2392];
	ld.local.u32 	%r11087, [%rd3+2396];
	ld.local.u32 	%r11088, [%rd3+2400];
	ld.local.u32 	%r11089, [%rd3+2404];
	ld.local.u32 	%r11090, [%rd3+2408];
	ld.local.u32 	%r11091, [%rd3+2412];
	ld.local.u32 	%r11092, [%rd3+2416];
	ld.local.u32 	%r11093, [%rd3+2420];
	ld.local.u32 	%r11094, [%rd3+2424];
	ld.local.u32 	%r11095, [%rd3+2428];
	ld.local.u32 	%r11096, [%rd3+2432];
	ld.local.u32 	%r11097, [%rd3+2436];
	ld.local.u32 	%r11098, [%rd3+2440];
	ld.local.u32 	%r11099, [%rd3+2444];
	ld.local.u32 	%r11100, [%rd3+2448];
	ld.local.u32 	%r11101, [%rd3+2452];
	ld.local.u32 	%r11102, [%rd3+2456];
	ld.local.u32 	%r11103, [%rd3+2460];
	ld.local.u32 	%r11104, [%rd3+2464];
	ld.local.u32 	%r11105, [%rd3+2468];
	ld.local.u32 	%r11106, [%rd3+2472];
	ld.local.u32 	%r11107, [%rd3+2476];
	ld.local.u32 	%r11108, [%rd3+2480];
	ld.local.u32 	%r11109, [%rd3+2484];
	ld.local.u32 	%r11110, [%rd3+2488];
	ld.local.u32 	%r11111, [%rd3+2492];
	ld.local.u32 	%r11112, [%rd3+2496];
	ld.local.u32 	%r11113, [%rd3+2500];
	ld.local.u32 	%r11114, [%rd3+2504];
	ld.local.u32 	%r11115, [%rd3+2508];
	ld.local.u32 	%r11116, [%rd3+2512];
	ld.local.u32 	%r11117, [%rd3+2516];
	ld.local.u32 	%r11118, [%rd3+2520];
	ld.local.u32 	%r11119, [%rd3+2524];
	ld.local.u32 	%r11120, [%rd3+2528];
	ld.local.u32 	%r11121, [%rd3+2532];
	ld.local.u32 	%r11122, [%rd3+2536];
	ld.local.u32 	%r11123, [%rd3+2540];
	ld.local.u32 	%r11124, [%rd3+2544];
	ld.local.u32 	%r11125, [%rd3+2548];
	ld.local.u32 	%r11126, [%rd3+2552];
	ld.local.u32 	%r11127, [%rd3+2556];
	ld.local.u32 	%r11128, [%rd3+2560];
	ld.local.u32 	%r11129, [%rd3+2564];
	ld.local.u32 	%r11130, [%rd3+2568];
	ld.local.u32 	%r11131, [%rd3+2572];
	ld.local.u32 	%r11132, [%rd3+2576];
	ld.local.u32 	%r11133, [%rd3+2580];
	ld.local.u32 	%r11134, [%rd3+2584];
	ld.local.u32 	%r11135, [%rd3+2588];
	ld.local.u32 	%r11136, [%rd3+2592];
	ld.local.u32 	%r11137, [%rd3+2596];
	ld.local.u32 	%r11138, [%rd3+2600];
	ld.local.u32 	%r11139, [%rd3+2604];
	ld.local.u32 	%r11140, [%rd3+2608];
	ld.local.u32 	%r11141, [%rd3+2612];
	ld.local.u32 	%r11142, [%rd3+2616];
	ld.local.u32 	%r11143, [%rd3+2620];
	ld.local.u32 	%r11144, [%rd3+2624];
	ld.local.u32 	%r11145, [%rd3+2628];
	ld.local.u32 	%r11146, [%rd3+2632];
	ld.local.u32 	%r11147, [%rd3+2636];
	ld.local.u32 	%r11148, [%rd3+2640];
	ld.local.u32 	%r11149, [%rd3+2644];
	ld.local.u32 	%r11150, [%rd3+2648];
	ld.local.u32 	%r11151, [%rd3+2652];
	ld.local.u32 	%r11152, [%rd3+2656];
	ld.local.u32 	%r11153, [%rd3+2660];
	ld.local.u32 	%r11154, [%rd3+2664];
	ld.local.u32 	%r11155, [%rd3+2668];
	ld.local.u32 	%r11156, [%rd3+2672];
	ld.local.u32 	%r11157, [%rd3+2676];
	ld.local.u32 	%r11158, [%rd3+2680];
	ld.local.u32 	%r11159, [%rd3+2684];
	ld.local.u32 	%r11160, [%rd3+2688];
	ld.local.u32 	%r11161, [%rd3+2692];
	ld.local.u32 	%r11162, [%rd3+2696];
	ld.local.u32 	%r11163, [%rd3+2700];
	ld.local.u32 	%r11164, [%rd3+2704];
	ld.local.u32 	%r11165, [%rd3+2708];
	ld.local.u32 	%r11166, [%rd3+2712];
	ld.local.u32 	%r11167, [%rd3+2716];
	ld.local.u32 	%r11168, [%rd3+2720];
	ld.local.u32 	%r11169, [%rd3+2724];
	ld.local.u32 	%r11170, [%rd3+2728];
	ld.local.u32 	%r11171, [%rd3+2732];
	ld.local.u32 	%r11172, [%rd3+2736];
	ld.local.u32 	%r11173, [%rd3+2740];
	ld.local.u32 	%r11174, [%rd3+2744];
	ld.local.u32 	%r11175, [%rd3+2748];
	ld.local.u32 	%r11176, [%rd3+2752];
	ld.local.u32 	%r11177, [%rd3+2756];
	ld.local.u32 	%r11178, [%rd3+2760];
	ld.local.u32 	%r11179, [%rd3+2764];
	ld.local.u32 	%r11180, [%rd3+2768];
	ld.local.u32 	%r11181, [%rd3+2772];
	ld.local.u32 	%r11182, [%rd3+2776];
	ld.local.u32 	%r11183, [%rd3+2780];
	ld.local.u32 	%r11184, [%rd3+2784];
	ld.local.u32 	%r11185, [%rd3+2788];
	ld.local.u32 	%r11186, [%rd3+2792];
	ld.local.u32 	%r11187, [%rd3+2796];
	ld.local.u32 	%r11188, [%rd3+2800];
	ld.local.u32 	%r11189, [%rd3+2804];
	ld.local.u32 	%r11190, [%rd3+2808];
	ld.local.u32 	%r11191, [%rd3+2812];
	ld.local.u32 	%r11192, [%rd3+2816];
	ld.local.u32 	%r11193, [%rd3+2820];
	ld.local.u32 	%r11194, [%rd3+2824];
	ld.local.u32 	%r11195, [%rd3+2828];
	ld.local.u32 	%r11196, [%rd3+2832];
	ld.local.u32 	%r11197, [%rd3+2836];
	ld.local.u32 	%r11198, [%rd3+2840];
	ld.local.u32 	%r11199, [%rd3+2844];
	ld.local.u32 	%r11200, [%rd3+2848];
	ld.local.u32 	%r11201, [%rd3+2852];
	ld.local.u32 	%r11202, [%rd3+2856];
	ld.local.u32 	%r11203, [%rd3+2860];
	ld.local.u32 	%r11204, [%rd3+2864];
	ld.local.u32 	%r11205, [%rd3+2868];
	ld.local.u32 	%r11206, [%rd3+2872];
	ld.local.u32 	%r11207, [%rd3+2876];
	ld.local.u32 	%r11208, [%rd3+2880];
	ld.local.u32 	%r11209, [%rd3+2884];
	ld.local.u32 	%r11210, [%rd3+2888];
	ld.local.u32 	%r11211, [%rd3+2892];
	ld.local.u32 	%r11212, [%rd3+2896];
	ld.local.u32 	%r11213, [%rd3+2900];
	ld.local.u32 	%r11214, [%rd3+2904];
	ld.local.u32 	%r11215, [%rd3+2908];
	ld.local.u32 	%r11216, [%rd3+2912];
	ld.local.u32 	%r11217, [%rd3+2916];
	ld.local.u32 	%r11218, [%rd3+2920];
	ld.local.u32 	%r11219, [%rd3+2924];
	ld.local.u32 	%r11220, [%rd3+2928];
	ld.local.u32 	%r11221, [%rd3+2932];
	ld.local.u32 	%r11222, [%rd3+2936];
	ld.local.u32 	%r11223, [%rd3+2940];
	ld.local.u32 	%r11224, [%rd3+2944];
	ld.local.u32 	%r11225, [%rd3+2948];
	ld.local.u32 	%r11226, [%rd3+2952];
	ld.local.u32 	%r11227, [%rd3+2956];
	ld.local.u32 	%r11228, [%rd3+2960];
	ld.local.u32 	%r11229, [%rd3+2964];
	ld.local.u32 	%r11230, [%rd3+2968];
	ld.local.u32 	%r11231, [%rd3+2972];
	ld.local.u32 	%r11232, [%rd3+2976];
	ld.local.u32 	%r11233, [%rd3+2980];
	ld.local.u32 	%r11234, [%rd3+2984];
	ld.local.u32 	%r11235, [%rd3+2988];
	ld.local.u32 	%r11236, [%rd3+2992];
	ld.local.u32 	%r11237, [%rd3+2996];
	ld.local.u32 	%r11238, [%rd3+3000];
	ld.local.u32 	%r11239, [%rd3+3004];
	ld.local.u32 	%r11240, [%rd3+3008];
	ld.local.u32 	%r11241, [%rd3+3012];
	ld.local.u32 	%r11242, [%rd3+3016];
	ld.local.u32 	%r11243, [%rd3+3020];
	ld.local.u32 	%r11244, [%rd3+3024];
	ld.local.u32 	%r11245, [%rd3+3028];
	ld.local.u32 	%r11246, [%rd3+3032];
	ld.local.u32 	%r11247, [%rd3+3036];
	ld.local.u32 	%r11248, [%rd3+3040];
	ld.local.u32 	%r11249, [%rd3+3044];
	ld.local.u32 	%r11250, [%rd3+3048];
	ld.local.u32 	%r11251, [%rd3+3052];
	ld.local.u32 	%r11252, [%rd3+3056];
	ld.local.u32 	%r11253, [%rd3+3060];
	ld.local.u32 	%r11254, [%rd3+3064];
	ld.local.u32 	%r11255, [%rd3+3068];
	ld.local.u32 	%r11256, [%rd3+3072];
	ld.local.u32 	%r11257, [%rd3+3076];
	ld.local.u32 	%r11258, [%rd3+3080];
	ld.local.u32 	%r11259, [%rd3+3084];
	ld.local.u32 	%r11260, [%rd3+3088];
	ld.local.u32 	%r11261, [%rd3+3092];
	ld.local.u32 	%r11262, [%rd3+3096];
	ld.local.u32 	%r11263, [%rd3+3100];
	ld.local.u32 	%r11264, [%rd3+3104];
	ld.local.u32 	%r11265, [%rd3+3108];
	ld.local.u32 	%r11266, [%rd3+3112];
	ld.local.u32 	%r11267, [%rd3+3116];
	ld.local.u32 	%r11268, [%rd3+3120];
	ld.local.u32 	%r11269, [%rd3+3124];
	ld.local.u32 	%r11270, [%rd3+3128];
	ld.local.u32 	%r11271, [%rd3+3132];
	ld.local.u32 	%r11272, [%rd3+3136];
	ld.local.u32 	%r11273, [%rd3+3140];
	ld.local.u32 	%r11274, [%rd3+3144];
	ld.local.u32 	%r11275, [%rd3+3148];
	ld.local.u32 	%r11276, [%rd3+3152];
	ld.local.u32 	%r11277, [%rd3+3156];
	ld.local.u32 	%r11278, [%rd3+3160];
	ld.local.u32 	%r11279, [%rd3+3164];
	ld.local.u32 	%r11280, [%rd3+3168];
	ld.local.u32 	%r11281, [%rd3+3172];
	ld.local.u32 	%r11282, [%rd3+3176];
	ld.local.u32 	%r11283, [%rd3+3180];
	ld.local.u32 	%r11284, [%rd3+3184];
	ld.local.u32 	%r11285, [%rd3+3188];
	ld.local.u32 	%r11286, [%rd3+3192];
	ld.local.u32 	%r11287, [%rd3+3196];
	ld.local.u32 	%r11288, [%rd3+3200];
	ld.local.u32 	%r11289, [%rd3+3204];
	ld.local.u32 	%r11290, [%rd3+3208];
	ld.local.u32 	%r11291, [%rd3+3212];
	ld.local.u32 	%r11292, [%rd3+3216];
	ld.local.u32 	%r11293, [%rd3+3220];
	ld.local.u32 	%r11294, [%rd3+3224];
	ld.local.u32 	%r11295, [%rd3+3228];
	ld.local.u32 	%r11296, [%rd3+3232];
	ld.local.u32 	%r11297, [%rd3+3236];
	ld.local.u32 	%r11298, [%rd3+3240];
	ld.local.u32 	%r11299, [%rd3+3244];
	ld.local.u32 	%r11300, [%rd3+3248];
	ld.local.u32 	%r11301, [%rd3+3252];
	ld.local.u32 	%r11302, [%rd3+3256];
	ld.local.u32 	%r11303, [%rd3+3260];
	ld.local.u32 	%r11304, [%rd3+3264];
	ld.local.u32 	%r11305, [%rd3+3268];
	ld.local.u32 	%r11306, [%rd3+3272];
	ld.local.u32 	%r11307, [%rd3+3276];
	ld.local.u32 	%r11308, [%rd3+3280];
	ld.local.u32 	%r11309, [%rd3+3284];
	ld.local.u32 	%r11310, [%rd3+3288];
	ld.local.u32 	%r11311, [%rd3+3292];
	ld.local.u32 	%r11312, [%rd3+3296];
	ld.local.u32 	%r11313, [%rd3+3300];
	ld.local.u32 	%r11314, [%rd3+3304];
	ld.local.u32 	%r11315, [%rd3+3308];
	ld.local.u32 	%r11316, [%rd3+3312];
	ld.local.u32 	%r11317, [%rd3+3316];
	ld.local.u32 	%r11318, [%rd3+3320];
	ld.local.u32 	%r11319, [%rd3+3324];
	ld.local.u32 	%r11320, [%rd3+3328];
	ld.local.u32 	%r11321, [%rd3+3332];
	ld.local.u32 	%r11322, [%rd3+3336];
	ld.local.u32 	%r11323, [%rd3+3340];
	ld.local.u32 	%r11324, [%rd3+3344];
	ld.local.u32 	%r11325, [%rd3+3348];
	ld.local.u32 	%r11326, [%rd3+3352];
	ld.local.u32 	%r11327, [%rd3+3356];
	ld.local.u32 	%r11328, [%rd3+3360];
	ld.local.u32 	%r11329, [%rd3+3364];
	ld.local.u32 	%r11330, [%rd3+3368];
	ld.local.u32 	%r11331, [%rd3+3372];
	ld.local.u32 	%r11332, [%rd3+3376];
	ld.local.u32 	%r11333, [%rd3+3380];
	ld.local.u32 	%r11334, [%rd3+3384];
	ld.local.u32 	%r11335, [%rd3+3388];
	ld.local.u32 	%r11336, [%rd3+3392];
	ld.local.u32 	%r11337, [%rd3+3396];
	ld.local.u32 	%r11338, [%rd3+3400];
	ld.local.u32 	%r11339, [%rd3+3404];
	ld.local.u32 	%r11340, [%rd3+3408];
	ld.local.u32 	%r11341, [%rd3+3412];
	ld.local.u32 	%r11342, [%rd3+3416];
	ld.local.u32 	%r11343, [%rd3+3420];
	ld.local.u32 	%r11344, [%rd3+3424];
	ld.local.u32 	%r11345, [%rd3+3428];
	ld.local.u32 	%r11346, [%rd3+3432];
	ld.local.u32 	%r11347, [%rd3+3436];
	ld.local.u32 	%r11348, [%rd3+3440];
	ld.local.u32 	%r11349, [%rd3+3444];
	ld.local.u32 	%r11350, [%rd3+3448];
	ld.local.u32 	%r11351, [%rd3+3452];
	ld.local.u32 	%r11352, [%rd3+3456];
	ld.local.u32 	%r11353, [%rd3+3460];
	ld.local.u32 	%r11354, [%rd3+3464];
	ld.local.u32 	%r11355, [%rd3+3468];
	ld.local.u32 	%r11356, [%rd3+3472];
	ld.local.u32 	%r11357, [%rd3+3476];
	ld.local.u32 	%r11358, [%rd3+3480];
	ld.local.u32 	%r11359, [%rd3+3484];
	ld.local.u32 	%r11360, [%rd3+3488];
	ld.local.u32 	%r11361, [%rd3+3492];
	ld.local.u32 	%r11362, [%rd3+3496];
	ld.local.u32 	%r11363, [%rd3+3500];
	ld.local.u32 	%r11364, [%rd3+3504];
	ld.local.u32 	%r11365, [%rd3+3508];
	ld.local.u32 	%r11366, [%rd3+3512];
	ld.local.u32 	%r11367, [%rd3+3516];
	ld.local.u32 	%r11368, [%rd3+3520];
	ld.local.u32 	%r11369, [%rd3+3524];
	ld.local.u32 	%r11370, [%rd3+3528];
	ld.local.u32 	%r11371, [%rd3+3532];
	ld.local.u32 	%r11372, [%rd3+3536];
	ld.local.u32 	%r11373, [%rd3+3540];
	ld.local.u32 	%r11374, [%rd3+3544];
	ld.local.u32 	%r11375, [%rd3+3548];
	ld.local.u32 	%r11376, [%rd3+3552];
	ld.local.u32 	%r11377, [%rd3+3556];
	ld.local.u32 	%r11378, [%rd3+3560];
	ld.local.u32 	%r11379, [%rd3+3564];
	ld.local.u32 	%r11380, [%rd3+3568];
	ld.local.u32 	%r11381, [%rd3+3572];
	ld.local.u32 	%r11382, [%rd3+3576];
	ld.local.u32 	%r11383, [%rd3+3580];
	ld.local.u32 	%r11384, [%rd3+3584];
	ld.local.u32 	%r11385, [%rd3+3588];
	ld.local.u32 	%r11386, [%rd3+3592];
	ld.local.u32 	%r11387, [%rd3+3596];
	ld.local.u32 	%r11388, [%rd3+3600];
	ld.local.u32 	%r11389, [%rd3+3604];
	ld.local.u32 	%r11390, [%rd3+3608];
	ld.local.u32 	%r11391, [%rd3+3612];
	ld.local.u32 	%r11392, [%rd3+3616];
	ld.local.u32 	%r11393, [%rd3+3620];
	ld.local.u32 	%r11394, [%rd3+3624];
	ld.local.u32 	%r11395, [%rd3+3628];
	ld.local.u32 	%r11396, [%rd3+3632];
	ld.local.u32 	%r11397, [%rd3+3636];
	ld.local.u32 	%r11398, [%rd3+3640];
	ld.local.u32 	%r11399, [%rd3+3644];
	ld.local.u32 	%r11400, [%rd3+3648];
	ld.local.u32 	%r11401, [%rd3+3652];
	ld.local.u32 	%r11402, [%rd3+3656];
	ld.local.u32 	%r11403, [%rd3+3660];
	ld.local.u32 	%r11404, [%rd3+3664];
	ld.local.u32 	%r11405, [%rd3+3668];
	ld.local.u32 	%r11406, [%rd3+3672];
	ld.local.u32 	%r11407, [%rd3+3676];
	ld.local.u32 	%r11408, [%rd3+3680];
	ld.local.u32 	%r11409, [%rd3+3684];
	ld.local.u32 	%r11410, [%rd3+3688];
	ld.local.u32 	%r11411, [%rd3+3692];
	ld.local.u32 	%r11412, [%rd3+3696];
	ld.local.u32 	%r11413, [%rd3+3700];
	ld.local.u32 	%r11414, [%rd3+3704];
	ld.local.u32 	%r11415, [%rd3+3708];
	ld.local.u32 	%r11416, [%rd3+3712];
	ld.local.u32 	%r11417, [%rd3+3716];
	ld.local.u32 	%r11418, [%rd3+3720];
	ld.local.u32 	%r11419, [%rd3+3724];
	ld.local.u32 	%r11420, [%rd3+3728];
	ld.local.u32 	%r11421, [%rd3+3732];
	ld.local.u32 	%r11422, [%rd3+3736];
	ld.local.u32 	%r11423, [%rd3+3740];
	ld.local.u32 	%r11424, [%rd3+3744];
	ld.local.u32 	%r11425, [%rd3+3748];
	ld.local.u32 	%r11426, [%rd3+3752];
	ld.local.u32 	%r11427, [%rd3+3756];
	ld.local.u32 	%r11428, [%rd3+3760];
	ld.local.u32 	%r11429, [%rd3+3764];
	ld.local.u32 	%r11430, [%rd3+3768];
	ld.local.u32 	%r11431, [%rd3+3772];
	ld.local.u32 	%r11432, [%rd3+3776];
	ld.local.u32 	%r11433, [%rd3+3780];
	ld.local.u32 	%r11434, [%rd3+3784];
	ld.local.u32 	%r11435, [%rd3+3788];
	ld.local.u32 	%r11436, [%rd3+3792];
	ld.local.u32 	%r11437, [%rd3+3796];
	ld.local.u32 	%r11438, [%rd3+3800];
	ld.local.u32 	%r11439, [%rd3+3804];
	ld.local.u32 	%r11440, [%rd3+3808];
	ld.local.u32 	%r11441, [%rd3+3812];
	ld.local.u32 	%r11442, [%rd3+3816];
	ld.local.u32 	%r11443, [%rd3+3820];
	ld.local.u32 	%r11444, [%rd3+3824];
	ld.local.u32 	%r11445, [%rd3+3828];
	ld.local.u32 	%r11446, [%rd3+3832];
	ld.local.u32 	%r11447, [%rd3+3836];
	ld.local.u32 	%r11448, [%rd3+3840];
	ld.local.u32 	%r11449, [%rd3+3844];
	ld.local.u32 	%r11450, [%rd3+3848];
	ld.local.u32 	%r11451, [%rd3+3852];
	ld.local.u32 	%r11452, [%rd3+3856];
	ld.local.u32 	%r11453, [%rd3+3860];
	ld.local.u32 	%r11454, [%rd3+3864];
	ld.local.u32 	%r11455, [%rd3+3868];
	ld.local.u32 	%r11456, [%rd3+3872];
	ld.local.u32 	%r11457, [%rd3+3876];
	ld.local.u32 	%r11458, [%rd3+3880];
	ld.local.u32 	%r11459, [%rd3+3884];
	ld.local.u32 	%r11460, [%rd3+3888];
	ld.local.u32 	%r11461, [%rd3+3892];
	ld.local.u32 	%r11462, [%rd3+3896];
	ld.local.u32 	%r11463, [%rd3+3900];
	ld.local.u32 	%r11464, [%rd3+3904];
	ld.local.u32 	%r11465, [%rd3+3908];
	ld.local.u32 	%r11466, [%rd3+3912];
	ld.local.u32 	%r11467, [%rd3+3916];
	ld.local.u32 	%r11468, [%rd3+3920];
	ld.local.u32 	%r11469, [%rd3+3924];
	ld.local.u32 	%r11470, [%rd3+3928];
	ld.local.u32 	%r11471, [%rd3+3932];
	ld.local.u32 	%r11472, [%rd3+3936];
	ld.local.u32 	%r11473, [%rd3+3940];
	ld.local.u32 	%r11474, [%rd3+3944];
	ld.local.u32 	%r11475, [%rd3+3948];
	ld.local.u32 	%r11476, [%rd3+3952];
	ld.local.u32 	%r11477, [%rd3+3956];
	ld.local.u32 	%r11478, [%rd3+3960];
	ld.local.u32 	%r11479, [%rd3+3964];
	ld.local.u32 	%r11480, [%rd3+3968];
	ld.local.u32 	%r11481, [%rd3+3972];
	ld.local.u32 	%r11482, [%rd3+3976];
	ld.local.u32 	%r11483, [%rd3+3980];
	ld.local.u32 	%r11484, [%rd3+3984];
	ld.local.u32 	%r11485, [%rd3+3988];
	ld.local.u32 	%r11486, [%rd3+3992];
	ld.local.u32 	%r11487, [%rd3+3996];
	ld.local.u32 	%r11488, [%rd3+4000];
	ld.local.u32 	%r11489, [%rd3+4004];
	ld.local.u32 	%r11490, [%rd3+4008];
	ld.local.u32 	%r11491, [%rd3+4012];
	ld.local.u32 	%r11492, [%rd3+4016];
	ld.local.u32 	%r11493, [%rd3+4020];
	ld.local.u32 	%r11494, [%rd3+4024];
	ld.local.u32 	%r11495, [%rd3+4028];
	ld.local.u32 	%r11496, [%rd3+4032];
	ld.local.u32 	%r11497, [%rd3+4036];
	ld.local.u32 	%r11498, [%rd3+4040];
	ld.local.u32 	%r11499, [%rd3+4044];
	ld.local.u32 	%r11500, [%rd3+4048];
	ld.local.u32 	%r11501, [%rd3+4052];
	ld.local.u32 	%r11502, [%rd3+4056];
	ld.local.u32 	%r11503, [%rd3+4060];
	ld.local.u32 	%r11504, [%rd3+4064];
	ld.local.u32 	%r11505, [%rd3+4068];
	ld.local.u32 	%r11506, [%rd3+4072];
	ld.local.u32 	%r11507, [%rd3+4076];
	ld.local.u32 	%r11508, [%rd3+4080];
	ld.local.u32 	%r11509, [%rd3+4084];
	ld.local.u32 	%r11510, [%rd3+4088];
	ld.local.u32 	%r11511, [%rd3+4092];
	ld.local.u32 	%r11512, [%rd3+4096];
	ld.local.u32 	%r11513, [%rd3+4100];
	ld.local.u32 	%r11514, [%rd3+4104];
	ld.local.u32 	%r11515, [%rd3+4108];
	ld.local.u32 	%r11516, [%rd3+4112];
	ld.local.u32 	%r11517, [%rd3+4116];
	ld.local.u32 	%r11518, [%rd3+4120];
	ld.local.u32 	%r11519, [%rd3+4124];
	ld.local.u32 	%r11520, [%rd3+4128];
	ld.local.u32 	%r11521, [%rd3+4132];
	ld.local.u32 	%r11522, [%rd3+4136];
	ld.local.u32 	%r11523, [%rd3+4140];
	ld.local.u32 	%r11524, [%rd3+4144];
	ld.local.u32 	%r11525, [%rd3+4148];
	ld.local.u32 	%r11526, [%rd3+4152];
	ld.local.u32 	%r11527, [%rd3+4156];
	ld.local.u32 	%r11528, [%rd3+4160];
	ld.local.u32 	%r11529, [%rd3+4164];
	ld.local.u32 	%r11530, [%rd3+4168];
	ld.local.u32 	%r11531, [%rd3+4172];
	ld.local.u32 	%r11532, [%rd3+4176];
	ld.local.u32 	%r11533, [%rd3+4180];
	ld.local.u32 	%r11534, [%rd3+4184];
	ld.local.u32 	%r11535, [%rd3+4188];
	ld.local.u32 	%r11536, [%rd3+4192];
	ld.local.u32 	%r11537, [%rd3+4196];
	ld.local.u32 	%r11538, [%rd3+4200];
	ld.local.u32 	%r11539, [%rd3+4204];
	ld.local.u32 	%r11540, [%rd3+4208];
	ld.local.u32 	%r11541, [%rd3+4212];
	ld.local.u32 	%r11542, [%rd3+4216];
	ld.local.u32 	%r11543, [%rd3+4220];
	ld.local.u32 	%r11544, [%rd3+4224];
	ld.local.u32 	%r11545, [%rd3+4228];
	ld.local.u32 	%r11546, [%rd3+4232];
	ld.local.u32 	%r11547, [%rd3+4236];
	ld.local.u32 	%r11548, [%rd3+4240];
	ld.local.u32 	%r11549, [%rd3+4244];
	ld.local.u32 	%r11550, [%rd3+4248];
	ld.local.u32 	%r11551, [%rd3+4252];
	ld.local.u32 	%r11552, [%rd3+4256];
	ld.local.u32 	%r11553, [%rd3+4260];
	ld.local.u32 	%r11554, [%rd3+4264];
	ld.local.u32 	%r11555, [%rd3+4268];
	ld.local.u32 	%r11556, [%rd3+4272];
	ld.local.u32 	%r11557, [%rd3+4276];
	ld.local.u32 	%r11558, [%rd3+4280];
	ld.local.u32 	%r11559, [%rd3+4284];
	ld.local.u32 	%r11560, [%rd3+4288];
	ld.local.u32 	%r11561, [%rd3+4292];
	ld.local.u32 	%r11562, [%rd3+4296];
	ld.local.u32 	%r11563, [%rd3+4300];
	ld.local.u32 	%r11564, [%rd3+4304];
	ld.local.u32 	%r11565, [%rd3+4308];
	ld.local.u32 	%r11566, [%rd3+4312];
	ld.local.u32 	%r11567, [%rd3+4316];
	ld.local.u32 	%r11568, [%rd3+4320];
	ld.local.u32 	%r11569, [%rd3+4324];
	ld.local.u32 	%r11570, [%rd3+4328];
	ld.local.u32 	%r11571, [%rd3+4332];
	ld.local.u32 	%r11572, [%rd3+4336];
	ld.local.u32 	%r11573, [%rd3+4340];
	ld.local.u32 	%r11574, [%rd3+4344];
	ld.local.u32 	%r11575, [%rd3+4348];
	ld.local.u32 	%r11576, [%rd3+4352];
	ld.local.u32 	%r11577, [%rd3+4356];
	ld.local.u32 	%r11578, [%rd3+4360];
	ld.local.u32 	%r11579, [%rd3+4364];
	ld.local.u32 	%r11580, [%rd3+4368];
	ld.local.u32 	%r11581, [%rd3+4372];
	ld.local.u32 	%r11582, [%rd3+4376];
	ld.local.u32 	%r11583, [%rd3+4380];
	ld.local.u32 	%r11584, [%rd3+4384];
	ld.local.u32 	%r11585, [%rd3+4388];
	ld.local.u32 	%r11586, [%rd3+4392];
	ld.local.u32 	%r11587, [%rd3+4396];
	ld.local.u32 	%r11588, [%rd3+4400];
	ld.local.u32 	%r11589, [%rd3+4404];
	ld.local.u32 	%r11590, [%rd3+4408];
	ld.local.u32 	%r11591, [%rd3+4412];
	ld.local.u32 	%r11592, [%rd3+4416];
	ld.local.u32 	%r11593, [%rd3+4420];
	ld.local.u32 	%r11594, [%rd3+4424];
	ld.local.u32 	%r11595, [%rd3+4428];
	ld.local.u32 	%r11596, [%rd3+4432];
	ld.local.u32 	%r11597, [%rd3+4436];
	ld.local.u32 	%r11598, [%rd3+4440];
	ld.local.u32 	%r11599, [%rd3+4444];
	ld.local.u32 	%r11600, [%rd3+4448];
	ld.local.u32 	%r11601, [%rd3+4452];
	ld.local.u32 	%r11602, [%rd3+4456];
	ld.local.u32 	%r11603, [%rd3+4460];
	ld.local.u32 	%r11604, [%rd3+4464];
	ld.local.u32 	%r11605, [%rd3+4468];
	ld.local.u32 	%r11606, [%rd3+4472];
	ld.local.u32 	%r11607, [%rd3+4476];
	ld.local.u32 	%r11608, [%rd3+4480];
	ld.local.u32 	%r11609, [%rd3+4484];
	ld.local.u32 	%r11610, [%rd3+4488];
	ld.local.u32 	%r11611, [%rd3+4492];
	ld.local.u32 	%r11612, [%rd3+4496];
	ld.local.u32 	%r11613, [%rd3+4500];
	ld.local.u32 	%r11614, [%rd3+4504];
	ld.local.u32 	%r11615, [%rd3+4508];
	ld.local.u32 	%r11616, [%rd3+4512];
	ld.local.u32 	%r11617, [%rd3+4516];
	ld.local.u32 	%r11618, [%rd3+4520];
	ld.local.u32 	%r11619, [%rd3+4524];
	ld.local.u32 	%r11620, [%rd3+4528];
	ld.local.u32 	%r11621, [%rd3+4532];
	ld.local.u32 	%r11622, [%rd3+4536];
	ld.local.u32 	%r11623, [%rd3+4540];
	ld.local.u32 	%r11624, [%rd3+4544];
	ld.local.u32 	%r11625, [%rd3+4548];
	ld.local.u32 	%r11626, [%rd3+4552];
	ld.local.u32 	%r11627, [%rd3+4556];
	ld.local.u32 	%r11628, [%rd3+4560];
	ld.local.u32 	%r11629, [%rd3+4564];
	ld.local.u32 	%r11630, [%rd3+4568];
	ld.local.u32 	%r11631, [%rd3+4572];
	ld.local.u32 	%r11632, [%rd3+4576];
	ld.local.u32 	%r11633, [%rd3+4580];
	ld.local.u32 	%r11634, [%rd3+4584];
	ld.local.u32 	%r11635, [%rd3+4588];
	ld.local.u32 	%r11636, [%rd3+4592];
	ld.local.u32 	%r11637, [%rd3+4596];
	ld.local.u32 	%r11638, [%rd3+4600];
	ld.local.u32 	%r11639, [%rd3+4604];
	ld.local.u32 	%r11640, [%rd3+4608];
	ld.local.u32 	%r11641, [%rd3+4612];
	ld.local.u32 	%r11642, [%rd3+4616];
	ld.local.u32 	%r11643, [%rd3+4620];
	ld.local.u32 	%r11644, [%rd3+4624];
	ld.local.u32 	%r11645, [%rd3+4628];
	ld.local.u32 	%r11646, [%rd3+4632];
	ld.local.u32 	%r11647, [%rd3+4636];
	ld.local.u32 	%r11648, [%rd3+4640];
	ld.local.u32 	%r11649, [%rd3+4644];
	ld.local.u32 	%r11650, [%rd3+4648];
	ld.local.u32 	%r11651, [%rd3+4652];
	ld.local.u32 	%r11652, [%rd3+4656];
	ld.local.u32 	%r11653, [%rd3+4660];
	ld.local.u32 	%r11654, [%rd3+4664];
	ld.local.u32 	%r11655, [%rd3+4668];
	ld.local.u32 	%r11656, [%rd3+4672];
	ld.local.u32 	%r11657, [%rd3+4676];
	ld.local.u32 	%r11658, [%rd3+4680];
	ld.local.u32 	%r11659, [%rd3+4684];
	ld.local.u32 	%r11660, [%rd3+4688];
	ld.local.u32 	%r11661, [%rd3+4692];
	ld.local.u32 	%r11662, [%rd3+4696];
	ld.local.u32 	%r11663, [%rd3+4700];
	ld.local.u32 	%r11664, [%rd3+4704];
	ld.local.u32 	%r11665, [%rd3+4708];
	ld.local.u32 	%r11666, [%rd3+4712];
	ld.local.u32 	%r11667, [%rd3+4716];
	ld.local.u32 	%r11668, [%rd3+4720];
	ld.local.u32 	%r11669, [%rd3+4724];
	ld.local.u32 	%r11670, [%rd3+4728];
	ld.local.u32 	%r11671, [%rd3+4732];
	ld.local.u32 	%r11672, [%rd3+4736];
	ld.local.u32 	%r11673, [%rd3+4740];
	ld.local.u32 	%r11674, [%rd3+4744];
	ld.local.u32 	%r11675, [%rd3+4748];
	ld.local.u32 	%r11676, [%rd3+4752];
	ld.local.u32 	%r11677, [%rd3+4756];
	ld.local.u32 	%r11678, [%rd3+4760];
	ld.local.u32 	%r11679, [%rd3+4764];
	ld.local.u32 	%r11680, [%rd3+4768];
	ld.local.u32 	%r11681, [%rd3+4772];
	ld.local.u32 	%r11682, [%rd3+4776];
	ld.local.u32 	%r11683, [%rd3+4780];
	ld.local.u32 	%r11684, [%rd3+4784];
	ld.local.u32 	%r11685, [%rd3+4788];
	ld.local.u32 	%r11686, [%rd3+4792];
	ld.local.u32 	%r11687, [%rd3+4796];
	ld.local.u32 	%r11688, [%rd3+4800];
	ld.local.u32 	%r11689, [%rd3+4804];
	ld.local.u32 	%r11690, [%rd3+4808];
	ld.local.u32 	%r11691, [%rd3+4812];
	ld.local.u32 	%r11692, [%rd3+4816];
	ld.local.u32 	%r11693, [%rd3+4820];
	ld.local.u32 	%r11694, [%rd3+4824];
	ld.local.u32 	%r11695, [%rd3+4828];
	ld.local.u32 	%r11696, [%rd3+4832];
	ld.local.u32 	%r11697, [%rd3+4836];
	ld.local.u32 	%r11698, [%rd3+4840];
	ld.local.u32 	%r11699, [%rd3+4844];
	ld.local.u32 	%r11700, [%rd3+4848];
	ld.local.u32 	%r11701, [%rd3+4852];
	ld.local.u32 	%r11702, [%rd3+4856];
	ld.local.u32 	%r11703, [%rd3+4860];
	ld.local.u32 	%r11704, [%rd3+4864];
	ld.local.u32 	%r11705, [%rd3+4868];
	ld.local.u32 	%r11706, [%rd3+4872];
	ld.local.u32 	%r11707, [%rd3+4876];
	ld.local.u32 	%r11708, [%rd3+4880];
	ld.local.u32 	%r11709, [%rd3+4884];
	ld.local.u32 	%r11710, [%rd3+4888];
	ld.local.u32 	%r11711, [%rd3+4892];
	ld.local.u32 	%r11712, [%rd3+4896];
	ld.local.u32 	%r11713, [%rd3+4900];
	ld.local.u32 	%r11714, [%rd3+4904];
	ld.local.u32 	%r11715, [%rd3+4908];
	ld.local.u32 	%r11716, [%rd3+4912];
	ld.local.u32 	%r11717, [%rd3+4916];
	ld.local.u32 	%r11718, [%rd3+4920];
	ld.local.u32 	%r11719, [%rd3+4924];
	ld.local.u32 	%r11720, [%rd3+4928];
	ld.local.u32 	%r11721, [%rd3+4932];
	ld.local.u32 	%r11722, [%rd3+4936];
	ld.local.u32 	%r11723, [%rd3+4940];
	ld.local.u32 	%r11724, [%rd3+4944];
	ld.local.u32 	%r11725, [%rd3+4948];
	ld.local.u32 	%r11726, [%rd3+4952];
	ld.local.u32 	%r11727, [%rd3+4956];
	ld.local.u32 	%r11728, [%rd3+4960];
	ld.local.u32 	%r11729, [%rd3+4964];
	ld.local.u32 	%r11730, [%rd3+4968];
	ld.local.u32 	%r11731, [%rd3+4972];
	ld.local.u32 	%r11732, [%rd3+4976];
	ld.local.u32 	%r11733, [%rd3+4980];
	ld.local.u32 	%r11734, [%rd3+4984];
	ld.local.u32 	%r11735, [%rd3+4988];
	ld.local.u32 	%r11736, [%rd3+4992];
	ld.local.u32 	%r11737, [%rd3+4996];
	ld.local.u32 	%r11738, [%rd3+5000];
	ld.local.u32 	%r11739, [%rd3+5004];
	ld.local.u32 	%r11740, [%rd3+5008];
	ld.local.u32 	%r11741, [%rd3+5012];
	ld.local.u32 	%r11742, [%rd3+5016];
	ld.local.u32 	%r11743, [%rd3+5020];
	ld.local.u32 	%r11744, [%rd3+5024];
	ld.local.u32 	%r11745, [%rd3+5028];
	ld.local.u32 	%r11746, [%rd3+5032];
	ld.local.u32 	%r11747, [%rd3+5036];
	ld.local.u32 	%r11748, [%rd3+5040];
	ld.local.u32 	%r11749, [%rd3+5044];
	ld.local.u32 	%r11750, [%rd3+5048];
	ld.local.u32 	%r11751, [%rd3+5052];
	ld.local.u32 	%r11752, [%rd3+5056];
	ld.local.u32 	%r11753, [%rd3+5060];
	ld.local.u32 	%r11754, [%rd3+5064];
	ld.local.u32 	%r11755, [%rd3+5068];
	ld.local.u32 	%r11756, [%rd3+5072];
	ld.local.u32 	%r11757, [%rd3+5076];
	ld.local.u32 	%r11758, [%rd3+5080];
	ld.local.u32 	%r11759, [%rd3+5084];
	ld.local.u32 	%r11760, [%rd3+5088];
	ld.local.u32 	%r11761, [%rd3+5092];
	ld.local.u32 	%r11762, [%rd3+5096];
	ld.local.u32 	%r11763, [%rd3+5100];
	ld.local.u32 	%r11764, [%rd3+5104];
	ld.local.u32 	%r11765, [%rd3+5108];
	ld.local.u32 	%r11766, [%rd3+5112];
	ld.local.u32 	%r11767, [%rd3+5116];
	ld.local.u32 	%r11768, [%rd3+5120];
	ld.local.u32 	%r11769, [%rd3+5124];
	ld.local.u32 	%r11770, [%rd3+5128];
	ld.local.u32 	%r11771, [%rd3+5132];
	ld.local.u32 	%r11772, [%rd3+5136];
	ld.local.u32 	%r11773, [%rd3+5140];
	ld.local.u32 	%r11774, [%rd3+5144];
	ld.local.u32 	%r11775, [%rd3+5148];
	ld.local.u32 	%r11776, [%rd3+5152];
	ld.local.u32 	%r11777, [%rd3+5156];
	ld.local.u32 	%r11778, [%rd3+5160];
	ld.local.u32 	%r11779, [%rd3+5164];
	ld.local.u32 	%r11780, [%rd3+5168];
	ld.local.u32 	%r11781, [%rd3+5172];
	ld.local.u32 	%r11782, [%rd3+5176];
	ld.local.u32 	%r11783, [%rd3+5180];
	ld.local.u32 	%r11784, [%rd3+5184];
	ld.local.u32 	%r11785, [%rd3+5188];
	ld.local.u32 	%r11786, [%rd3+5192];
	ld.local.u32 	%r11787, [%rd3+5196];
	ld.local.u32 	%r11788, [%rd3+5200];
	ld.local.u32 	%r11789, [%rd3+5204];
	ld.local.u32 	%r11790, [%rd3+5208];
	ld.local.u32 	%r11791, [%rd3+5212];
	ld.local.u32 	%r11792, [%rd3+5216];
	ld.local.u32 	%r11793, [%rd3+5220];
	ld.local.u32 	%r11794, [%rd3+5224];
	ld.local.u32 	%r11795, [%rd3+5228];
	ld.local.u32 	%r11796, [%rd3+5232];
	ld.local.u32 	%r11797, [%rd3+5236];
	ld.local.u32 	%r11798, [%rd3+5240];
	ld.local.u32 	%r11799, [%rd3+5244];
	ld.local.u32 	%r11800, [%rd3+5248];
	ld.local.u32 	%r11801, [%rd3+5252];
	ld.local.u32 	%r11802, [%rd3+5256];
	ld.local.u32 	%r11803, [%rd3+5260];
	ld.local.u32 	%r11804, [%rd3+5264];
	ld.local.u32 	%r11805, [%rd3+5268];
	ld.local.u32 	%r11806, [%rd3+5272];
	ld.local.u32 	%r11807, [%rd3+5276];
	ld.local.u32 	%r11808, [%rd3+5280];
	ld.local.u32 	%r11809, [%rd3+5284];
	ld.local.u32 	%r11810, [%rd3+5288];
	ld.local.u32 	%r11811, [%rd3+5292];
	ld.local.u32 	%r11812, [%rd3+5296];
	ld.local.u32 	%r11813, [%rd3+5300];
	ld.local.u32 	%r11814, [%rd3+5304];
	ld.local.u32 	%r11815, [%rd3+5308];
	ld.local.u32 	%r11816, [%rd3+5312];
	ld.local.u32 	%r11817, [%rd3+5316];
	ld.local.u32 	%r11818, [%rd3+5320];
	ld.local.u32 	%r11819, [%rd3+5324];
	ld.local.u32 	%r11820, [%rd3+5328];
	ld.local.u32 	%r11821, [%rd3+5332];
	ld.local.u32 	%r11822, [%rd3+5336];
	ld.local.u32 	%r11823, [%rd3+5340];
	ld.local.u32 	%r11824, [%rd3+5344];
	ld.local.u32 	%r11825, [%rd3+5348];
	ld.local.u32 	%r11826, [%rd3+5352];
	ld.local.u32 	%r11827, [%rd3+5356];
	ld.local.u32 	%r11828, [%rd3+5360];
	ld.local.u32 	%r11829, [%rd3+5364];
	ld.local.u32 	%r11830, [%rd3+5368];
	ld.local.u32 	%r11831, [%rd3+5372];
	ld.local.u32 	%r11832, [%rd3+5376];
	ld.local.u32 	%r11833, [%rd3+5380];
	ld.local.u32 	%r11834, [%rd3+5384];
	ld.local.u32 	%r11835, [%rd3+5388];
	ld.local.u32 	%r11836, [%rd3+5392];
	ld.local.u32 	%r11837, [%rd3+5396];
	ld.local.u32 	%r11838, [%rd3+5400];
	ld.local.u32 	%r11839, [%rd3+5404];
	ld.local.u32 	%r11840, [%rd3+5408];
	ld.local.u32 	%r11841, [%rd3+5412];
	ld.local.u32 	%r11842, [%rd3+5416];
	ld.local.u32 	%r11843, [%rd3+5420];
	ld.local.u32 	%r11844, [%rd3+5424];
	ld.local.u32 	%r11845, [%rd3+5428];
	ld.local.u32 	%r11846, [%rd3+5432];
	ld.local.u32 	%r11847, [%rd3+5436];
	ld.local.u32 	%r11848, [%rd3+5440];
	ld.local.u32 	%r11849, [%rd3+5444];
	ld.local.u32 	%r11850, [%rd3+5448];
	ld.local.u32 	%r11851, [%rd3+5452];
	ld.local.u32 	%r11852, [%rd3+5456];
	ld.local.u32 	%r11853, [%rd3+5460];
	ld.local.u32 	%r11854, [%rd3+5464];
	ld.local.u32 	%r11855, [%rd3+5468];
	ld.local.u32 	%r11856, [%rd3+5472];
	ld.local.u32 	%r11857, [%rd3+5476];
	ld.local.u32 	%r11858, [%rd3+5480];
	ld.local.u32 	%r11859, [%rd3+5484];
	ld.local.u32 	%r11860, [%rd3+5488];
	ld.local.u32 	%r11861, [%rd3+5492];
	ld.local.u32 	%r11862, [%rd3+5496];
	ld.local.u32 	%r11863, [%rd3+5500];
	ld.local.u32 	%r11864, [%rd3+5504];
	ld.local.u32 	%r11865, [%rd3+5508];
	ld.local.u32 	%r11866, [%rd3+5512];
	ld.local.u32 	%r11867, [%rd3+5516];
	ld.local.u32 	%r11868, [%rd3+5520];
	ld.local.u32 	%r11869, [%rd3+5524];
	ld.local.u32 	%r11870, [%rd3+5528];
	ld.local.u32 	%r11871, [%rd3+5532];
	ld.local.u32 	%r11872, [%rd3+5536];
	ld.local.u32 	%r11873, [%rd3+5540];
	ld.local.u32 	%r11874, [%rd3+5544];
	ld.local.u32 	%r11875, [%rd3+5548];
	ld.local.u32 	%r11876, [%rd3+5552];
	ld.local.u32 	%r11877, [%rd3+5556];
	ld.local.u32 	%r11878, [%rd3+5560];
	ld.local.u32 	%r11879, [%rd3+5564];
	ld.local.u32 	%r11880, [%rd3+5568];
	ld.local.u32 	%r11881, [%rd3+5572];
	ld.local.u32 	%r11882, [%rd3+5576];
	ld.local.u32 	%r11883, [%rd3+5580];
	ld.local.u32 	%r11884, [%rd3+5584];
	ld.local.u32 	%r11885, [%rd3+5588];
	ld.local.u32 	%r11886, [%rd3+5592];
	ld.local.u32 	%r11887, [%rd3+5596];
	ld.local.u32 	%r11888, [%rd3+5600];
	ld.local.u32 	%r11889, [%rd3+5604];
	ld.local.u32 	%r11890, [%rd3+5608];
	ld.local.u32 	%r11891, [%rd3+5612];
	ld.local.u32 	%r11892, [%rd3+5616];
	ld.local.u32 	%r11893, [%rd3+5620];
	ld.local.u32 	%r11894, [%rd3+5624];
	ld.local.u32 	%r11895, [%rd3+5628];
	ld.local.u32 	%r11896, [%rd3+5632];
	ld.local.u32 	%r11897, [%rd3+5636];
	ld.local.u32 	%r11898, [%rd3+5640];
	ld.local.u32 	%r11899, [%rd3+5644];
	ld.local.u32 	%r11900, [%rd3+5648];
	ld.local.u32 	%r11901, [%rd3+5652];
	ld.local.u32 	%r11902, [%rd3+5656];
	ld.local.u32 	%r11903, [%rd3+5660];
	ld.local.u32 	%r11904, [%rd3+5664];
	ld.local.u32 	%r11905, [%rd3+5668];
	ld.local.u32 	%r11906, [%rd3+5672];
	ld.local.u32 	%r11907, [%rd3+5676];
	ld.local.u32 	%r11908, [%rd3+5680];
	ld.local.u32 	%r11909, [%rd3+5684];
	ld.local.u32 	%r11910, [%rd3+5688];
	ld.local.u32 	%r11911, [%rd3+5692];
	ld.local.u32 	%r11912, [%rd3+5696];
	ld.local.u32 	%r11913, [%rd3+5700];
	ld.local.u32 	%r11914, [%rd3+5704];
	ld.local.u32 	%r11915, [%rd3+5708];
	ld.local.u32 	%r11916, [%rd3+5712];
	ld.local.u32 	%r11917, [%rd3+5716];
	ld.local.u32 	%r11918, [%rd3+5720];
	ld.local.u32 	%r11919, [%rd3+5724];
	ld.local.u32 	%r11920, [%rd3+5728];
	ld.local.u32 	%r11921, [%rd3+5732];
	ld.local.u32 	%r11922, [%rd3+5736];
	ld.local.u32 	%r11923, [%rd3+5740];
	ld.local.u32 	%r11924, [%rd3+5744];
	ld.local.u32 	%r11925, [%rd3+5748];
	ld.local.u32 	%r11926, [%rd3+5752];
	ld.local.u32 	%r11927, [%rd3+5756];
	ld.local.u32 	%r11928, [%rd3+5760];
	ld.local.u32 	%r11929, [%rd3+5764];
	ld.local.u32 	%r11930, [%rd3+5768];
	ld.local.u32 	%r11931, [%rd3+5772];
	ld.local.u32 	%r11932, [%rd3+5776];
	ld.local.u32 	%r11933, [%rd3+5780];
	ld.local.u32 	%r11934, [%rd3+5784];
	ld.local.u32 	%r11935, [%rd3+5788];
	ld.local.u32 	%r11936, [%rd3+5792];
	ld.local.u32 	%r11937, [%rd3+5796];
	ld.local.u32 	%r11938, [%rd3+5800];
	ld.local.u32 	%r11939, [%rd3+5804];
	ld.local.u32 	%r11940, [%rd3+5808];
	ld.local.u32 	%r11941, [%rd3+5812];
	ld.local.u32 	%r11942, [%rd3+5816];
	ld.local.u32 	%r11943, [%rd3+5820];
	ld.local.u32 	%r11944, [%rd3+5824];
	ld.local.u32 	%r11945, [%rd3+5828];
	ld.local.u32 	%r11946, [%rd3+5832];
	ld.local.u32 	%r11947, [%rd3+5836];
	ld.local.u32 	%r11948, [%rd3+5840];
	ld.local.u32 	%r11949, [%rd3+5844];
	ld.local.u32 	%r11950, [%rd3+5848];
	ld.local.u32 	%r11951, [%rd3+5852];
	ld.local.u32 	%r11952, [%rd3+5856];
	ld.local.u32 	%r11953, [%rd3+5860];
	ld.local.u32 	%r11954, [%rd3+5864];
	ld.local.u32 	%r11955, [%rd3+5868];
	ld.local.u32 	%r11956, [%rd3+5872];
	ld.local.u32 	%r11957, [%rd3+5876];
	ld.local.u32 	%r11958, [%rd3+5880];
	ld.local.u32 	%r11959, [%rd3+5884];
	ld.local.u32 	%r11960, [%rd3+5888];
	ld.local.u32 	%r11961, [%rd3+5892];
	ld.local.u32 	%r11962, [%rd3+5896];
	ld.local.u32 	%r11963, [%rd3+5900];
	ld.local.u32 	%r11964, [%rd3+5904];
	ld.local.u32 	%r11965, [%rd3+5908];
	ld.local.u32 	%r11966, [%rd3+5912];
	ld.local.u32 	%r11967, [%rd3+5916];
	ld.local.u32 	%r11968, [%rd3+5920];
	ld.local.u32 	%r11969, [%rd3+5924];
	ld.local.u32 	%r11970, [%rd3+5928];
	ld.local.u32 	%r11971, [%rd3+5932];
	ld.local.u32 	%r11972, [%rd3+5936];
	ld.local.u32 	%r11973, [%rd3+5940];
	ld.local.u32 	%r11974, [%rd3+5944];
	ld.local.u32 	%r11975, [%rd3+5948];
	ld.local.u32 	%r11976, [%rd3+5952];
	ld.local.u32 	%r11977, [%rd3+5956];
	ld.local.u32 	%r11978, [%rd3+5960];
	ld.local.u32 	%r11979, [%rd3+5964];
	ld.local.u32 	%r11980, [%rd3+5968];
	ld.local.u32 	%r11981, [%rd3+5972];
	ld.local.u32 	%r11982, [%rd3+5976];
	ld.local.u32 	%r11983, [%rd3+5980];
	ld.local.u32 	%r11984, [%rd3+5984];
	ld.local.u32 	%r11985, [%rd3+5988];
	ld.local.u32 	%r11986, [%rd3+5992];
	ld.local.u32 	%r11987, [%rd3+5996];
	ld.local.u32 	%r11988, [%rd3+6000];
	ld.local.u32 	%r11989, [%rd3+6004];
	ld.local.u32 	%r11990, [%rd3+6008];
	ld.local.u32 	%r11991, [%rd3+6012];
	ld.local.u32 	%r11992, [%rd3+6016];
	ld.local.u32 	%r11993, [%rd3+6020];
	ld.local.u32 	%r11994, [%rd3+6024];
	ld.local.u32 	%r11995, [%rd3+6028];
	ld.local.u32 	%r11996, [%rd3+6032];
	ld.local.u32 	%r11997, [%rd3+6036];
	ld.local.u32 	%r11998, [%rd3+6040];
	ld.local.u32 	%r11999, [%rd3+6044];
	ld.local.u32 	%r12000, [%rd3+6048];
	ld.local.u32 	%r12001, [%rd3+6052];
	ld.local.u32 	%r12002, [%rd3+6056];
	ld.local.u32 	%r12003, [%rd3+6060];
	ld.local.u32 	%r12004, [%rd3+6064];
	ld.local.u32 	%r12005, [%rd3+6068];
	ld.local.u32 	%r12006, [%rd3+6072];
	ld.local.u32 	%r12007, [%rd3+6076];
	ld.local.u32 	%r12008, [%rd3+6080];
	ld.local.u32 	%r12009, [%rd3+6084];
	ld.local.u32 	%r12010, [%rd3+6088];
	ld.local.u32 	%r12011, [%rd3+6092];
	ld.local.u32 	%r12012, [%rd3+6096];
	ld.local.u32 	%r12013, [%rd3+6100];
	ld.local.u32 	%r12014, [%rd3+6104];
	ld.local.u32 	%r12015, [%rd3+6108];
	ld.local.u32 	%r12016, [%rd3+6112];
	ld.local.u32 	%r12017, [%rd3+6116];
	ld.local.u32 	%r12018, [%rd3+6120];
	ld.local.u32 	%r12019, [%rd3+6124];
	ld.local.u32 	%r12020, [%rd3+6128];
	ld.local.u32 	%r12021, [%rd3+6132];
	ld.local.u32 	%r12022, [%rd3+6136];
	ld.local.u32 	%r12023, [%rd3+6140];
	ld.local.u32 	%r12024, [%rd3+6144];
	ld.local.u32 	%r12025, [%rd3+6148];
	ld.local.u32 	%r12026, [%rd3+6152];
	ld.local.u32 	%r12027, [%rd3+6156];
	ld.local.u32 	%r12028, [%rd3+6160];
	ld.local.u32 	%r12029, [%rd3+6164];
	ld.local.u32 	%r12030, [%rd3+6168];
	ld.local.u32 	%r12031, [%rd3+6172];
	ld.local.u32 	%r12032, [%rd3+6176];
	ld.local.u32 	%r12033, [%rd3+6180];
	ld.local.u32 	%r12034, [%rd3+6184];
	ld.local.u32 	%r12035, [%rd3+6188];
	ld.local.u32 	%r12036, [%rd3+6192];
	ld.local.u32 	%r12037, [%rd3+6196];
	ld.local.u32 	%r12038, [%rd3+6200];
	ld.local.u32 	%r12039, [%rd3+6204];
	ld.local.u32 	%r12040, [%rd3+6208];
	ld.local.u32 	%r12041, [%rd3+6212];
	ld.local.u32 	%r12042, [%rd3+6216];
	ld.local.u32 	%r12043, [%rd3+6220];
	ld.local.u32 	%r12044, [%rd3+6224];
	ld.local.u32 	%r12045, [%rd3+6228];
	ld.local.u32 	%r12046, [%rd3+6232];
	ld.local.u32 	%r12047, [%rd3+6236];
	ld.local.u32 	%r12048, [%rd3+6240];
	ld.local.u32 	%r12049, [%rd3+6244];
	ld.local.u32 	%r12050, [%rd3+6248];
	ld.local.u32 	%r12051, [%rd3+6252];
	ld.local.u32 	%r12052, [%rd3+6256];
	ld.local.u32 	%r12053, [%rd3+6260];
	ld.local.u32 	%r12054, [%rd3+6264];
	st.global.u32 	[%rd5172], %r26229;
	st.global.u32 	[%rd5172+4], %r10489;
	st.global.u32 	[%rd5172+8], %r10490;
	st.global.u32 	[%rd5172+12], %r10491;
	st.global.u32 	[%rd5172+16], %r10492;
	st.global.u32 	[%rd5172+20], %r10493;
	st.global.u32 	[%rd5172+24], %r10494;
	st.global.u32 	[%rd5172+28], %r10495;
	st.global.u32 	[%rd5172+32], %r10496;
	st.global.u32 	[%rd5172+36], %r10497;
	st.global.u32 	[%rd5172+40], %r10498;
	st.global.u32 	[%rd5172+44], %r10499;
	st.global.u32 	[%rd5172+48], %r10500;
	st.global.u32 	[%rd5172+52], %r10501;
	st.global.u32 	[%rd5172+56], %r10502;
	st.global.u32 	[%rd5172+60], %r10503;
	st.global.u32 	[%rd5172+64], %r10504;
	st.global.u32 	[%rd5172+68], %r10505;
	st.global.u32 	[%rd5172+72], %r10506;
	st.global.u32 	[%rd5172+76], %r10507;
	st.global.u32 	[%rd5172+80], %r10508;
	st.global.u32 	[%rd5172+84], %r10509;
	st.global.u32 	[%rd5172+88], %r10510;
	st.global.u32 	[%rd5172+92], %r10511;
	st.global.u32 	[%rd5172+96], %r10512;
	st.global.u32 	[%rd5172+100], %r10513;
	st.global.u32 	[%rd5172+104], %r10514;
	st.global.u32 	[%rd5172+108], %r10515;
	st.global.u32 	[%rd5172+112], %r10516;
	st.global.u32 	[%rd5172+116], %r10517;
	st.global.u32 	[%rd5172+120], %r10518;
	st.global.u32 	[%rd5172+124], %r10519;
	st.global.u32 	[%rd5172+128], %r10520;
	st.global.u32 	[%rd5172+132], %r10521;
	st.global.u32 	[%rd5172+136], %r10522;
	st.global.u32 	[%rd5172+140], %r10523;
	st.global.u32 	[%rd5172+144], %r10524;
	st.global.u32 	[%rd5172+148], %r10525;
	st.global.u32 	[%rd5172+152], %r10526;
	st.global.u32 	[%rd5172+156], %r10527;
	st.global.u32 	[%rd5172+160], %r10528;
	st.global.u32 	[%rd5172+164], %r10529;
	st.global.u32 	[%rd5172+168], %r10530;
	st.global.u32 	[%rd5172+172], %r10531;
	st.global.u32 	[%rd5172+176], %r10532;
	st.global.u32 	[%rd5172+180], %r10533;
	st.global.u32 	[%rd5172+184], %r10534;
	st.global.u32 	[%rd5172+188], %r10535;
	st.global.u32 	[%rd5172+192], %r10536;
	st.global.u32 	[%rd5172+196], %r10537;
	st.global.u32 	[%rd5172+200], %r10538;
	st.global.u32 	[%rd5172+204], %r10539;
	st.global.u32 	[%rd5172+208], %r10540;
	st.global.u32 	[%rd5172+212], %r10541;
	st.global.u32 	[%rd5172+216], %r10542;
	st.global.u32 	[%rd5172+220], %r10543;
	st.global.u32 	[%rd5172+224], %r10544;
	st.global.u32 	[%rd5172+228], %r10545;
	st.global.u32 	[%rd5172+232], %r10546;
	st.global.u32 	[%rd5172+236], %r10547;
	st.global.u32 	[%rd5172+240], %r10548;
	st.global.u32 	[%rd5172+244], %r10549;
	st.global.u32 	[%rd5172+248], %r10550;
	st.global.u32 	[%rd5172+252], %r10551;
	st.global.u32 	[%rd5172+256], %r10552;
	st.global.u32 	[%rd5172+260], %r10553;
	st.global.u32 	[%rd5172+264], %r10554;
	st.global.u32 	[%rd5172+268], %r10555;
	st.global.u32 	[%rd5172+272], %r10556;
	st.global.u32 	[%rd5172+276], %r10557;
	st.global.u32 	[%rd5172+280], %r10558;
	st.global.u32 	[%rd5172+284], %r10559;
	st.global.u32 	[%rd5172+288], %r10560;
	st.global.u32 	[%rd5172+292], %r10561;
	st.global.u32 	[%rd5172+296], %r10562;
	st.global.u32 	[%rd5172+300], %r10563;
	st.global.u32 	[%rd5172+304], %r10564;
	st.global.u32 	[%rd5172+308], %r10565;
	st.global.u32 	[%rd5172+312], %r10566;
	st.global.u32 	[%rd5172+316], %r10567;
	st.global.u32 	[%rd5172+320], %r10568;
	st.global.u32 	[%rd5172+324], %r10569;
	st.global.u32 	[%rd5172+328], %r10570;
	st.global.u32 	[%rd5172+332], %r10571;
	st.global.u32 	[%rd5172+336], %r10572;
	st.global.u32 	[%rd5172+340], %r10573;
	st.global.u32 	[%rd5172+344], %r10574;
	st.global.u32 	[%rd5172+348], %r10575;
	st.global.u32 	[%rd5172+352], %r10576;
	st.global.u32 	[%rd5172+356], %r10577;
	st.global.u32 	[%rd5172+360], %r10578;
	st.global.u32 	[%rd5172+364], %r10579;
	st.global.u32 	[%rd5172+368], %r10580;
	st.global.u32 	[%rd5172+372], %r10581;
	st.global.u32 	[%rd5172+376], %r10582;
	st.global.u32 	[%rd5172+380], %r10583;
	st.global.u32 	[%rd5172+384], %r10584;
	st.global.u32 	[%rd5172+388], %r10585;
	st.global.u32 	[%rd5172+392], %r10586;
	st.global.u32 	[%rd5172+396], %r10587;
	st.global.u32 	[%rd5172+400], %r10588;
	st.global.u32 	[%rd5172+404], %r10589;
	st.global.u32 	[%rd5172+408], %r10590;
	st.global.u32 	[%rd5172+412], %r10591;
	st.global.u32 	[%rd5172+416], %r10592;
	st.global.u32 	[%rd5172+420], %r10593;
	st.global.u32 	[%rd5172+424], %r10594;
	st.global.u32 	[%rd5172+428], %r10595;
	st.global.u32 	[%rd5172+432], %r10596;
	st.global.u32 	[%rd5172+436], %r10597;
	st.global.u32 	[%rd5172+440], %r10598;
	st.global.u32 	[%rd5172+444], %r10599;
	st.global.u32 	[%rd5172+448], %r10600;
	st.global.u32 	[%rd5172+452], %r10601;
	st.global.u32 	[%rd5172+456], %r10602;
	st.global.u32 	[%rd5172+460], %r10603;
	st.global.u32 	[%rd5172+464], %r10604;
	st.global.u32 	[%rd5172+468], %r10605;
	st.global.u32 	[%rd5172+472], %r10606;
	st.global.u32 	[%rd5172+476], %r10607;
	st.global.u32 	[%rd5172+480], %r10608;
	st.global.u32 	[%rd5172+484], %r10609;
	st.global.u32 	[%rd5172+488], %r10610;
	st.global.u32 	[%rd5172+492], %r10611;
	st.global.u32 	[%rd5172+496], %r10612;
	st.global.u32 	[%rd5172+500], %r10613;
	st.global.u32 	[%rd5172+504], %r10614;
	st.global.u32 	[%rd5172+508], %r10615;
	st.global.u32 	[%rd5172+512], %r10616;
	st.global.u32 	[%rd5172+516], %r10617;
	st.global.u32 	[%rd5172+520], %r10618;
	st.global.u32 	[%rd5172+524], %r10619;
	st.global.u32 	[%rd5172+528], %r10620;
	st.global.u32 	[%rd5172+532], %r10621;
	st.global.u32 	[%rd5172+536], %r10622;
	st.global.u32 	[%rd5172+540], %r10623;
	st.global.u32 	[%rd5172+544], %r10624;
	st.global.u32 	[%rd5172+548], %r10625;
	st.global.u32 	[%rd5172+552], %r10626;
	st.global.u32 	[%rd5172+556], %r10627;
	st.global.u32 	[%rd5172+560], %r10628;
	st.global.u32 	[%rd5172+564], %r10629;
	st.global.u32 	[%rd5172+568], %r10630;
	st.global.u32 	[%rd5172+572], %r10631;
	st.global.u32 	[%rd5172+576], %r10632;
	st.global.u32 	[%rd5172+580], %r10633;
	st.global.u32 	[%rd5172+584], %r10634;
	st.global.u32 	[%rd5172+588], %r10635;
	st.global.u32 	[%rd5172+592], %r10636;
	st.global.u32 	[%rd5172+596], %r10637;
	st.global.u32 	[%rd5172+600], %r10638;
	st.global.u32 	[%rd5172+604], %r10639;
	st.global.u32 	[%rd5172+608], %r10640;
	st.global.u32 	[%rd5172+612], %r10641;
	st.global.u32 	[%rd5172+616], %r10642;
	st.global.u32 	[%rd5172+620], %r10643;
	st.global.u32 	[%rd5172+624], %r10644;
	st.global.u32 	[%rd5172+628], %r10645;
	st.global.u32 	[%rd5172+632], %r10646;
	st.global.u32 	[%rd5172+636], %r10647;
	st.global.u32 	[%rd5172+640], %r10648;
	st.global.u32 	[%rd5172+644], %r10649;
	st.global.u32 	[%rd5172+648], %r10650;
	st.global.u32 	[%rd5172+652], %r10651;
	st.global.u32 	[%rd5172+656], %r10652;
	st.global.u32 	[%rd5172+660], %r10653;
	st.global.u32 	[%rd5172+664], %r10654;
	st.global.u32 	[%rd5172+668], %r10655;
	st.global.u32 	[%rd5172+672], %r10656;
	st.global.u32 	[%rd5172+676], %r10657;
	st.global.u32 	[%rd5172+680], %r10658;
	st.global.u32 	[%rd5172+684], %r10659;
	st.global.u32 	[%rd5172+688], %r10660;
	st.global.u32 	[%rd5172+692], %r10661;
	st.global.u32 	[%rd5172+696], %r10662;
	st.global.u32 	[%rd5172+700], %r10663;
	st.global.u32 	[%rd5172+704], %r10664;
	st.global.u32 	[%rd5172+708], %r10665;
	st.global.u32 	[%rd5172+712], %r10666;
	st.global.u32 	[%rd5172+716], %r10667;
	st.global.u32 	[%rd5172+720], %r10668;
	st.global.u32 	[%rd5172+724], %r10669;
	st.global.u32 	[%rd5172+728], %r10670;
	st.global.u32 	[%rd5172+732], %r10671;
	st.global.u32 	[%rd5172+736], %r10672;
	st.global.u32 	[%rd5172+740], %r10673;
	st.global.u32 	[%rd5172+744], %r10674;
	st.global.u32 	[%rd5172+748], %r10675;
	st.global.u32 	[%rd5172+752], %r10676;
	st.global.u32 	[%rd5172+756], %r10677;
	st.global.u32 	[%rd5172+760], %r10678;
	st.global.u32 	[%rd5172+764], %r10679;
	st.global.u32 	[%rd5172+768], %r10680;
	st.global.u32 	[%rd5172+772], %r10681;
	st.global.u32 	[%rd5172+776], %r10682;
	st.global.u32 	[%rd5172+780], %r10683;
	st.global.u32 	[%rd5172+784], %r10684;
	st.global.u32 	[%rd5172+788], %r10685;
	st.global.u32 	[%rd5172+792], %r10686;
	st.global.u32 	[%rd5172+796], %r10687;
	st.global.u32 	[%rd5172+800], %r10688;
	st.global.u32 	[%rd5172+804], %r10689;
	st.global.u32 	[%rd5172+808], %r10690;
	st.global.u32 	[%rd5172+812], %r10691;
	st.global.u32 	[%rd5172+816], %r10692;
	st.global.u32 	[%rd5172+820], %r10693;
	st.global.u32 	[%rd5172+824], %r10694;
	st.global.u32 	[%rd5172+828], %r10695;
	st.global.u32 	[%rd5172+832], %r10696;
	st.global.u32 	[%rd5172+836], %r10697;
	st.global.u32 	[%rd5172+840], %r10698;
	st.global.u32 	[%rd5172+844], %r10699;
	st.global.u32 	[%rd5172+848], %r10700;
	st.global.u32 	[%rd5172+852], %r10701;
	st.global.u32 	[%rd5172+856], %r10702;
	st.global.u32 	[%rd5172+860], %r10703;
	st.global.u32 	[%rd5172+864], %r10704;
	st.global.u32 	[%rd5172+868], %r10705;
	st.global.u32 	[%rd5172+872], %r10706;
	st.global.u32 	[%rd5172+876], %r10707;
	st.global.u32 	[%rd5172+880], %r10708;
	st.global.u32 	[%rd5172+884], %r10709;
	st.global.u32 	[%rd5172+888], %r10710;
	st.global.u32 	[%rd5172+892], %r10711;
	st.global.u32 	[%rd5172+896], %r10712;
	st.global.u32 	[%rd5172+900], %r10713;
	st.global.u32 	[%rd5172+904], %r10714;
	st.global.u32 	[%rd5172+908], %r10715;
	st.global.u32 	[%rd5172+912], %r10716;
	st.global.u32 	[%rd5172+916], %r10717;
	st.global.u32 	[%rd5172+920], %r10718;
	st.global.u32 	[%rd5172+924], %r10719;
	st.global.u32 	[%rd5172+928], %r10720;
	st.global.u32 	[%rd5172+932], %r10721;
	st.global.u32 	[%rd5172+936], %r10722;
	st.global.u32 	[%rd5172+940], %r10723;
	st.global.u32 	[%rd5172+944], %r10724;
	st.global.u32 	[%rd5172+948], %r10725;
	st.global.u32 	[%rd5172+952], %r10726;
	st.global.u32 	[%rd5172+956], %r10727;
	st.global.u32 	[%rd5172+960], %r10728;
	st.global.u32 	[%rd5172+964], %r10729;
	st.global.u32 	[%rd5172+968], %r10730;
	st.global.u32 	[%rd5172+972], %r10731;
	st.global.u32 	[%rd5172+976], %r10732;
	st.global.u32 	[%rd5172+980], %r10733;
	st.global.u32 	[%rd5172+984], %r10734;
	st.global.u32 	[%rd5172+988], %r10735;
	st.global.u32 	[%rd5172+992], %r10736;
	st.global.u32 	[%rd5172+996], %r10737;
	st.global.u32 	[%rd5172+1000], %r10738;
	st.global.u32 	[%rd5172+1004], %r10739;
	st.global.u32 	[%rd5172+1008], %r10740;
	st.global.u32 	[%rd5172+1012], %r10741;
	st.global.u32 	[%rd5172+1016], %r10742;
	st.global.u32 	[%rd5172+1020], %r10743;
	st.global.u32 	[%rd5172+1024], %r10744;
	st.global.u32 	[%rd5172+1028], %r10745;
	st.global.u32 	[%rd5172+1032], %r10746;
	st.global.u32 	[%rd5172+1036], %r10747;
	st.global.u32 	[%rd5172+1040], %r10748;
	st.global.u32 	[%rd5172+1044], %r10749;
	st.global.u32 	[%rd5172+1048], %r10750;
	st.global.u32 	[%rd5172+1052], %r10751;
	st.global.u32 	[%rd5172+1056], %r10752;
	st.global.u32 	[%rd5172+1060], %r10753;
	st.global.u32 	[%rd5172+1064], %r10754;
	st.global.u32 	[%rd5172+1068], %r10755;
	st.global.u32 	[%rd5172+1072], %r10756;
	st.global.u32 	[%rd5172+1076], %r10757;
	st.global.u32 	[%rd5172+1080], %r10758;
	st.global.u32 	[%rd5172+1084], %r10759;
	st.global.u32 	[%rd5172+1088], %r10760;
	st.global.u32 	[%rd5172+1092], %r10761;
	st.global.u32 	[%rd5172+1096], %r10762;
	st.global.u32 	[%rd5172+1100], %r10763;
	st.global.u32 	[%rd5172+1104], %r10764;
	st.global.u32 	[%rd5172+1108], %r10765;
	st.global.u32 	[%rd5172+1112], %r10766;
	st.global.u32 	[%rd5172+1116], %r10767;
	st.global.u32 	[%rd5172+1120], %r10768;
	st.global.u32 	[%rd5172+1124], %r10769;
	st.global.u32 	[%rd5172+1128], %r10770;
	st.global.u32 	[%rd5172+1132], %r10771;
	st.global.u32 	[%rd5172+1136], %r10772;
	st.global.u32 	[%rd5172+1140], %r10773;
	st.global.u32 	[%rd5172+1144], %r10774;
	st.global.u32 	[%rd5172+1148], %r10775;
	st.global.u32 	[%rd5172+1152], %r10776;
	st.global.u32 	[%rd5172+1156], %r10777;
	st.global.u32 	[%rd5172+1160], %r10778;
	st.global.u32 	[%rd5172+1164], %r10779;
	st.global.u32 	[%rd5172+1168], %r10780;
	st.global.u32 	[%rd5172+1172], %r10781;
	st.global.u32 	[%rd5172+1176], %r10782;
	st.global.u32 	[%rd5172+1180], %r10783;
	st.global.u32 	[%rd5172+1184], %r10784;
	st.global.u32 	[%rd5172+1188], %r10785;
	st.global.u32 	[%rd5172+1192], %r10786;
	st.global.u32 	[%rd5172+1196], %r10787;
	st.global.u32 	[%rd5172+1200], %r10788;
	st.global.u32 	[%rd5172+1204], %r10789;
	st.global.u32 	[%rd5172+1208], %r10790;
	st.global.u32 	[%rd5172+1212], %r10791;
	st.global.u32 	[%rd5172+1216], %r10792;
	st.global.u32 	[%rd5172+1220], %r10793;
	st.global.u32 	[%rd5172+1224], %r10794;
	st.global.u32 	[%rd5172+1228], %r10795;
	st.global.u32 	[%rd5172+1232], %r10796;
	st.global.u32 	[%rd5172+1236], %r10797;
	st.global.u32 	[%rd5172+1240], %r10798;
	st.global.u32 	[%rd5172+1244], %r10799;
	st.global.u32 	[%rd5172+1248], %r10800;
	st.global.u32 	[%rd5172+1252], %r10801;
	st.global.u32 	[%rd5172+1256], %r10802;
	st.global.u32 	[%rd5172+1260], %r10803;
	st.global.u32 	[%rd5172+1264], %r10804;
	st.global.u32 	[%rd5172+1268], %r10805;
	st.global.u32 	[%rd5172+1272], %r10806;
	st.global.u32 	[%rd5172+1276], %r10807;
	st.global.u32 	[%rd5172+1280], %r10808;
	st.global.u32 	[%rd5172+1284], %r10809;
	st.global.u32 	[%rd5172+1288], %r10810;
	st.global.u32 	[%rd5172+1292], %r10811;
	st.global.u32 	[%rd5172+1296], %r10812;
	st.global.u32 	[%rd5172+1300], %r10813;
	st.global.u32 	[%rd5172+1304], %r10814;
	st.global.u32 	[%rd5172+1308], %r10815;
	st.global.u32 	[%rd5172+1312], %r10816;
	st.global.u32 	[%rd5172+1316], %r10817;
	st.global.u32 	[%rd5172+1320], %r10818;
	st.global.u32 	[%rd5172+1324], %r10819;
	st.global.u32 	[%rd5172+1328], %r10820;
	st.global.u32 	[%rd5172+1332], %r10821;
	st.global.u32 	[%rd5172+1336], %r10822;
	st.global.u32 	[%rd5172+1340], %r10823;
	st.global.u32 	[%rd5172+1344], %r10824;
	st.global.u32 	[%rd5172+1348], %r10825;
	st.global.u32 	[%rd5172+1352], %r10826;
	st.global.u32 	[%rd5172+1356], %r10827;
	st.global.u32 	[%rd5172+1360], %r10828;
	st.global.u32 	[%rd5172+1364], %r10829;
	st.global.u32 	[%rd5172+1368], %r10830;
	st.global.u32 	[%rd5172+1372], %r10831;
	st.global.u32 	[%rd5172+1376], %r10832;
	st.global.u32 	[%rd5172+1380], %r10833;
	st.global.u32 	[%rd5172+1384], %r10834;
	st.global.u32 	[%rd5172+1388], %r10835;
	st.global.u32 	[%rd5172+1392], %r10836;
	st.global.u32 	[%rd5172+1396], %r10837;
	st.global.u32 	[%rd5172+1400], %r10838;
	st.global.u32 	[%rd5172+1404], %r10839;
	st.global.u32 	[%rd5172+1408], %r10840;
	st.global.u32 	[%rd5172+1412], %r10841;
	st.global.u32 	[%rd5172+1416], %r10842;
	st.global.u32 	[%rd5172+1420], %r10843;
	st.global.u32 	[%rd5172+1424], %r10844;
	st.global.u32 	[%rd5172+1428], %r10845;
	st.global.u32 	[%rd5172+1432], %r10846;
	st.global.u32 	[%rd5172+1436], %r10847;
	st.global.u32 	[%rd5172+1440], %r10848;
	st.global.u32 	[%rd5172+1444], %r10849;
	st.global.u32 	[%rd5172+1448], %r10850;
	st.global.u32 	[%rd5172+1452], %r10851;
	st.global.u32 	[%rd5172+1456], %r10852;
	st.global.u32 	[%rd5172+1460], %r10853;
	st.global.u32 	[%rd5172+1464], %r10854;
	st.global.u32 	[%rd5172+1468], %r10855;
	st.global.u32 	[%rd5172+1472], %r10856;
	st.global.u32 	[%rd5172+1476], %r10857;
	st.global.u32 	[%rd5172+1480], %r10858;
	st.global.u32 	[%rd5172+1484], %r10859;
	st.global.u32 	[%rd5172+1488], %r10860;
	st.global.u32 	[%rd5172+1492], %r10861;
	st.global.u32 	[%rd5172+1496], %r10862;
	st.global.u32 	[%rd5172+1500], %r10863;
	st.global.u32 	[%rd5172+1504], %r10864;
	st.global.u32 	[%rd5172+1508], %r10865;
	st.global.u32 	[%rd5172+1512], %r10866;
	st.global.u32 	[%rd5172+1516], %r10867;
	st.global.u32 	[%rd5172+1520], %r10868;
	st.global.u32 	[%rd5172+1524], %r10869;
	st.global.u32 	[%rd5172+1528], %r10870;
	st.global.u32 	[%rd5172+1532], %r10871;
	st.global.u32 	[%rd5172+1536], %r10872;
	st.global.u32 	[%rd5172+1540], %r10873;
	st.global.u32 	[%rd5172+1544], %r10874;
	st.global.u32 	[%rd5172+1548], %r10875;
	st.global.u32 	[%rd5172+1552], %r10876;
	st.global.u32 	[%rd5172+1556], %r10877;
	st.global.u32 	[%rd5172+1560], %r10878;
	st.global.u32 	[%rd5172+1564], %r10879;
	st.global.u32 	[%rd5172+1568], %r10880;
	st.global.u32 	[%rd5172+1572], %r10881;
	st.global.u32 	[%rd5172+1576], %r10882;
	st.global.u32 	[%rd5172+1580], %r10883;
	st.global.u32 	[%rd5172+1584], %r10884;
	st.global.u32 	[%rd5172+1588], %r10885;
	st.global.u32 	[%rd5172+1592], %r10886;
	st.global.u32 	[%rd5172+1596], %r10887;
	st.global.u32 	[%rd5172+1600], %r10888;
	st.global.u32 	[%rd5172+1604], %r10889;
	st.global.u32 	[%rd5172+1608], %r10890;
	st.global.u32 	[%rd5172+1612], %r10891;
	st.global.u32 	[%rd5172+1616], %r10892;
	st.global.u32 	[%rd5172+1620], %r10893;
	st.global.u32 	[%rd5172+1624], %r10894;
	st.global.u32 	[%rd5172+1628], %r10895;
	st.global.u32 	[%rd5172+1632], %r10896;
	st.global.u32 	[%rd5172+1636], %r10897;
	st.global.u32 	[%rd5172+1640], %r10898;
	st.global.u32 	[%rd5172+1644], %r10899;
	st.global.u32 	[%rd5172+1648], %r10900;
	st.global.u32 	[%rd5172+1652], %r10901;
	st.global.u32 	[%rd5172+1656], %r10902;
	st.global.u32 	[%rd5172+1660], %r10903;
	st.global.u32 	[%rd5172+1664], %r10904;
	st.global.u32 	[%rd5172+1668], %r10905;
	st.global.u32 	[%rd5172+1672], %r10906;
	st.global.u32 	[%rd5172+1676], %r10907;
	st.global.u32 	[%rd5172+1680], %r10908;
	st.global.u32 	[%rd5172+1684], %r10909;
	st.global.u32 	[%rd5172+1688], %r10910;
	st.global.u32 	[%rd5172+1692], %r10911;
	st.global.u32 	[%rd5172+1696], %r10912;
	st.global.u32 	[%rd5172+1700], %r10913;
	st.global.u32 	[%rd5172+1704], %r10914;
	st.global.u32 	[%rd5172+1708], %r10915;
	st.global.u32 	[%rd5172+1712], %r10916;
	st.global.u32 	[%rd5172+1716], %r10917;
	st.global.u32 	[%rd5172+1720], %r10918;
	st.global.u32 	[%rd5172+1724], %r10919;
	st.global.u32 	[%rd5172+1728], %r10920;
	st.global.u32 	[%rd5172+1732], %r10921;
	st.global.u32 	[%rd5172+1736], %r10922;
	st.global.u32 	[%rd5172+1740], %r10923;
	st.global.u32 	[%rd5172+1744], %r10924;
	st.global.u32 	[%rd5172+1748], %r10925;
	st.global.u32 	[%rd5172+1752], %r10926;
	st.global.u32 	[%rd5172+1756], %r10927;
	st.global.u32 	[%rd5172+1760], %r10928;
	st.global.u32 	[%rd5172+1764], %r10929;
	st.global.u32 	[%rd5172+1768], %r10930;
	st.global.u32 	[%rd5172+1772], %r10931;
	st.global.u32 	[%rd5172+1776], %r10932;
	st.global.u32 	[%rd5172+1780], %r10933;
	st.global.u32 	[%rd5172+1784], %r10934;
	st.global.u32 	[%rd5172+1788], %r10935;
	st.global.u32 	[%rd5172+1792], %r10936;
	st.global.u32 	[%rd5172+1796], %r10937;
	st.global.u32 	[%rd5172+1800], %r10938;
	st.global.u32 	[%rd5172+1804], %r10939;
	st.global.u32 	[%rd5172+1808], %r10940;
	st.global.u32 	[%rd5172+1812], %r10941;
	st.global.u32 	[%rd5172+1816], %r10942;
	st.global.u32 	[%rd5172+1820], %r10943;
	st.global.u32 	[%rd5172+1824], %r10944;
	st.global.u32 	[%rd5172+1828], %r10945;
	st.global.u32 	[%rd5172+1832], %r10946;
	st.global.u32 	[%rd5172+1836], %r10947;
	st.global.u32 	[%rd5172+1840], %r10948;
	st.global.u32 	[%rd5172+1844], %r10949;
	st.global.u32 	[%rd5172+1848], %r10950;
	st.global.u32 	[%rd5172+1852], %r10951;
	st.global.u32 	[%rd5172+1856], %r10952;
	st.global.u32 	[%rd5172+1860], %r10953;
	st.global.u32 	[%rd5172+1864], %r10954;
	st.global.u32 	[%rd5172+1868], %r10955;
	st.global.u32 	[%rd5172+1872], %r10956;
	st.global.u32 	[%rd5172+1876], %r10957;
	st.global.u32 	[%rd5172+1880], %r10958;
	st.global.u32 	[%rd5172+1884], %r10959;
	st.global.u32 	[%rd5172+1888], %r10960;
	st.global.u32 	[%rd5172+1892], %r10961;
	st.global.u32 	[%rd5172+1896], %r10962;
	st.global.u32 	[%rd5172+1900], %r10963;
	st.global.u32 	[%rd5172+1904], %r10964;
	st.global.u32 	[%rd5172+1908], %r10965;
	st.global.u32 	[%rd5172+1912], %r10966;
	st.global.u32 	[%rd5172+1916], %r10967;
	st.global.u32 	[%rd5172+1920], %r10968;
	st.global.u32 	[%rd5172+1924], %r10969;
	st.global.u32 	[%rd5172+1928], %r10970;
	st.global.u32 	[%rd5172+1932], %r10971;
	st.global.u32 	[%rd5172+1936], %r10972;
	st.global.u32 	[%rd5172+1940], %r10973;
	st.global.u32 	[%rd5172+1944], %r10974;
	st.global.u32 	[%rd5172+1948], %r10975;
	st.global.u32 	[%rd5172+1952], %r10976;
	st.global.u32 	[%rd5172+1956], %r10977;
	st.global.u32 	[%rd5172+1960], %r10978;
	st.global.u32 	[%rd5172+1964], %r10979;
	st.global.u32 	[%rd5172+1968], %r10980;
	st.global.u32 	[%rd5172+1972], %r10981;
	st.global.u32 	[%rd5172+1976], %r10982;
	st.global.u32 	[%rd5172+1980], %r10983;
	st.global.u32 	[%rd5172+1984], %r10984;
	st.global.u32 	[%rd5172+1988], %r10985;
	st.global.u32 	[%rd5172+1992], %r10986;
	st.global.u32 	[%rd5172+1996], %r10987;
	st.global.u32 	[%rd5172+2000], %r10988;
	st.global.u32 	[%rd5172+2004], %r10989;
	st.global.u32 	[%rd5172+2008], %r10990;
	st.global.u32 	[%rd5172+2012], %r10991;
	st.global.u32 	[%rd5172+2016], %r10992;
	st.global.u32 	[%rd5172+2020], %r10993;
	st.global.u32 	[%rd5172+2024], %r10994;
	st.global.u32 	[%rd5172+2028], %r10995;
	st.global.u32 	[%rd5172+2032], %r10996;
	st.global.u32 	[%rd5172+2036], %r10997;
	st.global.u32 	[%rd5172+2040], %r10998;
	st.global.u32 	[%rd5172+2044], %r10999;
	st.global.u32 	[%rd5172+2048], %r11000;
	st.global.u32 	[%rd5172+2052], %r11001;
	st.global.u32 	[%rd5172+2056], %r11002;
	st.global.u32 	[%rd5172+2060], %r11003;
	st.global.u32 	[%rd5172+2064], %r11004;
	st.global.u32 	[%rd5172+2068], %r11005;
	st.global.u32 	[%rd5172+2072], %r11006;
	st.global.u32 	[%rd5172+2076], %r11007;
	st.global.u32 	[%rd5172+2080], %r11008;
	st.global.u32 	[%rd5172+2084], %r11009;
	st.global.u32 	[%rd5172+2088], %r11010;
	st.global.u32 	[%rd5172+2092], %r11011;
	st.global.u32 	[%rd5172+2096], %r11012;
	st.global.u32 	[%rd5172+2100], %r11013;
	st.global.u32 	[%rd5172+2104], %r11014;
	st.global.u32 	[%rd5172+2108], %r11015;
	st.global.u32 	[%rd5172+2112], %r11016;
	st.global.u32 	[%rd5172+2116], %r11017;
	st.global.u32 	[%rd5172+2120], %r11018;
	st.global.u32 	[%rd5172+2124], %r11019;
	st.global.u32 	[%rd5172+2128], %r11020;
	st.global.u32 	[%rd5172+2132], %r11021;
	st.global.u32 	[%rd5172+2136], %r11022;
	st.global.u32 	[%rd5172+2140], %r11023;
	st.global.u32 	[%rd5172+2144], %r11024;
	st.global.u32 	[%rd5172+2148], %r11025;
	st.global.u32 	[%rd5172+2152], %r11026;
	st.global.u32 	[%rd5172+2156], %r11027;
	st.global.u32 	[%rd5172+2160], %r11028;
	st.global.u32 	[%rd5172+2164], %r11029;
	st.global.u32 	[%rd5172+2168], %r11030;
	st.global.u32 	[%rd5172+2172], %r11031;
	st.global.u32 	[%rd5172+2176], %r11032;
	st.global.u32 	[%rd5172+2180], %r11033;
	st.global.u32 	[%rd5172+2184], %r11034;
	st.global.u32 	[%rd5172+2188], %r11035;
	st.global.u32 	[%rd5172+2192], %r11036;
	st.global.u32 	[%rd5172+2196], %r11037;
	st.global.u32 	[%rd5172+2200], %r11038;
	st.global.u32 	[%rd5172+2204], %r11039;
	st.global.u32 	[%rd5172+2208], %r11040;
	st.global.u32 	[%rd5172+2212], %r11041;
	st.global.u32 	[%rd5172+2216], %r11042;
	st.global.u32 	[%rd5172+2220], %r11043;
	st.global.u32 	[%rd5172+2224], %r11044;
	st.global.u32 	[%rd5172+2228], %r11045;
	st.global.u32 	[%rd5172+2232], %r11046;
	st.global.u32 	[%rd5172+2236], %r11047;
	st.global.u32 	[%rd5172+2240], %r11048;
	st.global.u32 	[%rd5172+2244], %r11049;
	st.global.u32 	[%rd5172+2248], %r11050;
	st.global.u32 	[%rd5172+2252], %r11051;
	st.global.u32 	[%rd5172+2256], %r11052;
	st.global.u32 	[%rd5172+2260], %r11053;
	st.global.u32 	[%rd5172+2264], %r11054;
	st.global.u32 	[%rd5172+2268], %r11055;
	st.global.u32 	[%rd5172+2272], %r11056;
	st.global.u32 	[%rd5172+2276], %r11057;
	st.global.u32 	[%rd5172+2280], %r11058;
	st.global.u32 	[%rd5172+2284], %r11059;
	st.global.u32 	[%rd5172+2288], %r11060;
	st.global.u32 	[%rd5172+2292], %r11061;
	st.global.u32 	[%rd5172+2296], %r11062;
	st.global.u32 	[%rd5172+2300], %r11063;
	st.global.u32 	[%rd5172+2304], %r11064;
	st.global.u32 	[%rd5172+2308], %r11065;
	st.global.u32 	[%rd5172+2312], %r11066;
	st.global.u32 	[%rd5172+2316], %r11067;
	st.global.u32 	[%rd5172+2320], %r11068;
	st.global.u32 	[%rd5172+2324], %r11069;
	st.global.u32 	[%rd5172+2328], %r11070;
	st.global.u32 	[%rd5172+2332], %r11071;
	st.global.u32 	[%rd5172+2336], %r11072;
	st.global.u32 	[%rd5172+2340], %r11073;
	st.global.u32 	[%rd5172+2344], %r11074;
	st.global.u32 	[%rd5172+2348], %r11075;
	st.global.u32 	[%rd5172+2352], %r11076;
	st.global.u32 	[%rd5172+2356], %r11077;
	st.global.u32 	[%rd5172+2360], %r11078;
	st.global.u32 	[%rd5172+2364], %r11079;
	st.global.u32 	[%rd5172+2368], %r11080;
	st.global.u32 	[%rd5172+2372], %r11081;
	st.global.u32 	[%rd5172+2376], %r11082;
	st.global.u32 	[%rd5172+2380], %r11083;
	st.global.u32 	[%rd5172+2384], %r11084;
	st.global.u32 	[%rd5172+2388], %r11085;
	st.global.u32 	[%rd5172+2392], %r11086;
	st.global.u32 	[%rd5172+2396], %r11087;
	st.global.u32 	[%rd5172+2400], %r11088;
	st.global.u32 	[%rd5172+2404], %r11089;
	st.global.u32 	[%rd5172+2408], %r11090;
	st.global.u32 	[%rd5172+2412], %r11091;
	st.global.u32 	[%rd5172+2416], %r11092;
	st.global.u32 	[%rd5172+2420], %r11093;
	st.global.u32 	[%rd5172+2424], %r11094;
	st.global.u32 	[%rd5172+2428], %r11095;
	st.global.u32 	[%rd5172+2432], %r11096;
	st.global.u32 	[%rd5172+2436], %r11097;
	st.global.u32 	[%rd5172+2440], %r11098;
	st.global.u32 	[%rd5172+2444], %r11099;
	st.global.u32 	[%rd5172+2448], %r11100;
	st.global.u32 	[%rd5172+2452], %r11101;
	st.global.u32 	[%rd5172+2456], %r11102;
	st.global.u32 	[%rd5172+2460], %r11103;
	st.global.u32 	[%rd5172+2464], %r11104;
	st.global.u32 	[%rd5172+2468], %r11105;
	st.global.u32 	[%rd5172+2472], %r11106;
	st.global.u32 	[%rd5172+2476], %r11107;
	st.global.u32 	[%rd5172+2480], %r11108;
	st.global.u32 	[%rd5172+2484], %r11109;
	st.global.u32 	[%rd5172+2488], %r11110;
	st.global.u32 	[%rd5172+2492], %r11111;
	st.global.u32 	[%rd5172+2496], %r11112;
	st.global.u32 	[%rd5172+2500], %r11113;
	st.global.u32 	[%rd5172+2504], %r11114;
	st.global.u32 	[%rd5172+2508], %r11115;
	st.global.u32 	[%rd5172+2512], %r11116;
	st.global.u32 	[%rd5172+2516], %r11117;
	st.global.u32 	[%rd5172+2520], %r11118;
	st.global.u32 	[%rd5172+2524], %r11119;
	st.global.u32 	[%rd5172+2528], %r11120;
	st.global.u32 	[%rd5172+2532], %r11121;
	st.global.u32 	[%rd5172+2536], %r11122;
	st.global.u32 	[%rd5172+2540], %r11123;
	st.global.u32 	[%rd5172+2544], %r11124;
	st.global.u32 	[%rd5172+2548], %r11125;
	st.global.u32 	[%rd5172+2552], %r11126;
	st.global.u32 	[%rd5172+2556], %r11127;
	st.global.u32 	[%rd5172+2560], %r11128;
	st.global.u32 	[%rd5172+2564], %r11129;
	st.global.u32 	[%rd5172+2568], %r11130;
	st.global.u32 	[%rd5172+2572], %r11131;
	st.global.u32 	[%rd5172+2576], %r11132;
	st.global.u32 	[%rd5172+2580], %r11133;
	st.global.u32 	[%rd5172+2584], %r11134;
	st.global.u32 	[%rd5172+2588], %r11135;
	st.global.u32 	[%rd5172+2592], %r11136;
	st.global.u32 	[%rd5172+2596], %r11137;
	st.global.u32 	[%rd5172+2600], %r11138;
	st.global.u32 	[%rd5172+2604], %r11139;
	st.global.u32 	[%rd5172+2608], %r11140;
	st.global.u32 	[%rd5172+2612], %r11141;
	st.global.u32 	[%rd5172+2616], %r11142;
	st.global.u32 	[%rd5172+2620], %r11143;
	st.global.u32 	[%rd5172+2624], %r11144;
	st.global.u32 	[%rd5172+2628], %r11145;
	st.global.u32 	[%rd5172+2632], %r11146;
	st.global.u32 	[%rd5172+2636], %r11147;
	st.global.u32 	[%rd5172+2640], %r11148;
	st.global.u32 	[%rd5172+2644], %r11149;
	st.global.u32 	[%rd5172+2648], %r11150;
	st.global.u32 	[%rd5172+2652], %r11151;
	st.global.u32 	[%rd5172+2656], %r11152;
	st.global.u32 	[%rd5172+2660], %r11153;
	st.global.u32 	[%rd5172+2664], %r11154;
	st.global.u32 	[%rd5172+2668], %r11155;
	st.global.u32 	[%rd5172+2672], %r11156;
	st.global.u32 	[%rd5172+2676], %r11157;
	st.global.u32 	[%rd5172+2680], %r11158;
	st.global.u32 	[%rd5172+2684], %r11159;
	st.global.u32 	[%rd5172+2688], %r11160;
	st.global.u32 	[%rd5172+2692], %r11161;
	st.global.u32 	[%rd5172+2696], %r11162;
	st.global.u32 	[%rd5172+2700], %r11163;
	st.global.u32 	[%rd5172+2704], %r11164;
	st.global.u32 	[%rd5172+2708], %r11165;
	st.global.u32 	[%rd5172+2712], %r11166;
	st.global.u32 	[%rd5172+2716], %r11167;
	st.global.u32 	[%rd5172+2720], %r11168;
	st.global.u32 	[%rd5172+2724], %r11169;
	st.global.u32 	[%rd5172+2728], %r11170;
	st.global.u32 	[%rd5172+2732], %r11171;
	st.global.u32 	[%rd5172+2736], %r11172;
	st.global.u32 	[%rd5172+2740], %r11173;
	st.global.u32 	[%rd5172+2744], %r11174;
	st.global.u32 	[%rd5172+2748], %r11175;
	st.global.u32 	[%rd5172+2752], %r11176;
	st.global.u32 	[%rd5172+2756], %r11177;
	st.global.u32 	[%rd5172+2760], %r11178;
	st.global.u32 	[%rd5172+2764], %r11179;
	st.global.u32 	[%rd5172+2768], %r11180;
	st.global.u32 	[%rd5172+2772], %r11181;
	st.global.u32 	[%rd5172+2776], %r11182;
	st.global.u32 	[%rd5172+2780], %r11183;
	st.global.u32 	[%rd5172+2784], %r11184;
	st.global.u32 	[%rd5172+2788], %r11185;
	st.global.u32 	[%rd5172+2792], %r11186;
	st.global.u32 	[%rd5172+2796], %r11187;
	st.global.u32 	[%rd5172+2800], %r11188;
	st.global.u32 	[%rd5172+2804], %r11189;
	st.global.u32 	[%rd5172+2808], %r11190;
	st.global.u32 	[%rd5172+2812], %r11191;
	st.global.u32 	[%rd5172+2816], %r11192;
	st.global.u32 	[%rd5172+2820], %r11193;
	st.global.u32 	[%rd5172+2824], %r11194;
	st.global.u32 	[%rd5172+2828], %r11195;
	st.global.u32 	[%rd5172+2832], %r11196;
	st.global.u32 	[%rd5172+2836], %r11197;
	st.global.u32 	[%rd5172+2840], %r11198;
	st.global.u32 	[%rd5172+2844], %r11199;
	st.global.u32 	[%rd5172+2848], %r11200;
	st.global.u32 	[%rd5172+2852], %r11201;
	st.global.u32 	[%rd5172+2856], %r11202;
	st.global.u32 	[%rd5172+2860], %r11203;
	st.global.u32 	[%rd5172+2864], %r11204;
	st.global.u32 	[%rd5172+2868], %r11205;
	st.global.u32 	[%rd5172+2872], %r11206;
	st.global.u32 	[%rd5172+2876], %r11207;
	st.global.u32 	[%rd5172+2880], %r11208;
	st.global.u32 	[%rd5172+2884], %r11209;
	st.global.u32 	[%rd5172+2888], %r11210;
	st.global.u32 	[%rd5172+2892], %r11211;
	st.global.u32 	[%rd5172+2896], %r11212;
	st.global.u32 	[%rd5172+2900], %r11213;
	st.global.u32 	[%rd5172+2904], %r11214;
	st.global.u32 	[%rd5172+2908], %r11215;
	st.global.u32 	[%rd5172+2912], %r11216;
	st.global.u32 	[%rd5172+2916], %r11217;
	st.global.u32 	[%rd5172+2920], %r11218;
	st.global.u32 	[%rd5172+2924], %r11219;
	st.global.u32 	[%rd5172+2928], %r11220;
	st.global.u32 	[%rd5172+2932], %r11221;
	st.global.u32 	[%rd5172+2936], %r11222;
	st.global.u32 	[%rd5172+2940], %r11223;
	st.global.u32 	[%rd5172+2944], %r11224;
	st.global.u32 	[%rd5172+2948], %r11225;
	st.global.u32 	[%rd5172+2952], %r11226;
	st.global.u32 	[%rd5172+2956], %r11227;
	st.global.u32 	[%rd5172+2960], %r11228;
	st.global.u32 	[%rd5172+2964], %r11229;
	st.global.u32 	[%rd5172+2968], %r11230;
	st.global.u32 	[%rd5172+2972], %r11231;
	st.global.u32 	[%rd5172+2976], %r11232;
	st.global.u32 	[%rd5172+2980], %r11233;
	st.global.u32 	[%rd5172+2984], %r11234;
	st.global.u32 	[%rd5172+2988], %r11235;
	st.global.u32 	[%rd5172+2992], %r11236;
	st.global.u32 	[%rd5172+2996], %r11237;
	st.global.u32 	[%rd5172+3000], %r11238;
	st.global.u32 	[%rd5172+3004], %r11239;
	st.global.u32 	[%rd5172+3008], %r11240;
	st.global.u32 	[%rd5172+3012], %r11241;
	st.global.u32 	[%rd5172+3016], %r11242;
	st.global.u32 	[%rd5172+3020], %r11243;
	st.global.u32 	[%rd5172+3024], %r11244;
	st.global.u32 	[%rd5172+3028], %r11245;
	st.global.u32 	[%rd5172+3032], %r11246;
	st.global.u32 	[%rd5172+3036], %r11247;
	st.global.u32 	[%rd5172+3040], %r11248;
	st.global.u32 	[%rd5172+3044], %r11249;
	st.global.u32 	[%rd5172+3048], %r11250;
	st.global.u32 	[%rd5172+3052], %r11251;
	st.global.u32 	[%rd5172+3056], %r11252;
	st.global.u32 	[%rd5172+3060], %r11253;
	st.global.u32 	[%rd5172+3064], %r11254;
	st.global.u32 	[%rd5172+3068], %r11255;
	st.global.u32 	[%rd5172+3072], %r11256;
	st.global.u32 	[%rd5172+3076], %r11257;
	st.global.u32 	[%rd5172+3080], %r11258;
	st.global.u32 	[%rd5172+3084], %r11259;
	st.global.u32 	[%rd5172+3088], %r11260;
	st.global.u32 	[%rd5172+3092], %r11261;
	st.global.u32 	[%rd5172+3096], %r11262;
	st.global.u32 	[%rd5172+3100], %r11263;
	st.global.u32 	[%rd5172+3104], %r11264;
	st.global.u32 	[%rd5172+3108], %r11265;
	st.global.u32 	[%rd5172+3112], %r11266;
	st.global.u32 	[%rd5172+3116], %r11267;
	st.global.u32 	[%rd5172+3120], %r11268;
	st.global.u32 	[%rd5172+3124], %r11269;
	st.global.u32 	[%rd5172+3128], %r11270;
	st.global.u32 	[%rd5172+3132], %r11271;
	st.global.u32 	[%rd5172+3136], %r11272;
	st.global.u32 	[%rd5172+3140], %r11273;
	st.global.u32 	[%rd5172+3144], %r11274;
	st.global.u32 	[%rd5172+3148], %r11275;
	st.global.u32 	[%rd5172+3152], %r11276;
	st.global.u32 	[%rd5172+3156], %r11277;
	st.global.u32 	[%rd5172+3160], %r11278;
	st.global.u32 	[%rd5172+3164], %r11279;
	st.global.u32 	[%rd5172+3168], %r11280;
	st.global.u32 	[%rd5172+3172], %r11281;
	st.global.u32 	[%rd5172+3176], %r11282;
	st.global.u32 	[%rd5172+3180], %r11283;
	st.global.u32 	[%rd5172+3184], %r11284;
	st.global.u32 	[%rd5172+3188], %r11285;
	st.global.u32 	[%rd5172+3192], %r11286;
	st.global.u32 	[%rd5172+3196], %r11287;
	st.global.u32 	[%rd5172+3200], %r11288;
	st.global.u32 	[%rd5172+3204], %r11289;
	st.global.u32 	[%rd5172+3208], %r11290;
	st.global.u32 	[%rd5172+3212], %r11291;
	st.global.u32 	[%rd5172+3216], %r11292;
	st.global.u32 	[%rd5172+3220], %r11293;
	st.global.u32 	[%rd5172+3224], %r11294;
	st.global.u32 	[%rd5172+3228], %r11295;
	st.global.u32 	[%rd5172+3232], %r11296;
	st.global.u32 	[%rd5172+3236], %r11297;
	st.global.u32 	[%rd5172+3240], %r11298;
	st.global.u32 	[%rd5172+3244], %r11299;
	st.global.u32 	[%rd5172+3248], %r11300;
	st.global.u32 	[%rd5172+3252], %r11301;
	st.global.u32 	[%rd5172+3256], %r11302;
	st.global.u32 	[%rd5172+3260], %r11303;
	st.global.u32 	[%rd5172+3264], %r11304;
	st.global.u32 	[%rd5172+3268], %r11305;
	st.global.u32 	[%rd5172+3272], %r11306;
	st.global.u32 	[%rd5172+3276], %r11307;
	st.global.u32 	[%rd5172+3280], %r11308;
	st.global.u32 	[%rd5172+3284], %r11309;
	st.global.u32 	[%rd5172+3288], %r11310;
	st.global.u32 	[%rd5172+3292], %r11311;
	st.global.u32 	[%rd5172+3296], %r11312;
	st.global.u32 	[%rd5172+3300], %r11313;
	st.global.u32 	[%rd5172+3304], %r11314;
	st.global.u32 	[%rd5172+3308], %r11315;
	st.global.u32 	[%rd5172+3312], %r11316;
	st.global.u32 	[%rd5172+3316], %r11317;
	st.global.u32 	[%rd5172+3320], %r11318;
	st.global.u32 	[%rd5172+3324], %r11319;
	st.global.u32 	[%rd5172+3328], %r11320;
	st.global.u32 	[%rd5172+3332], %r11321;
	st.global.u32 	[%rd5172+3336], %r11322;
	st.global.u32 	[%rd5172+3340], %r11323;
	st.global.u32 	[%rd5172+3344], %r11324;
	st.global.u32 	[%rd5172+3348], %r11325;
	st.global.u32 	[%rd5172+3352], %r11326;
	st.global.u32 	[%rd5172+3356], %r11327;
	st.global.u32 	[%rd5172+3360], %r11328;
	st.global.u32 	[%rd5172+3364], %r11329;
	st.global.u32 	[%rd5172+3368], %r11330;
	st.global.u32 	[%rd5172+3372], %r11331;
	st.global.u32 	[%rd5172+3376], %r11332;
	st.global.u32 	[%rd5172+3380], %r11333;
	st.global.u32 	[%rd5172+3384], %r11334;
	st.global.u32 	[%rd5172+3388], %r11335;
	st.global.u32 	[%rd5172+3392], %r11336;
	st.global.u32 	[%rd5172+3396], %r11337;
	st.global.u32 	[%rd5172+3400], %r11338;
	st.global.u32 	[%rd5172+3404], %r11339;
	st.global.u32 	[%rd5172+3408], %r11340;
	st.global.u32 	[%rd5172+3412], %r11341;
	st.global.u32 	[%rd5172+3416], %r11342;
	st.global.u32 	[%rd5172+3420], %r11343;
	st.global.u32 	[%rd5172+3424], %r11344;
	st.global.u32 	[%rd5172+3428], %r11345;
	st.global.u32 	[%rd5172+3432], %r11346;
	st.global.u32 	[%rd5172+3436], %r11347;
	st.global.u32 	[%rd5172+3440], %r11348;
	st.global.u32 	[%rd5172+3444], %r11349;
	st.global.u32 	[%rd5172+3448], %r11350;
	st.global.u32 	[%rd5172+3452], %r11351;
	st.global.u32 	[%rd5172+3456], %r11352;
	st.global.u32 	[%rd5172+3460], %r11353;
	st.global.u32 	[%rd5172+3464], %r11354;
	st.global.u32 	[%rd5172+3468], %r11355;
	st.global.u32 	[%rd5172+3472], %r11356;
	st.global.u32 	[%rd5172+3476], %r11357;
	st.global.u32 	[%rd5172+3480], %r11358;
	st.global.u32 	[%rd5172+3484], %r11359;
	st.global.u32 	[%rd5172+3488], %r11360;
	st.global.u32 	[%rd5172+3492], %r11361;
	st.global.u32 	[%rd5172+3496], %r11362;
	st.global.u32 	[%rd5172+3500], %r11363;
	st.global.u32 	[%rd5172+3504], %r11364;
	st.global.u32 	[%rd5172+3508], %r11365;
	st.global.u32 	[%rd5172+3512], %r11366;
	st.global.u32 	[%rd5172+3516], %r11367;
	st.global.u32 	[%rd5172+3520], %r11368;
	st.global.u32 	[%rd5172+3524], %r11369;
	st.global.u32 	[%rd5172+3528], %r11370;
	st.global.u32 	[%rd5172+3532], %r11371;
	st.global.u32 	[%rd5172+3536], %r11372;
	st.global.u32 	[%rd5172+3540], %r11373;
	st.global.u32 	[%rd5172+3544], %r11374;
	st.global.u32 	[%rd5172+3548], %r11375;
	st.global.u32 	[%rd5172+3552], %r11376;
	st.global.u32 	[%rd5172+3556], %r11377;
	st.global.u32 	[%rd5172+3560], %r11378;
	st.global.u32 	[%rd5172+3564], %r11379;
	st.global.u32 	[%rd5172+3568], %r11380;
	st.global.u32 	[%rd5172+3572], %r11381;
	st.global.u32 	[%rd5172+3576], %r11382;
	st.global.u32 	[%rd5172+3580], %r11383;
	st.global.u32 	[%rd5172+3584], %r11384;
	st.global.u32 	[%rd5172+3588], %r11385;
	st.global.u32 	[%rd5172+3592], %r11386;
	st.global.u32 	[%rd5172+3596], %r11387;
	st.global.u32 	[%rd5172+3600], %r11388;
	st.global.u32 	[%rd5172+3604], %r11389;
	st.global.u32 	[%rd5172+3608], %r11390;
	st.global.u32 	[%rd5172+3612], %r11391;
	st.global.u32 	[%rd5172+3616], %r11392;
	st.global.u32 	[%rd5172+3620], %r11393;
	st.global.u32 	[%rd5172+3624], %r11394;
	st.global.u32 	[%rd5172+3628], %r11395;
	st.global.u32 	[%rd5172+3632], %r11396;
	st.global.u32 	[%rd5172+3636], %r11397;
	st.global.u32 	[%rd5172+3640], %r11398;
	st.global.u32 	[%rd5172+3644], %r11399;
	st.global.u32 	[%rd5172+3648], %r11400;
	st.global.u32 	[%rd5172+3652], %r11401;
	st.global.u32 	[%rd5172+3656], %r11402;
	st.global.u32 	[%rd5172+3660], %r11403;
	st.global.u32 	[%rd5172+3664], %r11404;
	st.global.u32 	[%rd5172+3668], %r11405;
	st.global.u32 	[%rd5172+3672], %r11406;
	st.global.u32 	[%rd5172+3676], %r11407;
	st.global.u32 	[%rd5172+3680], %r11408;
	st.global.u32 	[%rd5172+3684], %r11409;
	st.global.u32 	[%rd5172+3688], %r11410;
	st.global.u32 	[%rd5172+3692], %r11411;
	st.global.u32 	[%rd5172+3696], %r11412;
	st.global.u32 	[%rd5172+3700], %r11413;
	st.global.u32 	[%rd5172+3704], %r11414;
	st.global.u32 	[%rd5172+3708], %r11415;
	st.global.u32 	[%rd5172+3712], %r11416;
	st.global.u32 	[%rd5172+3716], %r11417;
	st.global.u32 	[%rd5172+3720], %r11418;
	st.global.u32 	[%rd5172+3724], %r11419;
	st.global.u32 	[%rd5172+3728], %r11420;
	st.global.u32 	[%rd5172+3732], %r11421;
	st.global.u32 	[%rd5172+3736], %r11422;
	st.global.u32 	[%rd5172+3740], %r11423;
	st.global.u32 	[%rd5172+3744], %r11424;
	st.global.u32 	[%rd5172+3748], %r11425;
	st.global.u32 	[%rd5172+3752], %r11426;
	st.global.u32 	[%rd5172+3756], %r11427;
	st.global.u32 	[%rd5172+3760], %r11428;
	st.global.u32 	[%rd5172+3764], %r11429;
	st.global.u32 	[%rd5172+3768], %r11430;
	st.global.u32 	[%rd5172+3772], %r11431;
	st.global.u32 	[%rd5172+3776], %r11432;
	st.global.u32 	[%rd5172+3780], %r11433;
	st.global.u32 	[%rd5172+3784], %r11434;
	st.global.u32 	[%rd5172+3788], %r11435;
	st.global.u32 	[%rd5172+3792], %r11436;
	st.global.u32 	[%rd5172+3796], %r11437;
	st.global.u32 	[%rd5172+3800], %r11438;
	st.global.u32 	[%rd5172+3804], %r11439;
	st.global.u32 	[%rd5172+3808], %r11440;
	st.global.u32 	[%rd5172+3812], %r11441;
	st.global.u32 	[%rd5172+3816], %r11442;
	st.global.u32 	[%rd5172+3820], %r11443;
	st.global.u32 	[%rd5172+3824], %r11444;
	st.global.u32 	[%rd5172+3828], %r11445;
	st.global.u32 	[%rd5172+3832], %r11446;
	st.global.u32 	[%rd5172+3836], %r11447;
	st.global.u32 	[%rd5172+3840], %r11448;
	st.global.u32 	[%rd5172+3844], %r11449;
	st.global.u32 	[%rd5172+3848], %r11450;
	st.global.u32 	[%rd5172+3852], %r11451;
	st.global.u32 	[%rd5172+3856], %r11452;
	st.global.u32 	[%rd5172+3860], %r11453;
	st.global.u32 	[%rd5172+3864], %r11454;
	st.global.u32 	[%rd5172+3868], %r11455;
	st.global.u32 	[%rd5172+3872], %r11456;
	st.global.u32 	[%rd5172+3876], %r11457;
	st.global.u32 	[%rd5172+3880], %r11458;
	st.global.u32 	[%rd5172+3884], %r11459;
	st.global.u32 	[%rd5172+3888], %r11460;
	st.global.u32 	[%rd5172+3892], %r11461;
	st.global.u32 	[%rd5172+3896], %r11462;
	st.global.u32 	[%rd5172+3900], %r11463;
	st.global.u32 	[%rd5172+3904], %r11464;
	st.global.u32 	[%rd5172+3908], %r11465;
	st.global.u32 	[%rd5172+3912], %r11466;
	st.global.u32 	[%rd5172+3916], %r11467;
	st.global.u32 	[%rd5172+3920], %r11468;
	st.global.u32 	[%rd5172+3924], %r11469;
	st.global.u32 	[%rd5172+3928], %r11470;
	st.global.u32 	[%rd5172+3932], %r11471;
	st.global.u32 	[%rd5172+3936], %r11472;
	st.global.u32 	[%rd5172+3940], %r11473;
	st.global.u32 	[%rd5172+3944], %r11474;
	st.global.u32 	[%rd5172+3948], %r11475;
	st.global.u32 	[%rd5172+3952], %r11476;
	st.global.u32 	[%rd5172+3956], %r11477;
	st.global.u32 	[%rd5172+3960], %r11478;
	st.global.u32 	[%rd5172+3964], %r11479;
	st.global.u32 	[%rd5172+3968], %r11480;
	st.global.u32 	[%rd5172+3972], %r11481;
	st.global.u32 	[%rd5172+3976], %r11482;
	st.global.u32 	[%rd5172+3980], %r11483;
	st.global.u32 	[%rd5172+3984], %r11484;
	st.global.u32 	[%rd5172+3988], %r11485;
	st.global.u32 	[%rd5172+3992], %r11486;
	st.global.u32 	[%rd5172+4000], %r11488;
	st.global.u32 	[%rd5172+4004], %r11489;
	st.global.u32 	[%rd5172+4008], %r11490;
	st.global.u32 	[%rd5172+4012], %r11491;
	st.global.u32 	[%rd5172+4016], %r11492;
	st.global.u32 	[%rd5172+4020], %r11493;
	st.global.u32 	[%rd5172+4024], %r11494;
	st.global.u32 	[%rd5172+4028], %r11495;
	st.global.u32 	[%rd5172+4032], %r11496;
	st.global.u32 	[%rd5172+4036], %r11497;
	st.global.u32 	[%rd5172+4040], %r11498;
	st.global.u32 	[%rd5172+4044], %r11499;
	st.global.u32 	[%rd5172+4048], %r11500;
	st.global.u32 	[%rd5172+4052], %r11501;
	st.global.u32 	[%rd5172+4056], %r11502;
	st.global.u32 	[%rd5172+4060], %r11503;
	st.global.u32 	[%rd5172+4064], %r11504;
	st.global.u32 	[%rd5172+4068], %r11505;
	st.global.u32 	[%rd5172+4072], %r11506;
	st.global.u32 	[%rd5172+4076], %r11507;
	st.global.u32 	[%rd5172+4080], %r11508;
	st.global.u32 	[%rd5172+4084], %r11509;
	st.global.u32 	[%rd5172+4088], %r11510;
	st.global.u32 	[%rd5172+4092], %r11511;
	st.global.u32 	[%rd5172+4096], %r11512;
	st.global.u32 	[%rd5172+4100], %r11513;
	st.global.u32 	[%rd5172+4104], %r11514;
	st.global.u32 	[%rd5172+4108], %r11515;
	st.global.u32 	[%rd5172+4112], %r11516;
	st.global.u32 	[%rd5172+4116], %r11517;
	st.global.u32 	[%rd5172+4120], %r11518;
	st.global.u32 	[%rd5172+4124], %r11519;
	st.global.u32 	[%rd5172+4128], %r11520;
	st.global.u32 	[%rd5172+4132], %r11521;
	st.global.u32 	[%rd5172+4136], %r11522;
	st.global.u32 	[%rd5172+4140], %r11523;
	st.global.u32 	[%rd5172+4144], %r11524;
	st.global.u32 	[%rd5172+4148], %r11525;
	st.global.u32 	[%rd5172+4152], %r11526;
	st.global.u32 	[%rd5172+4156], %r11527;
	st.global.u32 	[%rd5172+4160], %r11528;
	st.global.u32 	[%rd5172+4164], %r11529;
	st.global.u32 	[%rd5172+4168], %r11530;
	st.global.u32 	[%rd5172+4172], %r11531;
	st.global.u32 	[%rd5172+4176], %r11532;
	st.global.u32 	[%rd5172+4180], %r11533;
	st.global.u32 	[%rd5172+4184], %r11534;
	st.global.u32 	[%rd5172+4188], %r11535;
	st.global.u32 	[%rd5172+4192], %r11536;
	st.global.u32 	[%rd5172+4196], %r11537;
	st.global.u32 	[%rd5172+4200], %r11538;
	st.global.u32 	[%rd5172+4204], %r11539;
	st.global.u32 	[%rd5172+4208], %r11540;
	st.global.u32 	[%rd5172+4212], %r11541;
	st.global.u32 	[%rd5172+4216], %r11542;
	st.global.u32 	[%rd5172+4220], %r11543;
	st.global.u32 	[%rd5172+4224], %r11544;
	st.global.u32 	[%rd5172+4228], %r11545;
	st.global.u32 	[%rd5172+4232], %r11546;
	st.global.u32 	[%rd5172+4236], %r11547;
	st.global.u32 	[%rd5172+4240], %r11548;
	st.global.u32 	[%rd5172+4244], %r11549;
	st.global.u32 	[%rd5172+4248], %r11550;
	st.global.u32 	[%rd5172+4252], %r11551;
	st.global.u32 	[%rd5172+4256], %r11552;
	st.global.u32 	[%rd5172+4260], %r11553;
	st.global.u32 	[%rd5172+4264], %r11554;
	st.global.u32 	[%rd5172+4268], %r11555;
	st.global.u32 	[%rd5172+4272], %r11556;
	st.global.u32 	[%rd5172+4276], %r11557;
	st.global.u32 	[%rd5172+4280], %r11558;
	st.global.u32 	[%rd5172+4284], %r11559;
	st.global.u32 	[%rd5172+4288], %r11560;
	st.global.u32 	[%rd5172+4292], %r11561;
	st.global.u32 	[%rd5172+4296], %r11562;
	st.global.u32 	[%rd5172+4300], %r11563;
	st.global.u32 	[%rd5172+4304], %r11564;
	st.global.u32 	[%rd5172+4308], %r11565;
	st.global.u32 	[%rd5172+4312], %r11566;
	st.global.u32 	[%rd5172+4316], %r11567;
	st.global.u32 	[%rd5172+4320], %r11568;
	st.global.u32 	[%rd5172+4324], %r11569;
	st.global.u32 	[%rd5172+4328], %r11570;
	st.global.u32 	[%rd5172+4332], %r11571;
	st.global.u32 	[%rd5172+4336], %r11572;
	st.global.u32 	[%rd5172+4340], %r11573;
	st.global.u32 	[%rd5172+4344], %r11574;
	st.global.u32 	[%rd5172+4348], %r11575;
	st.global.u32 	[%rd5172+4352], %r11576;
	st.global.u32 	[%rd5172+4356], %r11577;
	st.global.u32 	[%rd5172+4360], %r11578;
	st.global.u32 	[%rd5172+4364], %r11579;
	st.global.u32 	[%rd5172+4368], %r11580;
	st.global.u32 	[%rd5172+4372], %r11581;
	st.global.u32 	[%rd5172+4376], %r11582;
	st.global.u32 	[%rd5172+4380], %r11583;
	st.global.u32 	[%rd5172+4384], %r11584;
	st.global.u32 	[%rd5172+4388], %r11585;
	st.global.u32 	[%rd5172+4392], %r11586;
	st.global.u32 	[%rd5172+4396], %r11587;
	st.global.u32 	[%rd5172+4400], %r11588;
	st.global.u32 	[%rd5172+4404], %r11589;
	st.global.u32 	[%rd5172+4408], %r11590;
	st.global.u32 	[%rd5172+4412], %r11591;
	st.global.u32 	[%rd5172+4416], %r11592;
	st.global.u32 	[%rd5172+4420], %r11593;
	st.global.u32 	[%rd5172+4424], %r11594;
	st.global.u32 	[%rd5172+4428], %r11595;
	st.global.u32 	[%rd5172+4432], %r11596;
	st.global.u32 	[%rd5172+4436], %r11597;
	st.global.u32 	[%rd5172+4440], %r11598;
	st.global.u32 	[%rd5172+4444], %r11599;
	st.global.u32 	[%rd5172+4448], %r11600;
	st.global.u32 	[%rd5172+4452], %r11601;
	st.global.u32 	[%rd5172+4456], %r11602;
	st.global.u32 	[%rd5172+4460], %r11603;
	st.global.u32 	[%rd5172+4464], %r11604;
	st.global.u32 	[%rd5172+4468], %r11605;
	st.global.u32 	[%rd5172+4472], %r11606;
	st.global.u32 	[%rd5172+4476], %r11607;
	st.global.u32 	[%rd5172+4480], %r11608;
	st.global.u32 	[%rd5172+4484], %r11609;
	st.global.u32 	[%rd5172+4488], %r11610;
	st.global.u32 	[%rd5172+4492], %r11611;
	st.global.u32 	[%rd5172+4496], %r11612;
	st.global.u32 	[%rd5172+4500], %r11613;
	st.global.u32 	[%rd5172+4504], %r11614;
	st.global.u32 	[%rd5172+4508], %r11615;
	st.global.u32 	[%rd5172+4512], %r11616;
	st.global.u32 	[%rd5172+4516], %r11617;
	st.global.u32 	[%rd5172+4520], %r11618;
	st.global.u32 	[%rd5172+4524], %r11619;
	st.global.u32 	[%rd5172+4528], %r11620;
	st.global.u32 	[%rd5172+4532], %r11621;
	st.global.u32 	[%rd5172+4536], %r11622;
	st.global.u32 	[%rd5172+4540], %r11623;
	st.global.u32 	[%rd5172+4544], %r11624;
	st.global.u32 	[%rd5172+4548], %r11625;
	st.global.u32 	[%rd5172+4552], %r11626;
	st.global.u32 	[%rd5172+4556], %r11627;
	st.global.u32 	[%rd5172+4560], %r11628;
	st.global.u32 	[%rd5172+4564], %r11629;
	st.global.u32 	[%rd5172+4568], %r11630;
	st.global.u32 	[%rd5172+4572], %r11631;
	st.global.u32 	[%rd5172+4576], %r11632;
	st.global.u32 	[%rd5172+4580], %r11633;
	st.global.u32 	[%rd5172+4584], %r11634;
	st.global.u32 	[%rd5172+4588], %r11635;
	st.global.u32 	[%rd5172+4592], %r11636;
	st.global.u32 	[%rd5172+4596], %r11637;
	st.global.u32 	[%rd5172+4600], %r11638;
	st.global.u32 	[%rd5172+4604], %r11639;
	st.global.u32 	[%rd5172+4608], %r11640;
	st.global.u32 	[%rd5172+4612], %r11641;
	st.global.u32 	[%rd5172+4616], %r11642;
	st.global.u32 	[%rd5172+4620], %r11643;
	st.global.u32 	[%rd5172+4624], %r11644;
	st.global.u32 	[%rd5172+4628], %r11645;
	st.global.u32 	[%rd5172+4632], %r11646;
	st.global.u32 	[%rd5172+4636], %r11647;
	st.global.u32 	[%rd5172+4640], %r11648;
	st.global.u32 	[%rd5172+4644], %r11649;
	st.global.u32 	[%rd5172+4648], %r11650;
	st.global.u32 	[%rd5172+4652], %r11651;
	st.global.u32 	[%rd5172+4656], %r11652;
	st.global.u32 	[%rd5172+4660], %r11653;
	st.global.u32 	[%rd5172+4664], %r11654;
	st.global.u32 	[%rd5172+4668], %r11655;
	st.global.u32 	[%rd5172+4672], %r11656;
	st.global.u32 	[%rd5172+4676], %r11657;
	st.global.u32 	[%rd5172+4680], %r11658;
	st.global.u32 	[%rd5172+4684], %r11659;
	st.global.u32 	[%rd5172+4688], %r11660;
	st.global.u32 	[%rd5172+4692], %r11661;
	st.global.u32 	[%rd5172+4696], %r11662;
	st.global.u32 	[%rd5172+4700], %r11663;
	st.global.u32 	[%rd5172+4704], %r11664;
	st.global.u32 	[%rd5172+4708], %r11665;
	st.global.u32 	[%rd5172+4712], %r11666;
	st.global.u32 	[%rd5172+4716], %r11667;
	st.global.u32 	[%rd5172+4720], %r11668;
	st.global.u32 	[%rd5172+4724], %r11669;
	st.global.u32 	[%rd5172+4728], %r11670;
	st.global.u32 	[%rd5172+4732], %r11671;
	st.global.u32 	[%rd5172+4736], %r11672;
	st.global.u32 	[%rd5172+4740], %r11673;
	st.global.u32 	[%rd5172+4744], %r11674;
	st.global.u32 	[%rd5172+4748], %r11675;
	st.global.u32 	[%rd5172+4752], %r11676;
	st.global.u32 	[%rd5172+4756], %r11677;
	st.global.u32 	[%rd5172+4760], %r11678;
	st.global.u32 	[%rd5172+4764], %r11679;
	st.global.u32 	[%rd5172+4768], %r11680;
	st.global.u32 	[%rd5172+4772], %r11681;
	st.global.u32 	[%rd5172+4776], %r11682;
	st.global.u32 	[%rd5172+4780], %r11683;
	st.global.u32 	[%rd5172+4784], %r11684;
	st.global.u32 	[%rd5172+4788], %r11685;
	st.global.u32 	[%rd5172+4792], %r11686;
	st.global.u32 	[%rd5172+4796], %r11687;
	st.global.u32 	[%rd5172+4800], %r11688;
	st.global.u32 	[%rd5172+4804], %r11689;
	st.global.u32 	[%rd5172+4808], %r11690;
	st.global.u32 	[%rd5172+4812], %r11691;
	st.global.u32 	[%rd5172+4816], %r11692;
	st.global.u32 	[%rd5172+4820], %r11693;
	st.global.u32 	[%rd5172+4824], %r11694;
	st.global.u32 	[%rd5172+4828], %r11695;
	st.global.u32 	[%rd5172+4832], %r11696;
	st.global.u32 	[%rd5172+4836], %r11697;
	st.global.u32 	[%rd5172+4840], %r11698;
	st.global.u32 	[%rd5172+4844], %r11699;
	st.global.u32 	[%rd5172+4848], %r11700;
	st.global.u32 	[%rd5172+4852], %r11701;
	st.global.u32 	[%rd5172+4856], %r11702;
	st.global.u32 	[%rd5172+4860], %r11703;
	st.global.u32 	[%rd5172+4864], %r11704;
	st.global.u32 	[%rd5172+4868], %r11705;
	st.global.u32 	[%rd5172+4872], %r11706;
	st.global.u32 	[%rd5172+4876], %r11707;
	st.global.u32 	[%rd5172+4880], %r11708;
	st.global.u32 	[%rd5172+4884], %r11709;
	st.global.u32 	[%rd5172+4888], %r11710;
	st.global.u32 	[%rd5172+4892], %r11711;
	st.global.u32 	[%rd5172+4896], %r11712;
	st.global.u32 	[%rd5172+4900], %r11713;
	st.global.u32 	[%rd5172+4904], %r11714;
	st.global.u32 	[%rd5172+4908], %r11715;
	st.global.u32 	[%rd5172+4912], %r11716;
	st.global.u32 	[%rd5172+4916], %r11717;
	st.global.u32 	[%rd5172+4920], %r11718;
	st.global.u32 	[%rd5172+4924], %r11719;
	st.global.u32 	[%rd5172+4928], %r11720;
	st.global.u32 	[%rd5172+4932], %r11721;
	st.global.u32 	[%rd5172+4936], %r11722;
	st.global.u32 	[%rd5172+4940], %r11723;
	st.global.u32 	[%rd5172+4944], %r11724;
	st.global.u32 	[%rd5172+4948], %r11725;
	st.global.u32 	[%rd5172+4952], %r11726;
	st.global.u32 	[%rd5172+4956], %r11727;
	st.global.u32 	[%rd5172+4960], %r11728;
	st.global.u32 	[%rd5172+4964], %r11729;
	st.global.u32 	[%rd5172+4968], %r11730;
	st.global.u32 	[%rd5172+4972], %r11731;
	st.global.u32 	[%rd5172+4976], %r11732;
	st.global.u32 	[%rd5172+4980], %r11733;
	st.global.u32 	[%rd5172+4984], %r11734;
	st.global.u32 	[%rd5172+4988], %r11735;
	st.global.u32 	[%rd5172+4992], %r11736;
	st.global.u32 	[%rd5172+4996], %r11737;
	st.global.u32 	[%rd5172+5000], %r11738;
	st.global.u32 	[%rd5172+5004], %r11739;
	st.global.u32 	[%rd5172+5008], %r11740;
	st.global.u32 	[%rd5172+5012], %r11741;
	st.global.u32 	[%rd5172+5016], %r11742;
	st.global.u32 	[%rd5172+5020], %r11743;
	st.global.u32 	[%rd5172+5024], %r11744;
	st.global.u32 	[%rd5172+5028], %r11745;
	st.global.u32 	[%rd5172+5032], %r11746;
	st.global.u32 	[%rd5172+5036], %r11747;
	st.global.u32 	[%rd5172+5040], %r11748;
	st.global.u32 	[%rd5172+5044], %r11749;
	st.global.u32 	[%rd5172+5048], %r11750;
	st.global.u32 	[%rd5172+5052], %r11751;
	st.global.u32 	[%rd5172+5056], %r11752;
	st.global.u32 	[%rd5172+5060], %r11753;
	st.global.u32 	[%rd5172+5064], %r11754;
	st.global.u32 	[%rd5172+5068], %r11755;
	st.global.u32 	[%rd5172+5072], %r11756;
	st.global.u32 	[%rd5172+5076], %r11757;
	st.global.u32 	[%rd5172+5080], %r11758;
	st.global.u32 	[%rd5172+5084], %r11759;
	st.global.u32 	[%rd5172+5088], %r11760;
	st.global.u32 	[%rd5172+5092], %r11761;
	st.global.u32 	[%rd5172+5096], %r11762;
	st.global.u32 	[%rd5172+5100], %r11763;
	st.global.u32 	[%rd5172+5104], %r11764;
	st.global.u32 	[%rd5172+5108], %r11765;
	st.global.u32 	[%rd5172+5112], %r11766;
	st.global.u32 	[%rd5172+5116], %r11767;
	st.global.u32 	[%rd5172+5120], %r11768;
	st.global.u32 	[%rd5172+5124], %r11769;
	st.global.u32 	[%rd5172+5128], %r11770;
	st.global.u32 	[%rd5172+5132], %r11771;
	st.global.u32 	[%rd5172+5136], %r11772;
	st.global.u32 	[%rd5172+5140], %r11773;
	st.global.u32 	[%rd5172+5144], %r11774;
	st.global.u32 	[%rd5172+5148], %r11775;
	st.global.u32 	[%rd5172+5152], %r11776;
	st.global.u32 	[%rd5172+5156], %r11777;
	st.global.u32 	[%rd5172+5160], %r11778;
	st.global.u32 	[%rd5172+5164], %r11779;
	st.global.u32 	[%rd5172+5168], %r11780;
	st.global.u32 	[%rd5172+5172], %r11781;
	st.global.u32 	[%rd5172+5176], %r11782;
	st.global.u32 	[%rd5172+5180], %r11783;
	st.global.u32 	[%rd5172+5184], %r11784;
	st.global.u32 	[%rd5172+5188], %r11785;
	st.global.u32 	[%rd5172+5192], %r11786;
	st.global.u32 	[%rd5172+5196], %r11787;
	st.global.u32 	[%rd5172+5200], %r11788;
	st.global.u32 	[%rd5172+5204], %r11789;
	st.global.u32 	[%rd5172+5208], %r11790;
	st.global.u32 	[%rd5172+5212], %r11791;
	st.global.u32 	[%rd5172+5216], %r11792;
	st.global.u32 	[%rd5172+5220], %r11793;
	st.global.u32 	[%rd5172+5224], %r11794;
	st.global.u32 	[%rd5172+5228], %r11795;
	st.global.u32 	[%rd5172+5232], %r11796;
	st.global.u32 	[%rd5172+5236], %r11797;
	st.global.u32 	[%rd5172+5240], %r11798;
	st.global.u32 	[%rd5172+5244], %r11799;
	st.global.u32 	[%rd5172+5248], %r11800;
	st.global.u32 	[%rd5172+5252], %r11801;
	st.global.u32 	[%rd5172+5256], %r11802;
	st.global.u32 	[%rd5172+5260], %r11803;
	st.global.u32 	[%rd5172+5264], %r11804;
	st.global.u32 	[%rd5172+5268], %r11805;
	st.global.u32 	[%rd5172+5272], %r11806;
	st.global.u32 	[%rd5172+5276], %r11807;
	st.global.u32 	[%rd5172+5280], %r11808;
	st.global.u32 	[%rd5172+5284], %r11809;
	st.global.u32 	[%rd5172+5288], %r11810;
	st.global.u32 	[%rd5172+5292], %r11811;
	st.global.u32 	[%rd5172+5296], %r11812;
	st.global.u32 	[%rd5172+5300], %r11813;
	st.global.u32 	[%rd5172+5304], %r11814;
	st.global.u32 	[%rd5172+5308], %r11815;
	st.global.u32 	[%rd5172+5312], %r11816;
	st.global.u32 	[%rd5172+5316], %r11817;
	st.global.u32 	[%rd5172+5320], %r11818;
	st.global.u32 	[%rd5172+5324], %r11819;
	st.global.u32 	[%rd5172+5328], %r11820;
	st.global.u32 	[%rd5172+5332], %r11821;
	st.global.u32 	[%rd5172+5336], %r11822;
	st.global.u32 	[%rd5172+5340], %r11823;
	st.global.u32 	[%rd5172+5344], %r11824;
	st.global.u32 	[%rd5172+5348], %r11825;
	st.global.u32 	[%rd5172+5352], %r11826;
	st.global.u32 	[%rd5172+5356], %r11827;
	st.global.u32 	[%rd5172+5360], %r11828;
	st.global.u32 	[%rd5172+5364], %r11829;
	st.global.u32 	[%rd5172+5368], %r11830;
	st.global.u32 	[%rd5172+5372], %r11831;
	st.global.u32 	[%rd5172+5376], %r11832;
	st.global.u32 	[%rd5172+5380], %r11833;
	st.global.u32 	[%rd5172+5384], %r11834;
	st.global.u32 	[%rd5172+5388], %r11835;
	st.global.u32 	[%rd5172+5392], %r11836;
	st.global.u32 	[%rd5172+5396], %r11837;
	st.global.u32 	[%rd5172+5400], %r11838;
	st.global.u32 	[%rd5172+5404], %r11839;
	st.global.u32 	[%rd5172+5408], %r11840;
	st.global.u32 	[%rd5172+5412], %r11841;
	st.global.u32 	[%rd5172+5416], %r11842;
	st.global.u32 	[%rd5172+5420], %r11843;
	st.global.u32 	[%rd5172+5424], %r11844;
	st.global.u32 	[%rd5172+5428], %r11845;
	st.global.u32 	[%rd5172+5432], %r11846;
	st.global.u32 	[%rd5172+5436], %r11847;
	st.global.u32 	[%rd5172+5440], %r11848;
	st.global.u32 	[%rd5172+5444], %r11849;
	st.global.u32 	[%rd5172+5448], %r11850;
	st.global.u32 	[%rd5172+5452], %r11851;
	st.global.u32 	[%rd5172+5456], %r11852;
	st.global.u32 	[%rd5172+5460], %r11853;
	st.global.u32 	[%rd5172+5464], %r11854;
	st.global.u32 	[%rd5172+5468], %r11855;
	st.global.u32 	[%rd5172+5472], %r11856;
	st.global.u32 	[%rd5172+5476], %r11857;
	st.global.u32 	[%rd5172+5480], %r11858;
	st.global.u32 	[%rd5172+5484], %r11859;
	st.global.u32 	[%rd5172+5488], %r11860;
	st.global.u32 	[%rd5172+5492], %r11861;
	st.global.u32 	[%rd5172+5496], %r11862;
	st.global.u32 	[%rd5172+5500], %r11863;
	st.global.u32 	[%rd5172+5504], %r11864;
	st.global.u32 	[%rd5172+5508], %r11865;
	st.global.u32 	[%rd5172+5512], %r11866;
	st.global.u32 	[%rd5172+5516], %r11867;
	st.global.u32 	[%rd5172+5520], %r11868;
	st.global.u32 	[%rd5172+5524], %r11869;
	st.global.u32 	[%rd5172+5528], %r11870;
	st.global.u32 	[%rd5172+5532], %r11871;
	st.global.u32 	[%rd5172+5536], %r11872;
	st.global.u32 	[%rd5172+5540], %r11873;
	st.global.u32 	[%rd5172+5544], %r11874;
	st.global.u32 	[%rd5172+5548], %r11875;
	st.global.u32 	[%rd5172+5552], %r11876;
	st.global.u32 	[%rd5172+5556], %r11877;
	st.global.u32 	[%rd5172+5560], %r11878;
	st.global.u32 	[%rd5172+5564], %r11879;
	st.global.u32 	[%rd5172+5568], %r11880;
	st.global.u32 	[%rd5172+5572], %r11881;
	st.global.u32 	[%rd5172+5576], %r11882;
	st.global.u32 	[%rd5172+5580], %r11883;
	st.global.u32 	[%rd5172+5584], %r11884;
	st.global.u32 	[%rd5172+5588], %r11885;
	st.global.u32 	[%rd5172+5592], %r11886;
	st.global.u32 	[%rd5172+5596], %r11887;
	st.global.u32 	[%rd5172+5600], %r11888;
	st.global.u32 	[%rd5172+5604], %r11889;
	st.global.u32 	[%rd5172+5608], %r11890;
	st.global.u32 	[%rd5172+5612], %r11891;
	st.global.u32 	[%rd5172+5616], %r11892;
	st.global.u32 	[%rd5172+5620], %r11893;
	st.global.u32 	[%rd5172+5624], %r11894;
	st.global.u32 	[%rd5172+5628], %r11895;
	st.global.u32 	[%rd5172+5632], %r11896;
	st.global.u32 	[%rd5172+5636], %r11897;
	st.global.u32 	[%rd5172+5640], %r11898;
	st.global.u32 	[%rd5172+5644], %r11899;
	st.global.u32 	[%rd5172+5648], %r11900;
	st.global.u32 	[%rd5172+5652], %r11901;
	st.global.u32 	[%rd5172+5656], %r11902;
	st.global.u32 	[%rd5172+5660], %r11903;
	st.global.u32 	[%rd5172+5664], %r11904;
	st.global.u32 	[%rd5172+5668], %r11905;
	st.global.u32 	[%rd5172+5672], %r11906;
	st.global.u32 	[%rd5172+5676], %r11907;
	st.global.u32 	[%rd5172+5680], %r11908;
	st.global.u32 	[%rd5172+5684], %r11909;
	st.global.u32 	[%rd5172+5688], %r11910;
	st.global.u32 	[%rd5172+5692], %r11911;
	st.global.u32 	[%rd5172+5696], %r11912;
	st.global.u32 	[%rd5172+5700], %r11913;
	st.global.u32 	[%rd5172+5704], %r11914;
	st.global.u32 	[%rd5172+5708], %r11915;
	st.global.u32 	[%rd5172+5712], %r11916;
	st.global.u32 	[%rd5172+5716], %r11917;
	st.global.u32 	[%rd5172+5720], %r11918;
	st.global.u32 	[%rd5172+5724], %r11919;
	st.global.u32 	[%rd5172+5728], %r11920;
	st.global.u32 	[%rd5172+5732], %r11921;
	st.global.u32 	[%rd5172+5736], %r11922;
	st.global.u32 	[%rd5172+5740], %r11923;
	st.global.u32 	[%rd5172+5744], %r11924;
	st.global.u32 	[%rd5172+5748], %r11925;
	st.global.u32 	[%rd5172+5752], %r11926;
	st.global.u32 	[%rd5172+5756], %r11927;
	st.global.u32 	[%rd5172+5760], %r11928;
	st.global.u32 	[%rd5172+5764], %r11929;
	st.global.u32 	[%rd5172+5768], %r11930;
	st.global.u32 	[%rd5172+5772], %r11931;
	st.global.u32 	[%rd5172+5776], %r11932;
	st.global.u32 	[%rd5172+5780], %r11933;
	st.global.u32 	[%rd5172+5784], %r11934;
	st.global.u32 	[%rd5172+5788], %r11935;
	st.global.u32 	[%rd5172+5792], %r11936;
	st.global.u32 	[%rd5172+5796], %r11937;
	st.global.u32 	[%rd5172+5800], %r11938;
	st.global.u32 	[%rd5172+5804], %r11939;
	st.global.u32 	[%rd5172+5808], %r11940;
	st.global.u32 	[%rd5172+5812], %r11941;
	st.global.u32 	[%rd5172+5816], %r11942;
	st.global.u32 	[%rd5172+5820], %r11943;
	st.global.u32 	[%rd5172+5824], %r11944;
	st.global.u32 	[%rd5172+5828], %r11945;
	st.global.u32 	[%rd5172+5832], %r11946;
	st.global.u32 	[%rd5172+5836], %r11947;
	st.global.u32 	[%rd5172+5840], %r11948;
	st.global.u32 	[%rd5172+5844], %r11949;
	st.global.u32 	[%rd5172+5848], %r11950;
	st.global.u32 	[%rd5172+5852], %r11951;
	st.global.u32 	[%rd5172+5856], %r11952;
	st.global.u32 	[%rd5172+5860], %r11953;
	st.global.u32 	[%rd5172+5864], %r11954;
	st.global.u32 	[%rd5172+5868], %r11955;
	st.global.u32 	[%rd5172+5872], %r11956;
	st.global.u32 	[%rd5172+5876], %r11957;
	st.global.u32 	[%rd5172+5880], %r11958;
	st.global.u32 	[%rd5172+5884], %r11959;
	st.global.u32 	[%rd5172+5888], %r11960;
	st.global.u32 	[%rd5172+5892], %r11961;
	st.global.u32 	[%rd5172+5896], %r11962;
	st.global.u32 	[%rd5172+5900], %r11963;
	st.global.u32 	[%rd5172+5904], %r11964;
	st.global.u32 	[%rd5172+5908], %r11965;
	st.global.u32 	[%rd5172+5912], %r11966;
	st.global.u32 	[%rd5172+5916], %r11967;
	st.global.u32 	[%rd5172+5920], %r11968;
	st.global.u32 	[%rd5172+5924], %r11969;
	st.global.u32 	[%rd5172+5928], %r11970;
	st.global.u32 	[%rd5172+5932], %r11971;
	st.global.u32 	[%rd5172+5936], %r11972;
	st.global.u32 	[%rd5172+5940], %r11973;
	st.global.u32 	[%rd5172+5944], %r11974;
	st.global.u32 	[%rd5172+5948], %r11975;
	st.global.u32 	[%rd5172+5952], %r11976;
	st.global.u32 	[%rd5172+5956], %r11977;
	st.global.u32 	[%rd5172+5960], %r11978;
	st.global.u32 	[%rd5172+5964], %r11979;
	st.global.u32 	[%rd5172+5968], %r11980;
	st.global.u32 	[%rd5172+5972], %r11981;
	st.global.u32 	[%rd5172+5976], %r11982;
	st.global.u32 	[%rd5172+5980], %r11983;
	st.global.u32 	[%rd5172+5984], %r11984;
	st.global.u32 	[%rd5172+5988], %r11985;
	st.global.u32 	[%rd5172+5992], %r11986;
	st.global.u32 	[%rd5172+5996], %r11987;
	st.global.u32 	[%rd5172+6000], %r11988;
	st.global.u32 	[%rd5172+6004], %r11989;
	st.global.u32 	[%rd5172+6008], %r11990;
	st.global.u32 	[%rd5172+6012], %r11991;
	st.global.u32 	[%rd5172+6016], %r11992;
	st.global.u32 	[%rd5172+6020], %r11993;
	st.global.u32 	[%rd5172+6024], %r11994;
	st.global.u32 	[%rd5172+6028], %r11995;
	st.global.u32 	[%rd5172+6032], %r11996;
	st.global.u32 	[%rd5172+6036], %r11997;
	st.global.u32 	[%rd5172+6040], %r11998;
	st.global.u32 	[%rd5172+6044], %r11999;
	st.global.u32 	[%rd5172+6048], %r12000;
	st.global.u32 	[%rd5172+6052], %r12001;
	st.global.u32 	[%rd5172+6056], %r12002;
	st.global.u32 	[%rd5172+6060], %r12003;
	st.global.u32 	[%rd5172+6064], %r12004;
	st.global.u32 	[%rd5172+6068], %r12005;
	st.global.u32 	[%rd5172+6072], %r12006;
	st.global.u32 	[%rd5172+6076], %r12007;
	st.global.u32 	[%rd5172+6080], %r12008;
	st.global.u32 	[%rd5172+6084], %r12009;
	st.global.u32 	[%rd5172+6088], %r12010;
	st.global.u32 	[%rd5172+6092], %r12011;
	st.global.u32 	[%rd5172+6096], %r12012;
	st.global.u32 	[%rd5172+6100], %r12013;
	st.global.u32 	[%rd5172+6104], %r12014;
	st.global.u32 	[%rd5172+6108], %r12015;
	st.global.u32 	[%rd5172+6112], %r12016;
	st.global.u32 	[%rd5172+6116], %r12017;
	st.global.u32 	[%rd5172+6120], %r12018;
	st.global.u32 	[%rd5172+6124], %r12019;
	st.global.u32 	[%rd5172+6128], %r12020;
	st.global.u32 	[%rd5172+6132], %r12021;
	st.global.u32 	[%rd5172+6136], %r12022;
	st.global.u32 	[%rd5172+6140], %r12023;
	st.global.u32 	[%rd5172+6144], %r12024;
	st.global.u32 	[%rd5172+6148], %r12025;
	st.global.u32 	[%rd5172+6152], %r12026;
	st.global.u32 	[%rd5172+6156], %r12027;
	st.global.u32 	[%rd5172+6160], %r12028;
	st.global.u32 	[%rd5172+6164], %r12029;
	st.global.u32 	[%rd5172+6168], %r12030;
	st.global.u32 	[%rd5172+6172], %r12031;
	st.global.u32 	[%rd5172+6176], %r12032;
	st.global.u32 	[%rd5172+6180], %r12033;
	st.global.u32 	[%rd5172+6184], %r12034;
	st.global.u32 	[%rd5172+6188], %r12035;
	st.global.u32 	[%rd5172+6192], %r12036;
	st.global.u32 	[%rd5172+6196], %r12037;
	st.global.u32 	[%rd5172+6200], %r12038;
	st.global.u32 	[%rd5172+6204], %r12039;
	st.global.u32 	[%rd5172+6208], %r12040;
	st.global.u32 	[%rd5172+6212], %r12041;
	st.global.u32 	[%rd5172+6216], %r12042;
	st.global.u32 	[%rd5172+6220], %r12043;
	st.global.u32 	[%rd5172+6224], %r12044;
	st.global.u32 	[%rd5172+6228], %r12045;
	st.global.u32 	[%rd5172+6232], %r12046;
	st.global.u32 	[%rd5172+6236], %r12047;
	st.global.u32 	[%rd5172+6240], %r12048;
	st.global.u32 	[%rd5172+6244], %r12049;
	st.global.u32 	[%rd5172+6248], %r12050;
	st.global.u32 	[%rd5172+6252], %r12051;
	st.global.u32 	[%rd5172+6256], %r12052;
	st.global.u32 	[%rd5172+6260], %r12053;
	st.global.u32 	[%rd5172+6264], %r12054;
	st.global.u32 	[%rd5172+3996], %r11487;
$L__BB0_175:
	ld.local.u32 	%r26231, [%rd3+4060];
	cvt.u32.u16 	%r12055, %rs9839;
	mul.wide.u32 	%rd5173, %r12055, 4;
	add.s64 	%rd19, %rd3, %rd5173;
	ld.local.u32 	%r12056, [%rd19+4004];
	setp.ge.u32 	%p72, %r26231, %r12056;
	@%p72 bra 	$L__BB0_178;
	mov.u32 	%r26230, %r26231;
$L__BB0_177:
	mul.wide.u32 	%rd5174, %r26230, 4;
	add.s64 	%rd5175, %rd3, %rd5174;
	ld.local.u32 	%rd5176, [%rd5175+4];
	add.s64 	%rd5177, %rd3, %rd5176;
	mov.b16 	%rs2949, 1;
	st.local.u8 	[%rd5177+4220], %rs2949;
	add.s32 	%r26230, %r26230, 1;
	ld.local.u32 	%r12057, [%rd19+4004];
	setp.lt.u32 	%p73, %r26230, %r12057;
	@%p73 bra 	$L__BB0_177;
$L__BB0_178:
	ld.local.u32 	%rd5178, [%rd3+4132];
	mov.u64 	%rd5179, d_TARGET_LOOKUP;
	add.s64 	%rd5180, %rd5179, %rd5178;
	ld.global.u8 	%r12058, [%rd5180];
	shl.b32 	%r12059, %r12058, 16;
	ld.local.u32 	%r12060, [%rd3+4204];
	add.s32 	%r12061, %r12060, %r12059;
	add.s32 	%r26228, %r12061, 1;
	st.local.u32 	[%rd3+4204], %r26228;
	setp.lt.u32 	%p74, %r26228, %r26231;
	@%p74 bra 	$L__BB0_160;
	bra.uni 	$L__BB0_180;
$L__BB0_179:
	sub.s16 	%rs9840, %rs9836, %rs47;
	add.s32 	%r3171, %r26217, 1;
	st.local.u32 	[%rd3+4204], %r3171;
	st.local.u32 	[%rd3+4060], %r26220;
	not.b32 	%r3172, %r157;
	ld.local.u32 	%r3173, [%rd3+4076];
	not.b32 	%r3174, %r3173;
	and.b32  	%r3175, %r3173, %r157;
	mul.wide.u32 	%rd1278, %r26220, 4;
	add.s64 	%rd1279, %rd3, %rd1278;
	st.local.u32 	[%rd1279+4], %r3175;
	cvt.u64.u32 	%rd1280, %r3175;
	add.s64 	%rd1281, %rd3, %rd1280;
	ld.local.u8 	%r3176, [%rd1281+4220];
	ld.local.u32 	%r3177, [%rd3+4060];
	add.s32 	%r3178, %r3177, %r3176;
	st.local.u32 	[%rd3+4060], %r3178;
	mov.b16 	%rs152, 0;
	st.local.u8 	[%rd1281+4220], %rs152;
	and.b32  	%r3179, %r157, %r3174;
	mul.wide.u32 	%rd1282, %r3178, 4;
	add.s64 	%rd1283, %rd3, %rd1282;
	st.local.u32 	[%rd1283+4], %r3179;
	cvt.u64.u32 	%rd1284, %r3179;
	add.s64 	%rd1285, %rd3, %rd1284;
	ld.local.u8 	%r3180, [%rd1285+4220];
	ld.local.u32 	%r3181, [%rd3+4060];
	add.s32 	%r3182, %r3181, %r3180;
	st.local.u32 	[%rd3+4060], %r3182;
	st.local.u8 	[%rd1285+4220], %rs152;
	and.b32  	%r3183, %r3173, %r3172;
	mul.wide.u32 	%rd1286, %r3182, 4;
	add.s64 	%rd1287, %rd3, %rd1286;
	st.local.u32 	[%rd1287+4], %r3183;
	cvt.u64.u32 	%rd1288, %r3183;
	add.s64 	%rd1289, %rd3, %rd1288;
	ld.local.u8 	%r3184, [%rd1289+4220];
	ld.local.u32 	%r3185, [%rd3+4060];
	add.s32 	%r3186, %r3185, %r3184;
	st.local.u32 	[%rd3+4060], %r3186;
	st.local.u8 	[%rd1289+4220], %rs152;
	xor.b32  	%r3187, %r3173, %r157;
	mul.wide.u32 	%rd1290, %r3186, 4;
	add.s64 	%rd1291, %rd3, %rd1290;
	st.local.u32 	[%rd1291+4], %r3187;
	cvt.u64.u32 	%rd1292, %r3187;
	add.s64 	%rd1293, %rd3, %rd1292;
	ld.local.u8 	%r3188, [%rd1293+4220];
	ld.local.u32 	%r3189, [%rd3+4060];
	add.s32 	%r3190, %r3189, %r3188;
	st.local.u32 	[%rd3+4060], %r3190;
	st.local.u8 	[%rd1293+4220], %rs152;
	or.b32  	%r3191, %r3173, %r157;
	mul.wide.u32 	%rd1294, %r3190, 4;
	add.s64 	%rd1295, %rd3, %rd1294;
	st.local.u32 	[%rd1295+4], %r3191;
	cvt.u64.u32 	%rd1296, %r3191;
	add.s64 	%rd1297, %rd3, %rd1296;
	ld.local.u8 	%r3192, [%rd1297+4220];
	ld.local.u32 	%r3193, [%rd3+4060];
	add.s32 	%r3194, %r3193, %r3192;
	st.local.u32 	[%rd3+4060], %r3194;
	st.local.u8 	[%rd1297+4220], %rs152;
	ld.local.u32 	%r3195, [%rd3+4080];
	not.b32 	%r3196, %r3195;
	and.b32  	%r3197, %r3195, %r157;
	mul.wide.u32 	%rd1298, %r3194, 4;
	add.s64 	%rd1299, %rd3, %rd1298;
	st.local.u32 	[%rd1299+4], %r3197;
	cvt.u64.u32 	%rd1300, %r3197;
	add.s64 	%rd1301, %rd3, %rd1300;
	ld.local.u8 	%r3198, [%rd1301+4220];
	ld.local.u32 	%r3199, [%rd3+4060];
	add.s32 	%r3200, %r3199, %r3198;
	st.local.u32 	[%rd3+4060], %r3200;
	st.local.u8 	[%rd1301+4220], %rs152;
	and.b32  	%r3201, %r157, %r3196;
	mul.wide.u32 	%rd1302, %r3200, 4;
	add.s64 	%rd1303, %rd3, %rd1302;
	st.local.u32 	[%rd1303+4], %r3201;
	cvt.u64.u32 	%rd1304, %r3201;
	add.s64 	%rd1305, %rd3, %rd1304;
	ld.local.u8 	%r3202, [%rd1305+4220];
	ld.local.u32 	%r3203, [%rd3+4060];
	add.s32 	%r3204, %r3203, %r3202;
	st.local.u32 	[%rd3+4060], %r3204;
	st.local.u8 	[%rd1305+4220], %rs152;
	and.b32  	%r3205, %r3195, %r3172;
	mul.wide.u32 	%rd1306, %r3204, 4;
	add.s64 	%rd1307, %rd3, %rd1306;
	st.local.u32 	[%rd1307+4], %r3205;
	cvt.u64.u32 	%rd1308, %r3205;
	add.s64 	%rd1309, %rd3, %rd1308;
	ld.local.u8 	%r3206, [%rd1309+4220];
	ld.local.u32 	%r3207, [%rd3+4060];
	add.s32 	%r3208, %r3207, %r3206;
	st.local.u32 	[%rd3+4060], %r3208;
	st.local.u8 	[%rd1309+4220], %rs152;
	xor.b32  	%r3209, %r3195, %r157;
	mul.wide.u32 	%rd1310, %r3208, 4;
	add.s64 	%rd1311, %rd3, %rd1310;
	st.local.u32 	[%rd1311+4], %r3209;
	cvt.u64.u32 	%rd1312, %r3209;
	add.s64 	%rd1313, %rd3, %rd1312;
	ld.local.u8 	%r3210, [%rd1313+4220];
	ld.local.u32 	%r3211, [%rd3+4060];
	add.s32 	%r3212, %r3211, %r3210;
	st.local.u32 	[%rd3+4060], %r3212;
	st.local.u8 	[%rd1313+4220], %rs152;
	or.b32  	%r3213, %r3195, %r157;
	mul.wide.u32 	%rd1314, %r3212, 4;
	add.s64 	%rd1315, %rd3, %rd1314;
	st.local.u32 	[%rd1315+4], %r3213;
	cvt.u64.u32 	%rd1316, %r3213;
	add.s64 	%rd1317, %rd3, %rd1316;
	ld.local.u8 	%r3214, [%rd1317+4220];
	ld.local.u32 	%r3215, [%rd3+4060];
	add.s32 	%r3216, %r3215, %r3214;
	st.local.u32 	[%rd3+4060], %r3216;
	st.local.u8 	[%rd1317+4220], %rs152;
	ld.local.u32 	%r3217, [%rd3+4084];
	not.b32 	%r3218, %r3217;
	and.b32  	%r3219, %r3217, %r157;
	mul.wide.u32 	%rd1318, %r3216, 4;
	add.s64 	%rd1319, %rd3, %rd1318;
	st.local.u32 	[%rd1319+4], %r3219;
	cvt.u64.u32 	%rd1320, %r3219;
	add.s64 	%rd1321, %rd3, %rd1320;
	ld.local.u8 	%r3220, [%rd1321+4220];
	ld.local.u32 	%r3221, [%rd3+4060];
	add.s32 	%r3222, %r3221, %r3220;
	st.local.u32 	[%rd3+4060], %r3222;
	st.local.u8 	[%rd1321+4220], %rs152;
	and.b32  	%r3223, %r157, %r3218;
	mul.wide.u32 	%rd1322, %r3222, 4;
	add.s64 	%rd1323, %rd3, %rd1322;
	st.local.u32 	[%rd1323+4], %r3223;
	cvt.u64.u32 	%rd1324, %r3223;
	add.s64 	%rd1325, %rd3, %rd1324;
	ld.local.u8 	%r3224, [%rd1325+4220];
	ld.local.u32 	%r3225, [%rd3+4060];
	add.s32 	%r3226, %r3225, %r3224;
	st.local.u32 	[%rd3+4060], %r3226;
	st.local.u8 	[%rd1325+4220], %rs152;
	and.b32  	%r3227, %r3217, %r3172;
	mul.wide.u32 	%rd1326, %r3226, 4;
	add.s64 	%rd1327, %rd3, %rd1326;
	st.local.u32 	[%rd1327+4], %r3227;
	cvt.u64.u32 	%rd1328, %r3227;
	add.s64 	%rd1329, %rd3, %rd1328;
	ld.local.u8 	%r3228, [%rd1329+4220];
	ld.local.u32 	%r3229, [%rd3+4060];
	add.s32 	%r3230, %r3229, %r3228;
	st.local.u32 	[%rd3+4060], %r3230;
	st.local.u8 	[%rd1329+4220], %rs152;
	xor.b32  	%r3231, %r3217, %r157;
	mul.wide.u32 	%rd1330, %r3230, 4;
	add.s64 	%rd1331, %rd3, %rd1330;
	st.local.u32 	[%rd1331+4], %r3231;
	cvt.u64.u32 	%rd1332, %r3231;
	add.s64 	%rd1333, %rd3, %rd1332;
	ld.local.u8 	%r3232, [%rd1333+4220];
	ld.local.u32 	%r3233, [%rd3+4060];
	add.s32 	%r3234, %r3233, %r3232;
	st.local.u32 	[%rd3+4060], %r3234;
	st.local.u8 	[%rd1333+4220], %rs152;
	or.b32  	%r3235, %r3217, %r157;
	mul.wide.u32 	%rd1334, %r3234, 4;
	add.s64 	%rd1335, %rd3, %rd1334;
	st.local.u32 	[%rd1335+4], %r3235;
	cvt.u64.u32 	%rd1336, %r3235;
	add.s64 	%rd1337, %rd3, %rd1336;
	ld.local.u8 	%r3236, [%rd1337+4220];
	ld.local.u32 	%r3237, [%rd3+4060];
	add.s32 	%r3238, %r3237, %r3236;
	st.local.u32 	[%rd3+4060], %r3238;
	st.local.u8 	[%rd1337+4220], %rs152;
	ld.local.u32 	%r3239, [%rd3+4088];
	not.b32 	%r3240, %r3239;
	and.b32  	%r3241, %r3239, %r157;
	mul.wide.u32 	%rd1338, %r3238, 4;
	add.s64 	%rd1339, %rd3, %rd1338;
	st.local.u32 	[%rd1339+4], %r3241;
	cvt.u64.u32 	%rd1340, %r3241;
	add.s64 	%rd1341, %rd3, %rd1340;
	ld.local.u8 	%r3242, [%rd1341+4220];
	ld.local.u32 	%r3243, [%rd3+4060];
	add.s32 	%r3244, %r3243, %r3242;
	st.local.u32 	[%rd3+4060], %r3244;
	st.local.u8 	[%rd1341+4220], %rs152;
	and.b32  	%r3245, %r157, %r3240;
	mul.wide.u32 	%rd1342, %r3244, 4;
	add.s64 	%rd1343, %rd3, %rd1342;
	st.local.u32 	[%rd1343+4], %r3245;
	cvt.u64.u32 	%rd1344, %r3245;
	add.s64 	%rd1345, %rd3, %rd1344;
	ld.local.u8 	%r3246, [%rd1345+4220];
	ld.local.u32 	%r3247, [%rd3+4060];
	add.s32 	%r3248, %r3247, %r3246;
	st.local.u32 	[%rd3+4060], %r3248;
	st.local.u8 	[%rd1345+4220], %rs152;
	and.b32  	%r3249, %r3239, %r3172;
	mul.wide.u32 	%rd1346, %r3248, 4;
	add.s64 	%rd1347, %rd3, %rd1346;
	st.local.u32 	[%rd1347+4], %r3249;
	cvt.u64.u32 	%rd1348, %r3249;
	add.s64 	%rd1349, %rd3, %rd1348;
	ld.local.u8 	%r3250, [%rd1349+4220];
	ld.local.u32 	%r3251, [%rd3+4060];
	add.s32 	%r3252, %r3251, %r3250;
	st.local.u32 	[%rd3+4060], %r3252;
	st.local.u8 	[%rd1349+4220], %rs152;
	xor.b32  	%r3253, %r3239, %r157;
	mul.wide.u32 	%rd1350, %r3252, 4;
	add.s64 	%rd1351, %rd3, %rd1350;
	st.local.u32 	[%rd1351+4], %r3253;
	cvt.u64.u32 	%rd1352, %r3253;
	add.s64 	%rd1353, %rd3, %rd1352;
	ld.local.u8 	%r3254, [%rd1353+4220];
	ld.local.u32 	%r3255, [%rd3+4060];
	add.s32 	%r3256, %r3255, %r3254;
	st.local.u32 	[%rd3+4060], %r3256;
	st.local.u8 	[%rd1353+4220], %rs152;
	or.b32  	%r3257, %r3239, %r157;
	mul.wide.u32 	%rd1354, %r3256, 4;
	add.s64 	%rd1355, %rd3, %rd1354;
	st.local.u32 	[%rd1355+4], %r3257;
	cvt.u64.u32 	%rd1356, %r3257;
	add.s64 	%rd1357, %rd3, %rd1356;
	ld.local.u8 	%r3258, [%rd1357+4220];
	ld.local.u32 	%r3259, [%rd3+4060];
	add.s32 	%r3260, %r3259, %r3258;
	st.local.u32 	[%rd3+4060], %r3260;
	st.local.u8 	[%rd1357+4220], %rs152;
	ld.local.u32 	%r3261, [%rd3+4092];
	not.b32 	%r3262, %r3261;
	and.b32  	%r3263, %r3261, %r157;
	mul.wide.u32 	%rd1358, %r3260, 4;
	add.s64 	%rd1359, %rd3, %rd1358;
	st.local.u32 	[%rd1359+4], %r3263;
	cvt.u64.u32 	%rd1360, %r3263;
	add.s64 	%rd1361, %rd3, %rd1360;
	ld.local.u8 	%r3264, [%rd1361+4220];
	ld.local.u32 	%r3265, [%rd3+4060];
	add.s32 	%r3266, %r3265, %r3264;
	st.local.u32 	[%rd3+4060], %r3266;
	st.local.u8 	[%rd1361+4220], %rs152;
	and.b32  	%r3267, %r157, %r3262;
	mul.wide.u32 	%rd1362, %r3266, 4;
	add.s64 	%rd1363, %rd3, %rd1362;
	st.local.u32 	[%rd1363+4], %r3267;
	cvt.u64.u32 	%rd1364, %r3267;
	add.s64 	%rd1365, %rd3, %rd1364;
	ld.local.u8 	%r3268, [%rd1365+4220];
	ld.local.u32 	%r3269, [%rd3+4060];
	add.s32 	%r3270, %r3269, %r3268;
	st.local.u32 	[%rd3+4060], %r3270;
	st.local.u8 	[%rd1365+4220], %rs152;
	and.b32  	%r3271, %r3261, %r3172;
	mul.wide.u32 	%rd1366, %r3270, 4;
	add.s64 	%rd1367, %rd3, %rd1366;
	st.local.u32 	[%rd1367+4], %r3271;
	cvt.u64.u32 	%rd1368, %r3271;
	add.s64 	%rd1369, %rd3, %rd1368;
	ld.local.u8 	%r3272, [%rd1369+4220];
	ld.local.u32 	%r3273, [%rd3+4060];
	add.s32 	%r3274, %r3273, %r3272;
	st.local.u32 	[%rd3+4060], %r3274;
	st.local.u8 	[%rd1369+4220], %rs152;
	xor.b32  	%r3275, %r3261, %r157;
	mul.wide.u32 	%rd1370, %r3274, 4;
	add.s64 	%rd1371, %rd3, %rd1370;
	st.local.u32 	[%rd1371+4], %r3275;
	cvt.u64.u32 	%rd1372, %r3275;
	add.s64 	%rd1373, %rd3, %rd1372;
	ld.local.u8 	%r3276, [%rd1373+4220];
	ld.local.u32 	%r3277, [%rd3+4060];
	add.s32 	%r3278, %r3277, %r3276;
	st.local.u32 	[%rd3+4060], %r3278;
	st.local.u8 	[%rd1373+4220], %rs152;
	or.b32  	%r3279, %r3261, %r157;
	mul.wide.u32 	%rd1374, %r3278, 4;
	add.s64 	%rd1375, %rd3, %rd1374;
	st.local.u32 	[%rd1375+4], %r3279;
	cvt.u64.u32 	%rd1376, %r3279;
	add.s64 	%rd1377, %rd3, %rd1376;
	ld.local.u8 	%r3280, [%rd1377+4220];
	ld.local.u32 	%r3281, [%rd3+4060];
	add.s32 	%r3282, %r3281, %r3280;
	st.local.u32 	[%rd3+4060], %r3282;
	st.local.u8 	[%rd1377+4220], %rs152;
	ld.local.u32 	%r3283, [%rd3+4096];
	not.b32 	%r3284, %r3283;
	and.b32  	%r3285, %r3283, %r157;
	mul.wide.u32 	%rd1378, %r3282, 4;
	add.s64 	%rd1379, %rd3, %rd1378;
	st.local.u32 	[%rd1379+4], %r3285;
	cvt.u64.u32 	%rd1380, %r3285;
	add.s64 	%rd1381, %rd3, %rd1380;
	ld.local.u8 	%r3286, [%rd1381+4220];
	ld.local.u32 	%r3287, [%rd3+4060];
	add.s32 	%r3288, %r3287, %r3286;
	st.local.u32 	[%rd3+4060], %r3288;
	st.local.u8 	[%rd1381+4220], %rs152;
	and.b32  	%r3289, %r157, %r3284;
	mul.wide.u32 	%rd1382, %r3288, 4;
	add.s64 	%rd1383, %rd3, %rd1382;
	st.local.u32 	[%rd1383+4], %r3289;
	cvt.u64.u32 	%rd1384, %r3289;
	add.s64 	%rd1385, %rd3, %rd1384;
	ld.local.u8 	%r3290, [%rd1385+4220];
	ld.local.u32 	%r3291, [%rd3+4060];
	add.s32 	%r3292, %r3291, %r3290;
	st.local.u32 	[%rd3+4060], %r3292;
	st.local.u8 	[%rd1385+4220], %rs152;
	and.b32  	%r3293, %r3283, %r3172;
	mul.wide.u32 	%rd1386, %r3292, 4;
	add.s64 	%rd1387, %rd3, %rd1386;
	st.local.u32 	[%rd1387+4], %r3293;
	cvt.u64.u32 	%rd1388, %r3293;
	add.s64 	%rd1389, %rd3, %rd1388;
	ld.local.u8 	%r3294, [%rd1389+4220];
	ld.local.u32 	%r3295, [%rd3+4060];
	add.s32 	%r3296, %r3295, %r3294;
	st.local.u32 	[%rd3+4060], %r3296;
	st.local.u8 	[%rd1389+4220], %rs152;
	xor.b32  	%r3297, %r3283, %r157;
	mul.wide.u32 	%rd1390, %r3296, 4;
	add.s64 	%rd1391, %rd3, %rd1390;
	st.local.u32 	[%rd1391+4], %r3297;
	cvt.u64.u32 	%rd1392, %r3297;
	add.s64 	%rd1393, %rd3, %rd1392;
	ld.local.u8 	%r3298, [%rd1393+4220];
	ld.local.u32 	%r3299, [%rd3+4060];
	add.s32 	%r3300, %r3299, %r3298;
	st.local.u32 	[%rd3+4060], %r3300;
	st.local.u8 	[%rd1393+4220], %rs152;
	or.b32  	%r3301, %r3283, %r157;
	mul.wide.u32 	%rd1394, %r3300, 4;
	add.s64 	%rd1395, %rd3, %rd1394;
	st.local.u32 	[%rd1395+4], %r3301;
	cvt.u64.u32 	%rd1396, %r3301;
	add.s64 	%rd1397, %rd3, %rd1396;
	ld.local.u8 	%r3302, [%rd1397+4220];
	ld.local.u32 	%r3303, [%rd3+4060];
	add.s32 	%r3304, %r3303, %r3302;
	st.local.u32 	[%rd3+4060], %r3304;
	st.local.u8 	[%rd1397+4220], %rs152;
	ld.local.u32 	%r3305, [%rd3+4100];
	not.b32 	%r3306, %r3305;
	and.b32  	%r3307, %r3305, %r157;
	mul.wide.u32 	%rd1398, %r3304, 4;
	add.s64 	%rd1399, %rd3, %rd1398;
	st.local.u32 	[%rd1399+4], %r3307;
	cvt.u64.u32 	%rd1400, %r3307;
	add.s64 	%rd1401, %rd3, %rd1400;
	ld.local.u8 	%r3308, [%rd1401+4220];
	ld.local.u32 	%r3309, [%rd3+4060];
	add.s32 	%r3310, %r3309, %r3308;
	st.local.u32 	[%rd3+4060], %r3310;
	st.local.u8 	[%rd1401+4220], %rs152;
	and.b32  	%r3311, %r157, %r3306;
	mul.wide.u32 	%rd1402, %r3310, 4;
	add.s64 	%rd1403, %rd3, %rd1402;
	st.local.u32 	[%rd1403+4], %r3311;
	cvt.u64.u32 	%rd1404, %r3311;
	add.s64 	%rd1405, %rd3, %rd1404;
	ld.local.u8 	%r3312, [%rd1405+4220];
	ld.local.u32 	%r3313, [%rd3+4060];
	add.s32 	%r3314, %r3313, %r3312;
	st.local.u32 	[%rd3+4060], %r3314;
	st.local.u8 	[%rd1405+4220], %rs152;
	and.b32  	%r3315, %r3305, %r3172;
	mul.wide.u32 	%rd1406, %r3314, 4;
	add.s64 	%rd1407, %rd3, %rd1406;
	st.local.u32 	[%rd1407+4], %r3315;
	cvt.u64.u32 	%rd1408, %r3315;
	add.s64 	%rd1409, %rd3, %rd1408;
	ld.local.u8 	%r3316, [%rd1409+4220];
	ld.local.u32 	%r3317, [%rd3+4060];
	add.s32 	%r3318, %r3317, %r3316;
	st.local.u32 	[%rd3+4060], %r3318;
	st.local.u8 	[%rd1409+4220], %rs152;
	xor.b32  	%r3319, %r3305, %r157;
	mul.wide.u32 	%rd1410, %r3318, 4;
	add.s64 	%rd1411, %rd3, %rd1410;
	st.local.u32 	[%rd1411+4], %r3319;
	cvt.u64.u32 	%rd1412, %r3319;
	add.s64 	%rd1413, %rd3, %rd1412;
	ld.local.u8 	%r3320, [%rd1413+4220];
	ld.local.u32 	%r3321, [%rd3+4060];
	add.s32 	%r3322, %r3321, %r3320;
	st.local.u32 	[%rd3+4060], %r3322;
	st.local.u8 	[%rd1413+4220], %rs152;
	or.b32  	%r3323, %r3305, %r157;
	mul.wide.u32 	%rd1414, %r3322, 4;
	add.s64 	%rd1415, %rd3, %rd1414;
	st.local.u32 	[%rd1415+4], %r3323;
	cvt.u64.u32 	%rd1416, %r3323;
	add.s64 	%rd1417, %rd3, %rd1416;
	ld.local.u8 	%r3324, [%rd1417+4220];
	ld.local.u32 	%r3325, [%rd3+4060];
	add.s32 	%r3326, %r3325, %r3324;
	st.local.u32 	[%rd3+4060], %r3326;
	st.local.u8 	[%rd1417+4220], %rs152;
	ld.local.u32 	%r3327, [%rd3+4104];
	not.b32 	%r3328, %r3327;
	and.b32  	%r3329, %r3327, %r157;
	mul.wide.u32 	%rd1418, %r3326, 4;
	add.s64 	%rd1419, %rd3, %rd1418;
	st.local.u32 	[%rd1419+4], %r3329;
	cvt.u64.u32 	%rd1420, %r3329;
	add.s64 	%rd1421, %rd3, %rd1420;
	ld.local.u8 	%r3330, [%rd1421+4220];
	ld.local.u32 	%r3331, [%rd3+4060];
	add.s32 	%r3332, %r3331, %r3330;
	st.local.u32 	[%rd3+4060], %r3332;
	st.local.u8 	[%rd1421+4220], %rs152;
	and.b32  	%r3333, %r157, %r3328;
	mul.wide.u32 	%rd1422, %r3332, 4;
	add.s64 	%rd1423, %rd3, %rd1422;
	st.local.u32 	[%rd1423+4], %r3333;
	cvt.u64.u32 	%rd1424, %r3333;
	add.s64 	%rd1425, %rd3, %rd1424;
	ld.local.u8 	%r3334, [%rd1425+4220];
	ld.local.u32 	%r3335, [%rd3+4060];
	add.s32 	%r3336, %r3335, %r3334;
	st.local.u32 	[%rd3+4060], %r3336;
	st.local.u8 	[%rd1425+4220], %rs152;
	and.b32  	%r3337, %r3327, %r3172;
	mul.wide.u32 	%rd1426, %r3336, 4;
	add.s64 	%rd1427, %rd3, %rd1426;
	st.local.u32 	[%rd1427+4], %r3337;
	cvt.u64.u32 	%rd1428, %r3337;
	add.s64 	%rd1429, %rd3, %rd1428;
	ld.local.u8 	%r3338, [%rd1429+4220];
	ld.local.u32 	%r3339, [%rd3+4060];
	add.s32 	%r3340, %r3339, %r3338;
	st.local.u32 	[%rd3+4060], %r3340;
	st.local.u8 	[%rd1429+4220], %rs152;
	xor.b32  	%r3341, %r3327, %r157;
	mul.wide.u32 	%rd1430, %r3340, 4;
	add.s64 	%rd1431, %rd3, %rd1430;
	st.local.u32 	[%rd1431+4], %r3341;
	cvt.u64.u32 	%rd1432, %r3341;
	add.s64 	%rd1433, %rd3, %rd1432;
	ld.local.u8 	%r3342, [%rd1433+4220];
	ld.local.u32 	%r3343, [%rd3+4060];
	add.s32 	%r3344, %r3343, %r3342;
	st.local.u32 	[%rd3+4060], %r3344;
	st.local.u8 	[%rd1433+4220], %rs152;
	or.b32  	%r3345, %r3327, %r157;
	mul.wide.u32 	%rd1434, %r3344, 4;
	add.s64 	%rd1435, %rd3, %rd1434;
	st.local.u32 	[%rd1435+4], %r3345;
	cvt.u64.u32 	%rd1436, %r3345;
	add.s64 	%rd1437, %rd3, %rd1436;
	ld.local.u8 	%r3346, [%rd1437+4220];
	ld.local.u32 	%r3347, [%rd3+4060];
	add.s32 	%r3348, %r3347, %r3346;
	st.local.u32 	[%rd3+4060], %r3348;
	st.local.u8 	[%rd1437+4220], %rs152;
	ld.local.u32 	%r3349, [%rd3+4108];
	not.b32 	%r3350, %r3349;
	and.b32  	%r3351, %r3349, %r157;
	mul.wide.u32 	%rd1438, %r3348, 4;
	add.s64 	%rd1439, %rd3, %rd1438;
	st.local.u32 	[%rd1439+4], %r3351;
	cvt.u64.u32 	%rd1440, %r3351;
	add.s64 	%rd1441, %rd3, %rd1440;
	ld.local.u8 	%r3352, [%rd1441+4220];
	ld.local.u32 	%r3353, [%rd3+4060];
	add.s32 	%r3354, %r3353, %r3352;
	st.local.u32 	[%rd3+4060], %r3354;
	st.local.u8 	[%rd1441+4220], %rs152;
	and.b32  	%r3355, %r157, %r3350;
	mul.wide.u32 	%rd1442, %r3354, 4;
	add.s64 	%rd1443, %rd3, %rd1442;
	st.local.u32 	[%rd1443+4], %r3355;
	cvt.u64.u32 	%rd1444, %r3355;
	add.s64 	%rd1445, %rd3, %rd1444;
	ld.local.u8 	%r3356, [%rd1445+4220];
	ld.local.u32 	%r3357, [%rd3+4060];
	add.s32 	%r3358, %r3357, %r3356;
	st.local.u32 	[%rd3+4060], %r3358;
	st.local.u8 	[%rd1445+4220], %rs152;
	and.b32  	%r3359, %r3349, %r3172;
	mul.wide.u32 	%rd1446, %r3358, 4;
	add.s64 	%rd1447, %rd3, %rd1446;
	st.local.u32 	[%rd1447+4], %r3359;
	cvt.u64.u32 	%rd1448, %r3359;
	add.s64 	%rd1449, %rd3, %rd1448;
	ld.local.u8 	%r3360, [%rd1449+4220];
	ld.local.u32 	%r3361, [%rd3+4060];
	add.s32 	%r3362, %r3361, %r3360;
	st.local.u32 	[%rd3+4060], %r3362;
	st.local.u8 	[%rd1449+4220], %rs152;
	xor.b32  	%r3363, %r3349, %r157;
	mul.wide.u32 	%rd1450, %r3362, 4;
	add.s64 	%rd1451, %rd3, %rd1450;
	st.local.u32 	[%rd1451+4], %r3363;
	cvt.u64.u32 	%rd1452, %r3363;
	add.s64 	%rd1453, %rd3, %rd1452;
	ld.local.u8 	%r3364, [%rd1453+4220];
	ld.local.u32 	%r3365, [%rd3+4060];
	add.s32 	%r3366, %r3365, %r3364;
	st.local.u32 	[%rd3+4060], %r3366;
	st.local.u8 	[%rd1453+4220], %rs152;
	or.b32  	%r3367, %r3349, %r157;
	mul.wide.u32 	%rd1454, %r3366, 4;
	add.s64 	%rd1455, %rd3, %rd1454;
	st.local.u32 	[%rd1455+4], %r3367;
	cvt.u64.u32 	%rd1456, %r3367;
	add.s64 	%rd1457, %rd3, %rd1456;
	ld.local.u8 	%r3368, [%rd1457+4220];
	ld.local.u32 	%r3369, [%rd3+4060];
	add.s32 	%r3370, %r3369, %r3368;
	st.local.u32 	[%rd3+4060], %r3370;
	st.local.u8 	[%rd1457+4220], %rs152;
	ld.local.u32 	%r3371, [%rd3+4112];
	not.b32 	%r3372, %r3371;
	and.b32  	%r3373, %r3371, %r157;
	mul.wide.u32 	%rd1458, %r3370, 4;
	add.s64 	%rd1459, %rd3, %rd1458;
	st.local.u32 	[%rd1459+4], %r3373;
	cvt.u64.u32 	%rd1460, %r3373;
	add.s64 	%rd1461, %rd3, %rd1460;
	ld.local.u8 	%r3374, [%rd1461+4220];
	ld.local.u32 	%r3375, [%rd3+4060];
	add.s32 	%r3376, %r3375, %r3374;
	st.local.u32 	[%rd3+4060], %r3376;
	st.local.u8 	[%rd1461+4220], %rs152;
	and.b32  	%r3377, %r157, %r3372;
	mul.wide.u32 	%rd1462, %r3376, 4;
	add.s64 	%rd1463, %rd3, %rd1462;
	st.local.u32 	[%rd1463+4], %r3377;
	cvt.u64.u32 	%rd1464, %r3377;
	add.s64 	%rd1465, %rd3, %rd1464;
	ld.local.u8 	%r3378, [%rd1465+4220];
	ld.local.u32 	%r3379, [%rd3+4060];
	add.s32 	%r3380, %r3379, %r3378;
	st.local.u32 	[%rd3+4060], %r3380;
	st.local.u8 	[%rd1465+4220], %rs152;
	and.b32  	%r3381, %r3371, %r3172;
	mul.wide.u32 	%rd1466, %r3380, 4;
	add.s64 	%rd1467, %rd3, %rd1466;
	st.local.u32 	[%rd1467+4], %r3381;
	cvt.u64.u32 	%rd1468, %r3381;
	add.s64 	%rd1469, %rd3, %rd1468;
	ld.local.u8 	%r3382, [%rd1469+4220];
	ld.local.u32 	%r3383, [%rd3+4060];
	add.s32 	%r3384, %r3383, %r3382;
	st.local.u32 	[%rd3+4060], %r3384;
	st.local.u8 	[%rd1469+4220], %rs152;
	xor.b32  	%r3385, %r3371, %r157;
	mul.wide.u32 	%rd1470, %r3384, 4;
	add.s64 	%rd1471, %rd3, %rd1470;
	st.local.u32 	[%rd1471+4], %r3385;
	cvt.u64.u32 	%rd1472, %r3385;
	add.s64 	%rd1473, %rd3, %rd1472;
	ld.local.u8 	%r3386, [%rd1473+4220];
	ld.local.u32 	%r3387, [%rd3+4060];
	add.s32 	%r3388, %r3387, %r3386;
	st.local.u32 	[%rd3+4060], %r3388;
	st.local.u8 	[%rd1473+4220], %rs152;
	or.b32  	%r3389, %r3371, %r157;
	mul.wide.u32 	%rd1474, %r3388, 4;
	add.s64 	%rd1475, %rd3, %rd1474;
	st.local.u32 	[%rd1475+4], %r3389;
	cvt.u64.u32 	%rd1476, %r3389;
	add.s64 	%rd1477, %rd3, %rd1476;
	ld.local.u8 	%r3390, [%rd1477+4220];
	ld.local.u32 	%r3391, [%rd3+4060];
	add.s32 	%r3392, %r3391, %r3390;
	st.local.u32 	[%rd3+4060], %r3392;
	st.local.u8 	[%rd1477+4220], %rs152;
	ld.local.u32 	%r3393, [%rd3+4116];
	not.b32 	%r3394, %r3393;
	and.b32  	%r3395, %r3393, %r157;
	mul.wide.u32 	%rd1478, %r3392, 4;
	add.s64 	%rd1479, %rd3, %rd1478;
	st.local.u32 	[%rd1479+4], %r3395;
	cvt.u64.u32 	%rd1480, %r3395;
	add.s64 	%rd1481, %rd3, %rd1480;
	ld.local.u8 	%r3396, [%rd1481+4220];
	ld.local.u32 	%r3397, [%rd3+4060];
	add.s32 	%r3398, %r3397, %r3396;
	st.local.u32 	[%rd3+4060], %r3398;
	st.local.u8 	[%rd1481+4220], %rs152;
	and.b32  	%r3399, %r157, %r3394;
	mul.wide.u32 	%rd1482, %r3398, 4;
	add.s64 	%rd1483, %rd3, %rd1482;
	st.local.u32 	[%rd1483+4], %r3399;
	cvt.u64.u32 	%rd1484, %r3399;
	add.s64 	%rd1485, %rd3, %rd1484;
	ld.local.u8 	%r3400, [%rd1485+4220];
	ld.local.u32 	%r3401, [%rd3+4060];
	add.s32 	%r3402, %r3401, %r3400;
	st.local.u32 	[%rd3+4060], %r3402;
	st.local.u8 	[%rd1485+4220], %rs152;
	and.b32  	%r3403, %r3393, %r3172;
	mul.wide.u32 	%rd1486, %r3402, 4;
	add.s64 	%rd1487, %rd3, %rd1486;
	st.local.u32 	[%rd1487+4], %r3403;
	cvt.u64.u32 	%rd1488, %r3403;
	add.s64 	%rd1489, %rd3, %rd1488;
	ld.local.u8 	%r3404, [%rd1489+4220];
	ld.local.u32 	%r3405, [%rd3+4060];
	add.s32 	%r3406, %r3405, %r3404;
	st.local.u32 	[%rd3+4060], %r3406;
	st.local.u8 	[%rd1489+4220], %rs152;
	xor.b32  	%r3407, %r3393, %r157;
	mul.wide.u32 	%rd1490, %r3406, 4;
	add.s64 	%rd1491, %rd3, %rd1490;
	st.local.u32 	[%rd1491+4], %r3407;
	cvt.u64.u32 	%rd1492, %r3407;
	add.s64 	%rd1493, %rd3, %rd1492;
	ld.local.u8 	%r3408, [%rd1493+4220];
	ld.local.u32 	%r3409, [%rd3+4060];
	add.s32 	%r3410, %r3409, %r3408;
	st.local.u32 	[%rd3+4060], %r3410;
	st.local.u8 	[%rd1493+4220], %rs152;
	or.b32  	%r3411, %r3393, %r157;
	mul.wide.u32 	%rd1494, %r3410, 4;
	add.s64 	%rd1495, %rd3, %rd1494;
	st.local.u32 	[%rd1495+4], %r3411;
	cvt.u64.u32 	%rd1496, %r3411;
	add.s64 	%rd1497, %rd3, %rd1496;
	ld.local.u8 	%r3412, [%rd1497+4220];
	ld.local.u32 	%r3413, [%rd3+4060];
	add.s32 	%r3414, %r3413, %r3412;
	st.local.u32 	[%rd3+4060], %r3414;
	st.local.u8 	[%rd1497+4220], %rs152;
	ld.local.u32 	%r3415, [%rd3+4120];
	not.b32 	%r3416, %r3415;
	and.b32  	%r3417, %r3415, %r157;
	mul.wide.u32 	%rd1498, %r3414, 4;
	add.s64 	%rd1499, %rd3, %rd1498;
	st.local.u32 	[%rd1499+4], %r3417;
	cvt.u64.u32 	%rd1500, %r3417;
	add.s64 	%rd1501, %rd3, %rd1500;
	ld.local.u8 	%r3418, [%rd1501+4220];
	ld.local.u32 	%r3419, [%rd3+4060];
	add.s32 	%r3420, %r3419, %r3418;
	st.local.u32 	[%rd3+4060], %r3420;
	st.local.u8 	[%rd1501+4220], %rs152;
	and.b32  	%r3421, %r157, %r3416;
	mul.wide.u32 	%rd1502, %r3420, 4;
	add.s64 	%rd1503, %rd3, %rd1502;
	st.local.u32 	[%rd1503+4], %r3421;
	cvt.u64.u32 	%rd1504, %r3421;
	add.s64 	%rd1505, %rd3, %rd1504;
	ld.local.u8 	%r3422, [%rd1505+4220];
	ld.local.u32 	%r3423, [%rd3+4060];
	add.s32 	%r3424, %r3423, %r3422;
	st.local.u32 	[%rd3+4060], %r3424;
	st.local.u8 	[%rd1505+4220], %rs152;
	and.b32  	%r3425, %r3415, %r3172;
	mul.wide.u32 	%rd1506, %r3424, 4;
	add.s64 	%rd1507, %rd3, %rd1506;
	st.local.u32 	[%rd1507+4], %r3425;
	cvt.u64.u32 	%rd1508, %r3425;
	add.s64 	%rd1509, %rd3, %rd1508;
	ld.local.u8 	%r3426, [%rd1509+4220];
	ld.local.u32 	%r3427, [%rd3+4060];
	add.s32 	%r3428, %r3427, %r3426;
	st.local.u32 	[%rd3+4060], %r3428;
	st.local.u8 	[%rd1509+4220], %rs152;
	xor.b32  	%r3429, %r3415, %r157;
	mul.wide.u32 	%rd1510, %r3428, 4;
	add.s64 	%rd1511, %rd3, %rd1510;
	st.local.u32 	[%rd1511+4], %r3429;
	cvt.u64.u32 	%rd1512, %r3429;
	add.s64 	%rd1513, %rd3, %rd1512;
	ld.local.u8 	%r3430, [%rd1513+4220];
	ld.local.u32 	%r3431, [%rd3+4060];
	add.s32 	%r3432, %r3431, %r3430;
	st.local.u32 	[%rd3+4060], %r3432;
	st.local.u8 	[%rd1513+4220], %rs152;
	or.b32  	%r3433, %r3415, %r157;
	mul.wide.u32 	%rd1514, %r3432, 4;
	add.s64 	%rd1515, %rd3, %rd1514;
	st.local.u32 	[%rd1515+4], %r3433;
	cvt.u64.u32 	%rd1516, %r3433;
	add.s64 	%rd1517, %rd3, %rd1516;
	ld.local.u8 	%r3434, [%rd1517+4220];
	ld.local.u32 	%r3435, [%rd3+4060];
	add.s32 	%r3436, %r3435, %r3434;
	st.local.u32 	[%rd3+4060], %r3436;
	st.local.u8 	[%rd1517+4220], %rs152;
	ld.local.u32 	%r3437, [%rd3+4124];
	not.b32 	%r3438, %r3437;
	and.b32  	%r3439, %r3437, %r157;
	mul.wide.u32 	%rd1518, %r3436, 4;
	add.s64 	%rd1519, %rd3, %rd1518;
	st.local.u32 	[%rd1519+4], %r3439;
	cvt.u64.u32 	%rd1520, %r3439;
	add.s64 	%rd1521, %rd3, %rd1520;
	ld.local.u8 	%r3440, [%rd1521+4220];
	ld.local.u32 	%r3441, [%rd3+4060];
	add.s32 	%r3442, %r3441, %r3440;
	st.local.u32 	[%rd3+4060], %r3442;
	st.local.u8 	[%rd1521+4220], %rs152;
	and.b32  	%r3443, %r157, %r3438;
	mul.wide.u32 	%rd1522, %r3442, 4;
	add.s64 	%rd1523, %rd3, %rd1522;
	st.local.u32 	[%rd1523+4], %r3443;
	cvt.u64.u32 	%rd1524, %r3443;
	add.s64 	%rd1525, %rd3, %rd1524;
	ld.local.u8 	%r3444, [%rd1525+4220];
	ld.local.u32 	%r3445, [%rd3+4060];
	add.s32 	%r3446, %r3445, %r3444;
	st.local.u32 	[%rd3+4060], %r3446;
	st.local.u8 	[%rd1525+4220], %rs152;
	and.b32  	%r3447, %r3437, %r3172;
	mul.wide.u32 	%rd1526, %r3446, 4;
	add.s64 	%rd1527, %rd3, %rd1526;
	st.local.u32 	[%rd1527+4], %r3447;
	cvt.u64.u32 	%rd1528, %r3447;
	add.s64 	%rd1529, %rd3, %rd1528;
	ld.local.u8 	%r3448, [%rd1529+4220];
	ld.local.u32 	%r3449, [%rd3+4060];
	add.s32 	%r3450, %r3449, %r3448;
	st.local.u32 	[%rd3+4060], %r3450;
	st.local.u8 	[%rd1529+4220], %rs152;
	xor.b32  	%r3451, %r3437, %r157;
	mul.wide.u32 	%rd1530, %r3450, 4;
	add.s64 	%rd1531, %rd3, %rd1530;
	st.local.u32 	[%rd1531+4], %r3451;
	cvt.u64.u32 	%rd1532, %r3451;
	add.s64 	%rd1533, %rd3, %rd1532;
	ld.local.u8 	%r3452, [%rd1533+4220];
	ld.local.u32 	%r3453, [%rd3+4060];
	add.s32 	%r3454, %r3453, %r3452;
	st.local.u32 	[%rd3+4060], %r3454;
	st.local.u8 	[%rd1533+4220], %rs152;
	or.b32  	%r3455, %r3437, %r157;
	mul.wide.u32 	%rd1534, %r3454, 4;
	add.s64 	%rd1535, %rd3, %rd1534;
	st.local.u32 	[%rd1535+4], %r3455;
	cvt.u64.u32 	%rd1536, %r3455;
	add.s64 	%rd1537, %rd3, %rd1536;
	ld.local.u8 	%r3456, [%rd1537+4220];
	ld.local.u32 	%r3457, [%rd3+4060];
	add.s32 	%r26231, %r3457, %r3456;
	st.local.u32 	[%rd3+4060], %r26231;
	st.local.u8 	[%rd1537+4220], %rs152;
	ld.local.u32 	%r26228, [%rd3+4204];
	setp.ge.u32 	%p29, %r26228, %r26231;
	@%p29 bra 	$L__BB0_180;
	bra.uni 	$L__BB0_160;
$L__BB0_180:
	ld.local.u32 	%r26220, [%rd3+4056];
	setp.ge.u32 	%p75, %r26220, %r26231;
	@%p75 bra 	$L__BB0_183;
	mov.u32 	%r26232, %r26220;
$L__BB0_182:
	mul.wide.u32 	%rd5181, %r26232, 4;
	add.s64 	%rd5182, %rd3, %rd5181;
	ld.local.u32 	%rd5183, [%rd5182+4];
	add.s64 	%rd5184, %rd3, %rd5183;
	mov.b16 	%rs2950, 1;
	st.local.u8 	[%rd5184+4220], %rs2950;
	add.s32 	%r26232, %r26232, 1;
	setp.lt.u32 	%p76, %r26232, %r26231;
	@%p76 bra 	$L__BB0_182;
$L__BB0_183:
	ld.local.u32 	%rd5185, [%rd3+4128];
	mov.u64 	%rd5186, d_TARGET_LOOKUP;
	add.s64 	%rd5187, %rd5186, %rd5185;
	ld.global.u8 	%rs2951, [%rd5187];
	add.s16 	%rs9836, %rs2951, %rs9840;
	cvt.u32.u16 	%r12062, %rs2951;
	shl.b32 	%r12063, %r12062, 16;
	and.b32  	%r12064, %r12063, 16711680;
	ld.local.u32 	%r12065, [%rd3+4200];
	add.s32 	%r12066, %r12065, %r12064;
	add.s32 	%r26217, %r12066, 1;
	st.local.u32 	[%rd3+4200], %r26217;
	setp.ge.u32 	%p77, %r26217, %r26220;
	@%p77 bra 	$L__BB0_156;
	bra.uni 	$L__BB0_132;
$L__BB0_184:
	mul.wide.u32 	%rd1823, %r26238, 4;
	add.s64 	%rd1824, %rd3, %rd1823;
	ld.local.u32 	%r221, [%rd1824+4];
	st.local.u32 	[%rd3+4136], %r221;
	cvt.u64.u32 	%rd1825, %r221;
	mov.u64 	%rd1826, d_TARGET_LOOKUP;
	add.s64 	%rd1827, %rd1826, %rd1825;
	ld.global.u8 	%rs63, [%rd1827];
	cvt.u32.u16 	%r3772, %rs63;
	and.b32  	%r3773, %r3772, 255;
	cvt.u32.u16 	%r3774, %rs9844;
	and.b32  	%r3775, %r3774, 255;
	sub.s32 	%r3776, %r3775, %r3773;
	setp.ne.s32 	%p32, %r3776, 2;
	@%p32 bra 	$L__BB0_215;
	sub.s16 	%rs64, %rs9844, %rs63;
	st.local.u32 	[%rd3+4068], %r26241;
	not.b32 	%r6854, %r221;
	ld.local.u32 	%r6855, [%rd3+4076];
	not.b32 	%r6856, %r6855;
	and.b32  	%r6857, %r6855, %r221;
	cvt.u64.u32 	%rd3224, %r6857;
	add.s64 	%rd3225, %rd3, %rd3224;
	ld.local.u8 	%rs646, [%rd3225+4220];
	add.s64 	%rd3227, %rd1826, %rd3224;
	ld.global.u8 	%rs647, [%rd3227];
	and.b16  	%rs648, %rs647, %rs646;
	cvt.u32.u16 	%r6858, %rs648;
	and.b32  	%r6859, %r6858, 255;
	mul.wide.u32 	%rd3228, %r26241, 4;
	add.s64 	%rd3229, %rd3, %rd3228;
	st.local.u32 	[%rd3229+4], %r6857;
	ld.local.u32 	%r6860, [%rd3+4068];
	add.s32 	%r6861, %r6860, %r6859;
	st.local.u32 	[%rd3+4068], %r6861;
	ld.local.u8 	%rs649, [%rd3225+4220];
	not.b16 	%rs650, %rs648;
	and.b16  	%rs651, %rs649, %rs650;
	st.local.u8 	[%rd3225+4220], %rs651;
	and.b32  	%r6862, %r221, %r6856;
	cvt.u64.u32 	%rd3230, %r6862;
	add.s64 	%rd3231, %rd3, %rd3230;
	ld.local.u8 	%rs652, [%rd3231+4220];
	add.s64 	%rd3232, %rd1826, %rd3230;
	ld.global.u8 	%rs653, [%rd3232];
	and.b16  	%rs654, %rs653, %rs652;
	cvt.u32.u16 	%r6863, %rs654;
	and.b32  	%r6864, %r6863, 255;
	mul.wide.u32 	%rd3233, %r6861, 4;
	add.s64 	%rd3234, %rd3, %rd3233;
	st.local.u32 	[%rd3234+4], %r6862;
	ld.local.u32 	%r6865, [%rd3+4068];
	add.s32 	%r6866, %r6865, %r6864;
	st.local.u32 	[%rd3+4068], %r6866;
	ld.local.u8 	%rs655, [%rd3231+4220];
	not.b16 	%rs656, %rs654;
	and.b16  	%rs657, %rs655, %rs656;
	st.local.u8 	[%rd3231+4220], %rs657;
	and.b32  	%r6867, %r6855, %r6854;
	cvt.u64.u32 	%rd3235, %r6867;
	add.s64 	%rd3236, %rd3, %rd3235;
	ld.local.u8 	%rs658, [%rd3236+4220];
	add.s64 	%rd3237, %rd1826, %rd3235;
	ld.global.u8 	%rs659, [%rd3237];
	and.b16  	%rs660, %rs659, %rs658;
	cvt.u32.u16 	%r6868, %rs660;
	and.b32  	%r6869, %r6868, 255;
	mul.wide.u32 	%rd3238, %r6866, 4;
	add.s64 	%rd3239, %rd3, %rd3238;
	st.local.u32 	[%rd3239+4], %r6867;
	ld.local.u32 	%r6870, [%rd3+4068];
	add.s32 	%r6871, %r6870, %r6869;
	st.local.u32 	[%rd3+4068], %r6871;
	ld.local.u8 	%rs661, [%rd3236+4220];
	not.b16 	%rs662, %rs660;
	and.b16  	%rs663, %rs661, %rs662;
	st.local.u8 	[%rd3236+4220], %rs663;
	xor.b32  	%r6872, %r6855, %r221;
	cvt.u64.u32 	%rd3240, %r6872;
	add.s64 	%rd3241, %rd3, %rd3240;
	ld.local.u8 	%rs664, [%rd3241+4220];
	add.s64 	%rd3242, %rd1826, %rd3240;
	ld.global.u8 	%rs665, [%rd3242];
	and.b16  	%rs666, %rs665, %rs664;
	cvt.u32.u16 	%r6873, %rs666;
	and.b32  	%r6874, %r6873, 255;
	mul.wide.u32 	%rd3243, %r6871, 4;
	add.s64 	%rd3244, %rd3, %rd3243;
	st.local.u32 	[%rd3244+4], %r6872;
	ld.local.u32 	%r6875, [%rd3+4068];
	add.s32 	%r6876, %r6875, %r6874;
	st.local.u32 	[%rd3+4068], %r6876;
	ld.local.u8 	%rs667, [%rd3241+4220];
	not.b16 	%rs668, %rs666;
	and.b16  	%rs669, %rs667, %rs668;
	st.local.u8 	[%rd3241+4220], %rs669;
	or.b32  	%r6877, %r6855, %r221;
	cvt.u64.u32 	%rd3245, %r6877;
	add.s64 	%rd3246, %rd3, %rd3245;
	ld.local.u8 	%rs670, [%rd3246+4220];
	add.s64 	%rd3247, %rd1826, %rd3245;
	ld.global.u8 	%rs671, [%rd3247];
	and.b16  	%rs672, %rs671, %rs670;
	cvt.u32.u16 	%r6878, %rs672;
	and.b32  	%r6879, %r6878, 255;
	mul.wide.u32 	%rd3248, %r6876, 4;
	add.s64 	%rd3249, %rd3, %rd3248;
	st.local.u32 	[%rd3249+4], %r6877;
	ld.local.u32 	%r6880, [%rd3+4068];
	add.s32 	%r6881, %r6880, %r6879;
	st.local.u32 	[%rd3+4068], %r6881;
	ld.local.u8 	%rs673, [%rd3246+4220];
	not.b16 	%rs674, %rs672;
	and.b16  	%rs675, %rs673, %rs674;
	st.local.u8 	[%rd3246+4220], %rs675;
	ld.local.u32 	%r6882, [%rd3+4080];
	not.b32 	%r6883, %r6882;
	and.b32  	%r6884, %r6882, %r221;
	cvt.u64.u32 	%rd3250, %r6884;
	add.s64 	%rd3251, %rd3, %rd3250;
	ld.local.u8 	%rs676, [%rd3251+4220];
	add.s64 	%rd3252, %rd1826, %rd3250;
	ld.global.u8 	%rs677, [%rd3252];
	and.b16  	%rs678, %rs677, %rs676;
	cvt.u32.u16 	%r6885, %rs678;
	and.b32  	%r6886, %r6885, 255;
	mul.wide.u32 	%rd3253, %r6881, 4;
	add.s64 	%rd3254, %rd3, %rd3253;
	st.local.u32 	[%rd3254+4], %r6884;
	ld.local.u32 	%r6887, [%rd3+4068];
	add.s32 	%r6888, %r6887, %r6886;
	st.local.u32 	[%rd3+4068], %r6888;
	ld.local.u8 	%rs679, [%rd3251+4220];
	not.b16 	%rs680, %rs678;
	and.b16  	%rs681, %rs679, %rs680;
	st.local.u8 	[%rd3251+4220], %rs681;
	and.b32  	%r6889, %r221, %r6883;
	cvt.u64.u32 	%rd3255, %r6889;
	add.s64 	%rd3256, %rd3, %rd3255;
	ld.local.u8 	%rs682, [%rd3256+4220];
	add.s64 	%rd3257, %rd1826, %rd3255;
	ld.global.u8 	%rs683, [%rd3257];
	and.b16  	%rs684, %rs683, %rs682;
	cvt.u32.u16 	%r6890, %rs684;
	and.b32  	%r6891, %r6890, 255;
	mul.wide.u32 	%rd3258, %r6888, 4;
	add.s64 	%rd3259, %rd3, %rd3258;
	st.local.u32 	[%rd3259+4], %r6889;
	ld.local.u32 	%r6892, [%rd3+4068];
	add.s32 	%r6893, %r6892, %r6891;
	st.local.u32 	[%rd3+4068], %r6893;
	ld.local.u8 	%rs685, [%rd3256+4220];
	not.b16 	%rs686, %rs684;
	and.b16  	%rs687, %rs685, %rs686;
	st.local.u8 	[%rd3256+4220], %rs687;
	and.b32  	%r6894, %r6882, %r6854;
	cvt.u64.u32 	%rd3260, %r6894;
	add.s64 	%rd3261, %rd3, %rd3260;
	ld.local.u8 	%rs688, [%rd3261+4220];
	add.s64 	%rd3262, %rd1826, %rd3260;
	ld.global.u8 	%rs689, [%rd3262];
	and.b16  	%rs690, %rs689, %rs688;
	cvt.u32.u16 	%r6895, %rs690;
	and.b32  	%r6896, %r6895, 255;
	mul.wide.u32 	%rd3263, %r6893, 4;
	add.s64 	%rd3264, %rd3, %rd3263;
	st.local.u32 	[%rd3264+4], %r6894;
	ld.local.u32 	%r6897, [%rd3+4068];
	add.s32 	%r6898, %r6897, %r6896;
	st.local.u32 	[%rd3+4068], %r6898;
	ld.local.u8 	%rs691, [%rd3261+4220];
	not.b16 	%rs692, %rs690;
	and.b16  	%rs693, %rs691, %rs692;
	st.local.u8 	[%rd3261+4220], %rs693;
	xor.b32  	%r6899, %r6882, %r221;
	cvt.u64.u32 	%rd3265, %r6899;
	add.s64 	%rd3266, %rd3, %rd3265;
	ld.local.u8 	%rs694, [%rd3266+4220];
	add.s64 	%rd3267, %rd1826, %rd3265;
	ld.global.u8 	%rs695, [%rd3267];
	and.b16  	%rs696, %rs695, %rs694;
	cvt.u32.u16 	%r6900, %rs696;
	and.b32  	%r6901, %r6900, 255;
	mul.wide.u32 	%rd3268, %r6898, 4;
	add.s64 	%rd3269, %rd3, %rd3268;
	st.local.u32 	[%rd3269+4], %r6899;
	ld.local.u32 	%r6902, [%rd3+4068];
	add.s32 	%r6903, %r6902, %r6901;
	st.local.u32 	[%rd3+4068], %r6903;
	ld.local.u8 	%rs697, [%rd3266+4220];
	not.b16 	%rs698, %rs696;
	and.b16  	%rs699, %rs697, %rs698;
	st.local.u8 	[%rd3266+4220], %rs699;
	or.b32  	%r6904, %r6882, %r221;
	cvt.u64.u32 	%rd3270, %r6904;
	add.s64 	%rd3271, %rd3, %rd3270;
	ld.local.u8 	%rs700, [%rd3271+4220];
	add.s64 	%rd3272, %rd1826, %rd3270;
	ld.global.u8 	%rs701, [%rd3272];
	and.b16  	%rs702, %rs701, %rs700;
	cvt.u32.u16 	%r6905, %rs702;
	and.b32  	%r6906, %r6905, 255;
	mul.wide.u32 	%rd3273, %r6903, 4;
	add.s64 	%rd3274, %rd3, %rd3273;
	st.local.u32 	[%rd3274+4], %r6904;
	ld.local.u32 	%r6907, [%rd3+4068];
	add.s32 	%r6908, %r6907, %r6906;
	st.local.u32 	[%rd3+4068], %r6908;
	ld.local.u8 	%rs703, [%rd3271+4220];
	not.b16 	%rs704, %rs702;
	and.b16  	%rs705, %rs703, %rs704;
	st.local.u8 	[%rd3271+4220], %rs705;
	ld.local.u32 	%r6909, [%rd3+4084];
	not.b32 	%r6910, %r6909;
	and.b32  	%r6911, %r6909, %r221;
	cvt.u64.u32 	%rd3275, %r6911;
	add.s64 	%rd3276, %rd3, %rd3275;
	ld.local.u8 	%rs706, [%rd3276+4220];
	add.s64 	%rd3277, %rd1826, %rd3275;
	ld.global.u8 	%rs707, [%rd3277];
	and.b16  	%rs708, %rs707, %rs706;
	cvt.u32.u16 	%r6912, %rs708;
	and.b32  	%r6913, %r6912, 255;
	mul.wide.u32 	%rd3278, %r6908, 4;
	add.s64 	%rd3279, %rd3, %rd3278;
	st.local.u32 	[%rd3279+4], %r6911;
	ld.local.u32 	%r6914, [%rd3+4068];
	add.s32 	%r6915, %r6914, %r6913;
	st.local.u32 	[%rd3+4068], %r6915;
	ld.local.u8 	%rs709, [%rd3276+4220];
	not.b16 	%rs710, %rs708;
	and.b16  	%rs711, %rs709, %rs710;
	st.local.u8 	[%rd3276+4220], %rs711;
	and.b32  	%r6916, %r221, %r6910;
	cvt.u64.u32 	%rd3280, %r6916;
	add.s64 	%rd3281, %rd3, %rd3280;
	ld.local.u8 	%rs712, [%rd3281+4220];
	add.s64 	%rd3282, %rd1826, %rd3280;
	ld.global.u8 	%rs713, [%rd3282];
	and.b16  	%rs714, %rs713, %rs712;
	cvt.u32.u16 	%r6917, %rs714;
	and.b32  	%r6918, %r6917, 255;
	mul.wide.u32 	%rd3283, %r6915, 4;
	add.s64 	%rd3284, %rd3, %rd3283;
	st.local.u32 	[%rd3284+4], %r6916;
	ld.local.u32 	%r6919, [%rd3+4068];
	add.s32 	%r6920, %r6919, %r6918;
	st.local.u32 	[%rd3+4068], %r6920;
	ld.local.u8 	%rs715, [%rd3281+4220];
	not.b16 	%rs716, %rs714;
	and.b16  	%rs717, %rs715, %rs716;
	st.local.u8 	[%rd3281+4220], %rs717;
	and.b32  	%r6921, %r6909, %r6854;
	cvt.u64.u32 	%rd3285, %r6921;
	add.s64 	%rd3286, %rd3, %rd3285;
	ld.local.u8 	%rs718, [%rd3286+4220];
	add.s64 	%rd3287, %rd1826, %rd3285;
	ld.global.u8 	%rs719, [%rd3287];
	and.b16  	%rs720, %rs719, %rs718;
	cvt.u32.u16 	%r6922, %rs720;
	and.b32  	%r6923, %r6922, 255;
	mul.wide.u32 	%rd3288, %r6920, 4;
	add.s64 	%rd3289, %rd3, %rd3288;
	st.local.u32 	[%rd3289+4], %r6921;
	ld.local.u32 	%r6924, [%rd3+4068];
	add.s32 	%r6925, %r6924, %r6923;
	st.local.u32 	[%rd3+4068], %r6925;
	ld.local.u8 	%rs721, [%rd3286+4220];
	not.b16 	%rs722, %rs720;
	and.b16  	%rs723, %rs721, %rs722;
	st.local.u8 	[%rd3286+4220], %rs723;
	xor.b32  	%r6926, %r6909, %r221;
	cvt.u64.u32 	%rd3290, %r6926;
	add.s64 	%rd3291, %rd3, %rd3290;
	ld.local.u8 	%rs724, [%rd3291+4220];
	add.s64 	%rd3292, %rd1826, %rd3290;
	ld.global.u8 	%rs725, [%rd3292];
	and.b16  	%rs726, %rs725, %rs724;
	cvt.u32.u16 	%r6927, %rs726;
	and.b32  	%r6928, %r6927, 255;
	mul.wide.u32 	%rd3293, %r6925, 4;
	add.s64 	%rd3294, %rd3, %rd3293;
	st.local.u32 	[%rd3294+4], %r6926;
	ld.local.u32 	%r6929, [%rd3+4068];
	add.s32 	%r6930, %r6929, %r6928;
	st.local.u32 	[%rd3+4068], %r6930;
	ld.local.u8 	%rs727, [%rd3291+4220];
	not.b16 	%rs728, %rs726;
	and.b16  	%rs729, %rs727, %rs728;
	st.local.u8 	[%rd3291+4220], %rs729;
	or.b32  	%r6931, %r6909, %r221;
	cvt.u64.u32 	%rd3295, %r6931;
	add.s64 	%rd3296, %rd3, %rd3295;
	ld.local.u8 	%rs730, [%rd3296+4220];
	add.s64 	%rd3297, %rd1826, %rd3295;
	ld.global.u8 	%rs731, [%rd3297];
	and.b16  	%rs732, %rs731, %rs730;
	cvt.u32.u16 	%r6932, %rs732;
	and.b32  	%r6933, %r6932, 255;
	mul.wide.u32 	%rd3298, %r6930, 4;
	add.s64 	%rd3299, %rd3, %rd3298;
	st.local.u32 	[%rd3299+4], %r6931;
	ld.local.u32 	%r6934, [%rd3+4068];
	add.s32 	%r6935, %r6934, %r6933;
	st.local.u32 	[%rd3+4068], %r6935;
	ld.local.u8 	%rs733, [%rd3296+4220];
	not.b16 	%rs734, %rs732;
	and.b16  	%rs735, %rs733, %rs734;
	st.local.u8 	[%rd3296+4220], %rs735;
	ld.local.u32 	%r6936, [%rd3+4088];
	not.b32 	%r6937, %r6936;
	and.b32  	%r6938, %r6936, %r221;
	cvt.u64.u32 	%rd3300, %r6938;
	add.s64 	%rd3301, %rd3, %rd3300;
	ld.local.u8 	%rs736, [%rd3301+4220];
	add.s64 	%rd3302, %rd1826, %rd3300;
	ld.global.u8 	%rs737, [%rd3302];
	and.b16  	%rs738, %rs737, %rs736;
	cvt.u32.u16 	%r6939, %rs738;
	and.b32  	%r6940, %r6939, 255;
	mul.wide.u32 	%rd3303, %r6935, 4;
	add.s64 	%rd3304, %rd3, %rd3303;
	st.local.u32 	[%rd3304+4], %r6938;
	ld.local.u32 	%r6941, [%rd3+4068];
	add.s32 	%r6942, %r6941, %r6940;
	st.local.u32 	[%rd3+4068], %r6942;
	ld.local.u8 	%rs739, [%rd3301+4220];
	not.b16 	%rs740, %rs738;
	and.b16  	%rs741, %rs739, %rs740;
	st.local.u8 	[%rd3301+4220], %rs741;
	and.b32  	%r6943, %r221, %r6937;
	cvt.u64.u32 	%rd3305, %r6943;
	add.s64 	%rd3306, %rd3, %rd3305;
	ld.local.u8 	%rs742, [%rd3306+4220];
	add.s64 	%rd3307, %rd1826, %rd3305;
	ld.global.u8 	%rs743, [%rd3307];
	and.b16  	%rs744, %rs743, %rs742;
	cvt.u32.u16 	%r6944, %rs744;
	and.b32  	%r6945, %r6944, 255;
	mul.wide.u32 	%rd3308, %r6942, 4;
	add.s64 	%rd3309, %rd3, %rd3308;
	st.local.u32 	[%rd3309+4], %r6943;
	ld.local.u32 	%r6946, [%rd3+4068];
	add.s32 	%r6947, %r6946, %r6945;
	st.local.u32 	[%rd3+4068], %r6947;
	ld.local.u8 	%rs745, [%rd3306+4220];
	not.b16 	%rs746, %rs744;
	and.b16  	%rs747, %rs745, %rs746;
	st.local.u8 	[%rd3306+4220], %rs747;
	and.b32  	%r6948, %r6936, %r6854;
	cvt.u64.u32 	%rd3310, %r6948;
	add.s64 	%rd3311, %rd3, %rd3310;
	ld.local.u8 	%rs748, [%rd3311+4220];
	add.s64 	%rd3312, %rd1826, %rd3310;
	ld.global.u8 	%rs749, [%rd3312];
	and.b16  	%rs750, %rs749, %rs748;
	cvt.u32.u16 	%r6949, %rs750;
	and.b32  	%r6950, %r6949, 255;
	mul.wide.u32 	%rd3313, %r6947, 4;
	add.s64 	%rd3314, %rd3, %rd3313;
	st.local.u32 	[%rd3314+4], %r6948;
	ld.local.u32 	%r6951, [%rd3+4068];
	add.s32 	%r6952, %r6951, %r6950;
	st.local.u32 	[%rd3+4068], %r6952;
	ld.local.u8 	%rs751, [%rd3311+4220];
	not.b16 	%rs752, %rs750;
	and.b16  	%rs753, %rs751, %rs752;
	st.local.u8 	[%rd3311+4220], %rs753;
	xor.b32  	%r6953, %r6936, %r221;
	cvt.u64.u32 	%rd3315, %r6953;
	add.s64 	%rd3316, %rd3, %rd3315;
	ld.local.u8 	%rs754, [%rd3316+4220];
	add.s64 	%rd3317, %rd1826, %rd3315;
	ld.global.u8 	%rs755, [%rd3317];
	and.b16  	%rs756, %rs755, %rs754;
	cvt.u32.u16 	%r6954, %rs756;
	and.b32  	%r6955, %r6954, 255;
	mul.wide.u32 	%rd3318, %r6952, 4;
	add.s64 	%rd3319, %rd3, %rd3318;
	st.local.u32 	[%rd3319+4], %r6953;
	ld.local.u32 	%r6956, [%rd3+4068];
	add.s32 	%r6957, %r6956, %r6955;
	st.local.u32 	[%rd3+4068], %r6957;
	ld.local.u8 	%rs757, [%rd3316+4220];
	not.b16 	%rs758, %rs756;
	and.b16  	%rs759, %rs757, %rs758;
	st.local.u8 	[%rd3316+4220], %rs759;
	or.b32  	%r6958, %r6936, %r221;
	cvt.u64.u32 	%rd3320, %r6958;
	add.s64 	%rd3321, %rd3, %rd3320;
	ld.local.u8 	%rs760, [%rd3321+4220];
	add.s64 	%rd3322, %rd1826, %rd3320;
	ld.global.u8 	%rs761, [%rd3322];
	and.b16  	%rs762, %rs761, %rs760;
	cvt.u32.u16 	%r6959, %rs762;
	and.b32  	%r6960, %r6959, 255;
	mul.wide.u32 	%rd3323, %r6957, 4;
	add.s64 	%rd3324, %rd3, %rd3323;
	st.local.u32 	[%rd3324+4], %r6958;
	ld.local.u32 	%r6961, [%rd3+4068];
	add.s32 	%r6962, %r6961, %r6960;
	st.local.u32 	[%rd3+4068], %r6962;
	ld.local.u8 	%rs763, [%rd3321+4220];
	not.b16 	%rs764, %rs762;
	and.b16  	%rs765, %rs763, %rs764;
	st.local.u8 	[%rd3321+4220], %rs765;
	ld.local.u32 	%r6963, [%rd3+4092];
	not.b32 	%r6964, %r6963;
	and.b32  	%r6965, %r6963, %r221;
	cvt.u64.u32 	%rd3325, %r6965;
	add.s64 	%rd3326, %rd3, %rd3325;
	ld.local.u8 	%rs766, [%rd3326+4220];
	add.s64 	%rd3327, %rd1826, %rd3325;
	ld.global.u8 	%rs767, [%rd3327];
	and.b16  	%rs768, %rs767, %rs766;
	cvt.u32.u16 	%r6966, %rs768;
	and.b32  	%r6967, %r6966, 255;
	mul.wide.u32 	%rd3328, %r6962, 4;
	add.s64 	%rd3329, %rd3, %rd3328;
	st.local.u32 	[%rd3329+4], %r6965;
	ld.local.u32 	%r6968, [%rd3+4068];
	add.s32 	%r6969, %r6968, %r6967;
	st.local.u32 	[%rd3+4068], %r6969;
	ld.local.u8 	%rs769, [%rd3326+4220];
	not.b16 	%rs770, %rs768;
	and.b16  	%rs771, %rs769, %rs770;
	st.local.u8 	[%rd3326+4220], %rs771;
	and.b32  	%r6970, %r221, %r6964;
	cvt.u64.u32 	%rd3330, %r6970;
	add.s64 	%rd3331, %rd3, %rd3330;
	ld.local.u8 	%rs772, [%rd3331+4220];
	add.s64 	%rd3332, %rd1826, %rd3330;
	ld.global.u8 	%rs773, [%rd3332];
	and.b16  	%rs774, %rs773, %rs772;
	cvt.u32.u16 	%r6971, %rs774;
	and.b32  	%r6972, %r6971, 255;
	mul.wide.u32 	%rd3333, %r6969, 4;
	add.s64 	%rd3334, %rd3, %rd3333;
	st.local.u32 	[%rd3334+4], %r6970;
	ld.local.u32 	%r6973, [%rd3+4068];
	add.s32 	%r6974, %r6973, %r6972;
	st.local.u32 	[%rd3+4068], %r6974;
	ld.local.u8 	%rs775, [%rd3331+4220];
	not.b16 	%rs776, %rs774;
	and.b16  	%rs777, %rs775, %rs776;
	st.local.u8 	[%rd3331+4220], %rs777;
	and.b32  	%r6975, %r6963, %r6854;
	cvt.u64.u32 	%rd3335, %r6975;
	add.s64 	%rd3336, %rd3, %rd3335;
	ld.local.u8 	%rs778, [%rd3336+4220];
	add.s64 	%rd3337, %rd1826, %rd3335;
	ld.global.u8 	%rs779, [%rd3337];
	and.b16  	%rs780, %rs779, %rs778;
	cvt.u32.u16 	%r6976, %rs780;
	and.b32  	%r6977, %r6976, 255;
	mul.wide.u32 	%rd3338, %r6974, 4;
	add.s64 	%rd3339, %rd3, %rd3338;
	st.local.u32 	[%rd3339+4], %r6975;
	ld.local.u32 	%r6978, [%rd3+4068];
	add.s32 	%r6979, %r6978, %r6977;
	st.local.u32 	[%rd3+4068], %r6979;
	ld.local.u8 	%rs781, [%rd3336+4220];
	not.b16 	%rs782, %rs780;
	and.b16  	%rs783, %rs781, %rs782;
	st.local.u8 	[%rd3336+4220], %rs783;
	xor.b32  	%r6980, %r6963, %r221;
	cvt.u64.u32 	%rd3340, %r6980;
	add.s64 	%rd3341, %rd3, %rd3340;
	ld.local.u8 	%rs784, [%rd3341+4220];
	add.s64 	%rd3342, %rd1826, %rd3340;
	ld.global.u8 	%rs785, [%rd3342];
	and.b16  	%rs786, %rs785, %rs784;
	cvt.u32.u16 	%r6981, %rs786;
	and.b32  	%r6982, %r6981, 255;
	mul.wide.u32 	%rd3343, %r6979, 4;
	add.s64 	%rd3344, %rd3, %rd3343;
	st.local.u32 	[%rd3344+4], %r6980;
	ld.local.u32 	%r6983, [%rd3+4068];
	add.s32 	%r6984, %r6983, %r6982;
	st.local.u32 	[%rd3+4068], %r6984;
	ld.local.u8 	%rs787, [%rd3341+4220];
	not.b16 	%rs788, %rs786;
	and.b16  	%rs789, %rs787, %rs788;
	st.local.u8 	[%rd3341+4220], %rs789;
	or.b32  	%r6985, %r6963, %r221;
	cvt.u64.u32 	%rd3345, %r6985;
	add.s64 	%rd3346, %rd3, %rd3345;
	ld.local.u8 	%rs790, [%rd3346+4220];
	add.s64 	%rd3347, %rd1826, %rd3345;
	ld.global.u8 	%rs791, [%rd3347];
	and.b16  	%rs792, %rs791, %rs790;
	cvt.u32.u16 	%r6986, %rs792;
	and.b32  	%r6987, %r6986, 255;
	mul.wide.u32 	%rd3348, %r6984, 4;
	add.s64 	%rd3349, %rd3, %rd3348;
	st.local.u32 	[%rd3349+4], %r6985;
	ld.local.u32 	%r6988, [%rd3+4068];
	add.s32 	%r6989, %r6988, %r6987;
	st.local.u32 	[%rd3+4068], %r6989;
	ld.local.u8 	%rs793, [%rd3346+4220];
	not.b16 	%rs794, %rs792;
	and.b16  	%rs795, %rs793, %rs794;
	st.local.u8 	[%rd3346+4220], %rs795;
	ld.local.u32 	%r6990, [%rd3+4096];
	not.b32 	%r6991, %r6990;
	and.b32  	%r6992, %r6990, %r221;
	cvt.u64.u32 	%rd3350, %r6992;
	add.s64 	%rd3351, %rd3, %rd3350;
	ld.local.u8 	%rs796, [%rd3351+4220];
	add.s64 	%rd3352, %rd1826, %rd3350;
	ld.global.u8 	%rs797, [%rd3352];
	and.b16  	%rs798, %rs797, %rs796;
	cvt.u32.u16 	%r6993, %rs798;
	and.b32  	%r6994, %r6993, 255;
	mul.wide.u32 	%rd3353, %r6989, 4;
	add.s64 	%rd3354, %rd3, %rd3353;
	st.local.u32 	[%rd3354+4], %r6992;
	ld.local.u32 	%r6995, [%rd3+4068];
	add.s32 	%r6996, %r6995, %r6994;
	st.local.u32 	[%rd3+4068], %r6996;
	ld.local.u8 	%rs799, [%rd3351+4220];
	not.b16 	%rs800, %rs798;
	and.b16  	%rs801, %rs799, %rs800;
	st.local.u8 	[%rd3351+4220], %rs801;
	and.b32  	%r6997, %r221, %r6991;
	cvt.u64.u32 	%rd3355, %r6997;
	add.s64 	%rd3356, %rd3, %rd3355;
	ld.local.u8 	%rs802, [%rd3356+4220];
	add.s64 	%rd3357, %rd1826, %rd3355;
	ld.global.u8 	%rs803, [%rd3357];
	and.b16  	%rs804, %rs803, %rs802;
	cvt.u32.u16 	%r6998, %rs804;
	and.b32  	%r6999, %r6998, 255;
	mul.wide.u32 	%rd3358, %r6996, 4;
	add.s64 	%rd3359, %rd3, %rd3358;
	st.local.u32 	[%rd3359+4], %r6997;
	ld.local.u32 	%r7000, [%rd3+4068];
	add.s32 	%r7001, %r7000, %r6999;
	st.local.u32 	[%rd3+4068], %r7001;
	ld.local.u8 	%rs805, [%rd3356+4220];
	not.b16 	%rs806, %rs804;
	and.b16  	%rs807, %rs805, %rs806;
	st.local.u8 	[%rd3356+4220], %rs807;
	and.b32  	%r7002, %r6990, %r6854;
	cvt.u64.u32 	%rd3360, %r7002;
	add.s64 	%rd3361, %rd3, %rd3360;
	ld.local.u8 	%rs808, [%rd3361+4220];
	add.s64 	%rd3362, %rd1826, %rd3360;
	ld.global.u8 	%rs809, [%rd3362];
	and.b16  	%rs810, %rs809, %rs808;
	cvt.u32.u16 	%r7003, %rs810;
	and.b32  	%r7004, %r7003, 255;
	mul.wide.u32 	%rd3363, %r7001, 4;
	add.s64 	%rd3364, %rd3, %rd3363;
	st.local.u32 	[%rd3364+4], %r7002;
	ld.local.u32 	%r7005, [%rd3+4068];
	add.s32 	%r7006, %r7005, %r7004;
	st.local.u32 	[%rd3+4068], %r7006;
	ld.local.u8 	%rs811, [%rd3361+4220];
	not.b16 	%rs812, %rs810;
	and.b16  	%rs813, %rs811, %rs812;
	st.local.u8 	[%rd3361+4220], %rs813;
	xor.b32  	%r7007, %r6990, %r221;
	cvt.u64.u32 	%rd3365, %r7007;
	add.s64 	%rd3366, %rd3, %rd3365;
	ld.local.u8 	%rs814, [%rd3366+4220];
	add.s64 	%rd3367, %rd1826, %rd3365;
	ld.global.u8 	%rs815, [%rd3367];
	and.b16  	%rs816, %rs815, %rs814;
	cvt.u32.u16 	%r7008, %rs816;
	and.b32  	%r7009, %r7008, 255;
	mul.wide.u32 	%rd3368, %r7006, 4;
	add.s64 	%rd3369, %rd3, %rd3368;
	st.local.u32 	[%rd3369+4], %r7007;
	ld.local.u32 	%r7010, [%rd3+4068];
	add.s32 	%r7011, %r7010, %r7009;
	st.local.u32 	[%rd3+4068], %r7011;
	ld.local.u8 	%rs817, [%rd3366+4220];
	not.b16 	%rs818, %rs816;
	and.b16  	%rs819, %rs817, %rs818;
	st.local.u8 	[%rd3366+4220], %rs819;
	or.b32  	%r7012, %r6990, %r221;
	cvt.u64.u32 	%rd3370, %r7012;
	add.s64 	%rd3371, %rd3, %rd3370;
	ld.local.u8 	%rs820, [%rd3371+4220];
	add.s64 	%rd3372, %rd1826, %rd3370;
	ld.global.u8 	%rs821, [%rd3372];
	and.b16  	%rs822, %rs821, %rs820;
	cvt.u32.u16 	%r7013, %rs822;
	and.b32  	%r7014, %r7013, 255;
	mul.wide.u32 	%rd3373, %r7011, 4;
	add.s64 	%rd3374, %rd3, %rd3373;
	st.local.u32 	[%rd3374+4], %r7012;
	ld.local.u32 	%r7015, [%rd3+4068];
	add.s32 	%r7016, %r7015, %r7014;
	st.local.u32 	[%rd3+4068], %r7016;
	ld.local.u8 	%rs823, [%rd3371+4220];
	not.b16 	%rs824, %rs822;
	and.b16  	%rs825, %rs823, %rs824;
	st.local.u8 	[%rd3371+4220], %rs825;
	ld.local.u32 	%r7017, [%rd3+4100];
	not.b32 	%r7018, %r7017;
	and.b32  	%r7019, %r7017, %r221;
	cvt.u64.u32 	%rd3375, %r7019;
	add.s64 	%rd3376, %rd3, %rd3375;
	ld.local.u8 	%rs826, [%rd3376+4220];
	add.s64 	%rd3377, %rd1826, %rd3375;
	ld.global.u8 	%rs827, [%rd3377];
	and.b16  	%rs828, %rs827, %rs826;
	cvt.u32.u16 	%r7020, %rs828;
	and.b32  	%r7021, %r7020, 255;
	mul.wide.u32 	%rd3378, %r7016, 4;
	add.s64 	%rd3379, %rd3, %rd3378;
	st.local.u32 	[%rd3379+4], %r7019;
	ld.local.u32 	%r7022, [%rd3+4068];
	add.s32 	%r7023, %r7022, %r7021;
	st.local.u32 	[%rd3+4068], %r7023;
	ld.local.u8 	%rs829, [%rd3376+4220];
	not.b16 	%rs830, %rs828;
	and.b16  	%rs831, %rs829, %rs830;
	st.local.u8 	[%rd3376+4220], %rs831;
	and.b32  	%r7024, %r221, %r7018;
	cvt.u64.u32 	%rd3380, %r7024;
	add.s64 	%rd3381, %rd3, %rd3380;
	ld.local.u8 	%rs832, [%rd3381+4220];
	add.s64 	%rd3382, %rd1826, %rd3380;
	ld.global.u8 	%rs833, [%rd3382];
	and.b16  	%rs834, %rs833, %rs832;
	cvt.u32.u16 	%r7025, %rs834;
	and.b32  	%r7026, %r7025, 255;
	mul.wide.u32 	%rd3383, %r7023, 4;
	add.s64 	%rd3384, %rd3, %rd3383;
	st.local.u32 	[%rd3384+4], %r7024;
	ld.local.u32 	%r7027, [%rd3+4068];
	add.s32 	%r7028, %r7027, %r7026;
	st.local.u32 	[%rd3+4068], %r7028;
	ld.local.u8 	%rs835, [%rd3381+4220];
	not.b16 	%rs836, %rs834;
	and.b16  	%rs837, %rs835, %rs836;
	st.local.u8 	[%rd3381+4220], %rs837;
	and.b32  	%r7029, %r7017, %r6854;
	cvt.u64.u32 	%rd3385, %r7029;
	add.s64 	%rd3386, %rd3, %rd3385;
	ld.local.u8 	%rs838, [%rd3386+4220];
	add.s64 	%rd3387, %rd1826, %rd3385;
	ld.global.u8 	%rs839, [%rd3387];
	and.b16  	%rs840, %rs839, %rs838;
	cvt.u32.u16 	%r7030, %rs840;
	and.b32  	%r7031, %r7030, 255;
	mul.wide.u32 	%rd3388, %r7028, 4;
	add.s64 	%rd3389, %rd3, %rd3388;
	st.local.u32 	[%rd3389+4], %r7029;
	ld.local.u32 	%r7032, [%rd3+4068];
	add.s32 	%r7033, %r7032, %r7031;
	st.local.u32 	[%rd3+4068], %r7033;
	ld.local.u8 	%rs841, [%rd3386+4220];
	not.b16 	%rs842, %rs840;
	and.b16  	%rs843, %rs841, %rs842;
	st.local.u8 	[%rd3386+4220], %rs843;
	xor.b32  	%r7034, %r7017, %r221;
	cvt.u64.u32 	%rd3390, %r7034;
	add.s64 	%rd3391, %rd3, %rd3390;
	ld.local.u8 	%rs844, [%rd3391+4220];
	add.s64 	%rd3392, %rd1826, %rd3390;
	ld.global.u8 	%rs845, [%rd3392];
	and.b16  	%rs846, %rs845, %rs844;
	cvt.u32.u16 	%r7035, %rs846;
	and.b32  	%r7036, %r7035, 255;
	mul.wide.u32 	%rd3393, %r7033, 4;
	add.s64 	%rd3394, %rd3, %rd3393;
	st.local.u32 	[%rd3394+4], %r7034;
	ld.local.u32 	%r7037, [%rd3+4068];
	add.s32 	%r7038, %r7037, %r7036;
	st.local.u32 	[%rd3+4068], %r7038;
	ld.local.u8 	%rs847, [%rd3391+4220];
	not.b16 	%rs848, %rs846;
	and.b16  	%rs849, %rs847, %rs848;
	st.local.u8 	[%rd3391+4220], %rs849;
	or.b32  	%r7039, %r7017, %r221;
	cvt.u64.u32 	%rd3395, %r7039;
	add.s64 	%rd3396, %rd3, %rd3395;
	ld.local.u8 	%rs850, [%rd3396+4220];
	add.s64 	%rd3397, %rd1826, %rd3395;
	ld.global.u8 	%rs851, [%rd3397];
	and.b16  	%rs852, %rs851, %rs850;
	cvt.u32.u16 	%r7040, %rs852;
	and.b32  	%r7041, %r7040, 255;
	mul.wide.u32 	%rd3398, %r7038, 4;
	add.s64 	%rd3399, %rd3, %rd3398;
	st.local.u32 	[%rd3399+4], %r7039;
	ld.local.u32 	%r7042, [%rd3+4068];
	add.s32 	%r7043, %r7042, %r7041;
	st.local.u32 	[%rd3+4068], %r7043;
	ld.local.u8 	%rs853, [%rd3396+4220];
	not.b16 	%rs854, %rs852;
	and.b16  	%rs855, %rs853, %rs854;
	st.local.u8 	[%rd3396+4220], %rs855;
	ld.local.u32 	%r7044, [%rd3+4104];
	not.b32 	%r7045, %r7044;
	and.b32  	%r7046, %r7044, %r221;
	cvt.u64.u32 	%rd3400, %r7046;
	add.s64 	%rd3401, %rd3, %rd3400;
	ld.local.u8 	%rs856, [%rd3401+4220];
	add.s64 	%rd3402, %rd1826, %rd3400;
	ld.global.u8 	%rs857, [%rd3402];
	and.b16  	%rs858, %rs857, %rs856;
	cvt.u32.u16 	%r7047, %rs858;
	and.b32  	%r7048, %r7047, 255;
	mul.wide.u32 	%rd3403, %r7043, 4;
	add.s64 	%rd3404, %rd3, %rd3403;
	st.local.u32 	[%rd3404+4], %r7046;
	ld.local.u32 	%r7049, [%rd3+4068];
	add.s32 	%r7050, %r7049, %r7048;
	st.local.u32 	[%rd3+4068], %r7050;
	ld.local.u8 	%rs859, [%rd3401+4220];
	not.b16 	%rs860, %rs858;
	and.b16  	%rs861, %rs859, %rs860;
	st.local.u8 	[%rd3401+4220], %rs861;
	and.b32  	%r7051, %r221, %r7045;
	cvt.u64.u32 	%rd3405, %r7051;
	add.s64 	%rd3406, %rd3, %rd3405;
	ld.local.u8 	%rs862, [%rd3406+4220];
	add.s64 	%rd3407, %rd1826, %rd3405;
	ld.global.u8 	%rs863, [%rd3407];
	and.b16  	%rs864, %rs863, %rs862;
	cvt.u32.u16 	%r7052, %rs864;
	and.b32  	%r7053, %r7052, 255;
	mul.wide.u32 	%rd3408, %r7050, 4;
	add.s64 	%rd3409, %rd3, %rd3408;
	st.local.u32 	[%rd3409+4], %r7051;
	ld.local.u32 	%r7054, [%rd3+4068];
	add.s32 	%r7055, %r7054, %r7053;
	st.local.u32 	[%rd3+4068], %r7055;
	ld.local.u8 	%rs865, [%rd3406+4220];
	not.b16 	%rs866, %rs864;
	and.b16  	%rs867, %rs865, %rs866;
	st.local.u8 	[%rd3406+4220], %rs867;
	and.b32  	%r7056, %r7044, %r6854;
	cvt.u64.u32 	%rd3410, %r7056;
	add.s64 	%rd3411, %rd3, %rd3410;
	ld.local.u8 	%rs868, [%rd3411+4220];
	add.s64 	%rd3412, %rd1826, %rd3410;
	ld.global.u8 	%rs869, [%rd3412];
	and.b16  	%rs870, %rs869, %rs868;
	cvt.u32.u16 	%r7057, %rs870;
	and.b32  	%r7058, %r7057, 255;
	mul.wide.u32 	%rd3413, %r7055, 4;
	add.s64 	%rd3414, %rd3, %rd3413;
	st.local.u32 	[%rd3414+4], %r7056;
	ld.local.u32 	%r7059, [%rd3+4068];
	add.s32 	%r7060, %r7059, %r7058;
	st.local.u32 	[%rd3+4068], %r7060;
	ld.local.u8 	%rs871, [%rd3411+4220];
	not.b16 	%rs872, %rs870;
	and.b16  	%rs873, %rs871, %rs872;
	st.local.u8 	[%rd3411+4220], %rs873;
	xor.b32  	%r7061, %r7044, %r221;
	cvt.u64.u32 	%rd3415, %r7061;
	add.s64 	%rd3416, %rd3, %rd3415;
	ld.local.u8 	%rs874, [%rd3416+4220];
	add.s64 	%rd3417, %rd1826, %rd3415;
	ld.global.u8 	%rs875, [%rd3417];
	and.b16  	%rs876, %rs875, %rs874;
	cvt.u32.u16 	%r7062, %rs876;
	and.b32  	%r7063, %r7062, 255;
	mul.wide.u32 	%rd3418, %r7060, 4;
	add.s64 	%rd3419, %rd3, %rd3418;
	st.local.u32 	[%rd3419+4], %r7061;
	ld.local.u32 	%r7064, [%rd3+4068];
	add.s32 	%r7065, %r7064, %r7063;
	st.local.u32 	[%rd3+4068], %r7065;
	ld.local.u8 	%rs877, [%rd3416+4220];
	not.b16 	%rs878, %rs876;
	and.b16  	%rs879, %rs877, %rs878;
	st.local.u8 	[%rd3416+4220], %rs879;
	or.b32  	%r7066, %r7044, %r221;
	cvt.u64.u32 	%rd3420, %r7066;
	add.s64 	%rd3421, %rd3, %rd3420;
	ld.local.u8 	%rs880, [%rd3421+4220];
	add.s64 	%rd3422, %rd1826, %rd3420;
	ld.global.u8 	%rs881, [%rd3422];
	and.b16  	%rs882, %rs881, %rs880;
	cvt.u32.u16 	%r7067, %rs882;
	and.b32  	%r7068, %r7067, 255;
	mul.wide.u32 	%rd3423, %r7065, 4;
	add.s64 	%rd3424, %rd3, %rd3423;
	st.local.u32 	[%rd3424+4], %r7066;
	ld.local.u32 	%r7069, [%rd3+4068];
	add.s32 	%r7070, %r7069, %r7068;
	st.local.u32 	[%rd3+4068], %r7070;
	ld.local.u8 	%rs883, [%rd3421+4220];
	not.b16 	%rs884, %rs882;
	and.b16  	%rs885, %rs883, %rs884;
	st.local.u8 	[%rd3421+4220], %rs885;
	ld.local.u32 	%r7071, [%rd3+4108];
	not.b32 	%r7072, %r7071;
	and.b32  	%r7073, %r7071, %r221;
	cvt.u64.u32 	%rd3425, %r7073;
	add.s64 	%rd3426, %rd3, %rd3425;
	ld.local.u8 	%rs886, [%rd3426+4220];
	add.s64 	%rd3427, %rd1826, %rd3425;
	ld.global.u8 	%rs887, [%rd3427];
	and.b16  	%rs888, %rs887, %rs886;
	cvt.u32.u16 	%r7074, %rs888;
	and.b32  	%r7075, %r7074, 255;
	mul.wide.u32 	%rd3428, %r7070, 4;
	add.s64 	%rd3429, %rd3, %rd3428;
	st.local.u32 	[%rd3429+4], %r7073;
	ld.local.u32 	%r7076, [%rd3+4068];
	add.s32 	%r7077, %r7076, %r7075;
	st.local.u32 	[%rd3+4068], %r7077;
	ld.local.u8 	%rs889, [%rd3426+4220];
	not.b16 	%rs890, %rs888;
	and.b16  	%rs891, %rs889, %rs890;
	st.local.u8 	[%rd3426+4220], %rs891;
	and.b32  	%r7078, %r221, %r7072;
	cvt.u64.u32 	%rd3430, %r7078;
	add.s64 	%rd3431, %rd3, %rd3430;
	ld.local.u8 	%rs892, [%rd3431+4220];
	add.s64 	%rd3432, %rd1826, %rd3430;
	ld.global.u8 	%rs893, [%rd3432];
	and.b16  	%rs894, %rs893, %rs892;
	cvt.u32.u16 	%r7079, %rs894;
	and.b32  	%r7080, %r7079, 255;
	mul.wide.u32 	%rd3433, %r7077, 4;
	add.s64 	%rd3434, %rd3, %rd3433;
	st.local.u32 	[%rd3434+4], %r7078;
	ld.local.u32 	%r7081, [%rd3+4068];
	add.s32 	%r7082, %r7081, %r7080;
	st.local.u32 	[%rd3+4068], %r7082;
	ld.local.u8 	%rs895, [%rd3431+4220];
	not.b16 	%rs896, %rs894;
	and.b16  	%rs897, %rs895, %rs896;
	st.local.u8 	[%rd3431+4220], %rs897;
	and.b32  	%r7083, %r7071, %r6854;
	cvt.u64.u32 	%rd3435, %r7083;
	add.s64 	%rd3436, %rd3, %rd3435;
	ld.local.u8 	%rs898, [%rd3436+4220];
	add.s64 	%rd3437, %rd1826, %rd3435;
	ld.global.u8 	%rs899, [%rd3437];
	and.b16  	%rs900, %rs899, %rs898;
	cvt.u32.u16 	%r7084, %rs900;
	and.b32  	%r7085, %r7084, 255;
	mul.wide.u32 	%rd3438, %r7082, 4;
	add.s64 	%rd3439, %rd3, %rd3438;
	st.local.u32 	[%rd3439+4], %r7083;
	ld.local.u32 	%r7086, [%rd3+4068];
	add.s32 	%r7087, %r7086, %r7085;
	st.local.u32 	[%rd3+4068], %r7087;
	ld.local.u8 	%rs901, [%rd3436+4220];
	not.b16 	%rs902, %rs900;
	and.b16  	%rs903, %rs901, %rs902;
	st.local.u8 	[%rd3436+4220], %rs903;
	xor.b32  	%r7088, %r7071, %r221;
	cvt.u64.u32 	%rd3440, %r7088;
	add.s64 	%rd3441, %rd3, %rd3440;
	ld.local.u8 	%rs904, [%rd3441+4220];
	add.s64 	%rd3442, %rd1826, %rd3440;
	ld.global.u8 	%rs905, [%rd3442];
	and.b16  	%rs906, %rs905, %rs904;
	cvt.u32.u16 	%r7089, %rs906;
	and.b32  	%r7090, %r7089, 255;
	mul.wide.u32 	%rd3443, %r7087, 4;
	add.s64 	%rd3444, %rd3, %rd3443;
	st.local.u32 	[%rd3444+4], %r7088;
	ld.local.u32 	%r7091, [%rd3+4068];
	add.s32 	%r7092, %r7091, %r7090;
	st.local.u32 	[%rd3+4068], %r7092;
	ld.local.u8 	%rs907, [%rd3441+4220];
	not.b16 	%rs908, %rs906;
	and.b16  	%rs909, %rs907, %rs908;
	st.local.u8 	[%rd3441+4220], %rs909;
	or.b32  	%r7093, %r7071, %r221;
	cvt.u64.u32 	%rd3445, %r7093;
	add.s64 	%rd3446, %rd3, %rd3445;
	ld.local.u8 	%rs910, [%rd3446+4220];
	add.s64 	%rd3447, %rd1826, %rd3445;
	ld.global.u8 	%rs911, [%rd3447];
	and.b16  	%rs912, %rs911, %rs910;
	cvt.u32.u16 	%r7094, %rs912;
	and.b32  	%r7095, %r7094, 255;
	mul.wide.u32 	%rd3448, %r7092, 4;
	add.s64 	%rd3449, %rd3, %rd3448;
	st.local.u32 	[%rd3449+4], %r7093;
	ld.local.u32 	%r7096, [%rd3+4068];
	add.s32 	%r7097, %r7096, %r7095;
	st.local.u32 	[%rd3+4068], %r7097;
	ld.local.u8 	%rs913, [%rd3446+4220];
	not.b16 	%rs914, %rs912;
	and.b16  	%rs915, %rs913, %rs914;
	st.local.u8 	[%rd3446+4220], %rs915;
	ld.local.u32 	%r7098, [%rd3+4112];
	not.b32 	%r7099, %r7098;
	and.b32  	%r7100, %r7098, %r221;
	cvt.u64.u32 	%rd3450, %r7100;
	add.s64 	%rd3451, %rd3, %rd3450;
	ld.local.u8 	%rs916, [%rd3451+4220];
	add.s64 	%rd3452, %rd1826, %rd3450;
	ld.global.u8 	%rs917, [%rd3452];
	and.b16  	%rs918, %rs917, %rs916;
	cvt.u32.u16 	%r7101, %rs918;
	and.b32  	%r7102, %r7101, 255;
	mul.wide.u32 	%rd3453, %r7097, 4;
	add.s64 	%rd3454, %rd3, %rd3453;
	st.local.u32 	[%rd3454+4], %r7100;
	ld.local.u32 	%r7103, [%rd3+4068];
	add.s32 	%r7104, %r7103, %r7102;
	st.local.u32 	[%rd3+4068], %r7104;
	ld.local.u8 	%rs919, [%rd3451+4220];
	not.b16 	%rs920, %rs918;
	and.b16  	%rs921, %rs919, %rs920;
	st.local.u8 	[%rd3451+4220], %rs921;
	and.b32  	%r7105, %r221, %r7099;
	cvt.u64.u32 	%rd3455, %r7105;
	add.s64 	%rd3456, %rd3, %rd3455;
	ld.local.u8 	%rs922, [%rd3456+4220];
	add.s64 	%rd3457, %rd1826, %rd3455;
	ld.global.u8 	%rs923, [%rd3457];
	and.b16  	%rs924, %rs923, %rs922;
	cvt.u32.u16 	%r7106, %rs924;
	and.b32  	%r7107, %r7106, 255;
	mul.wide.u32 	%rd3458, %r7104, 4;
	add.s64 	%rd3459, %rd3, %rd3458;
	st.local.u32 	[%rd3459+4], %r7105;
	ld.local.u32 	%r7108, [%rd3+4068];
	add.s32 	%r7109, %r7108, %r7107;
	st.local.u32 	[%rd3+4068], %r7109;
	ld.local.u8 	%rs925, [%rd3456+4220];
	not.b16 	%rs926, %rs924;
	and.b16  	%rs927, %rs925, %rs926;
	st.local.u8 	[%rd3456+4220], %rs927;
	and.b32  	%r7110, %r7098, %r6854;
	cvt.u64.u32 	%rd3460, %r7110;
	add.s64 	%rd3461, %rd3, %rd3460;
	ld.local.u8 	%rs928, [%rd3461+4220];
	add.s64 	%rd3462, %rd1826, %rd3460;
	ld.global.u8 	%rs929, [%rd3462];
	and.b16  	%rs930, %rs929, %rs928;
	cvt.u32.u16 	%r7111, %rs930;
	and.b32  	%r7112, %r7111, 255;
	mul.wide.u32 	%rd3463, %r7109, 4;
	add.s64 	%rd3464, %rd3, %rd3463;
	st.local.u32 	[%rd3464+4], %r7110;
	ld.local.u32 	%r7113, [%rd3+4068];
	add.s32 	%r7114, %r7113, %r7112;
	st.local.u32 	[%rd3+4068], %r7114;
	ld.local.u8 	%rs931, [%rd3461+4220];
	not.b16 	%rs932, %rs930;
	and.b16  	%rs933, %rs931, %rs932;
	st.local.u8 	[%rd3461+4220], %rs933;
	xor.b32  	%r7115, %r7098, %r221;
	cvt.u64.u32 	%rd3465, %r7115;
	add.s64 	%rd3466, %rd3, %rd3465;
	ld.local.u8 	%rs934, [%rd3466+4220];
	add.s64 	%rd3467, %rd1826, %rd3465;
	ld.global.u8 	%rs935, [%rd3467];
	and.b16  	%rs936, %rs935, %rs934;
	cvt.u32.u16 	%r7116, %rs936;
	and.b32  	%r7117, %r7116, 255;
	mul.wide.u32 	%rd3468, %r7114, 4;
	add.s64 	%rd3469, %rd3, %rd3468;
	st.local.u32 	[%rd3469+4], %r7115;
	ld.local.u32 	%r7118, [%rd3+4068];
	add.s32 	%r7119, %r7118, %r7117;
	st.local.u32 	[%rd3+4068], %r7119;
	ld.local.u8 	%rs937, [%rd3466+4220];
	not.b16 	%rs938, %rs936;
	and.b16  	%rs939, %rs937, %rs938;
	st.local.u8 	[%rd3466+4220], %rs939;
	or.b32  	%r7120, %r7098, %r221;
	cvt.u64.u32 	%rd3470, %r7120;
	add.s64 	%rd3471, %rd3, %rd3470;
	ld.local.u8 	%rs940, [%rd3471+4220];
	add.s64 	%rd3472, %rd1826, %rd3470;
	ld.global.u8 	%rs941, [%rd3472];
	and.b16  	%rs942, %rs941, %rs940;
	cvt.u32.u16 	%r7121, %rs942;
	and.b32  	%r7122, %r7121, 255;
	mul.wide.u32 	%rd3473, %r7119, 4;
	add.s64 	%rd3474, %rd3, %rd3473;
	st.local.u32 	[%rd3474+4], %r7120;
	ld.local.u32 	%r7123, [%rd3+4068];
	add.s32 	%r7124, %r7123, %r7122;
	st.local.u32 	[%rd3+4068], %r7124;
	ld.local.u8 	%rs943, [%rd3471+4220];
	not.b16 	%rs944, %rs942;
	and.b16  	%rs945, %rs943, %rs944;
	st.local.u8 	[%rd3471+4220], %rs945;
	ld.local.u32 	%r7125, [%rd3+4116];
	not.b32 	%r7126, %r7125;
	and.b32  	%r7127, %r7125, %r221;
	cvt.u64.u32 	%rd3475, %r7127;
	add.s64 	%rd3476, %rd3, %rd3475;
	ld.local.u8 	%rs946, [%rd3476+4220];
	add.s64 	%rd3477, %rd1826, %rd3475;
	ld.global.u8 	%rs947, [%rd3477];
	and.b16  	%rs948, %rs947, %rs946;
	cvt.u32.u16 	%r7128, %rs948;
	and.b32  	%r7129, %r7128, 255;
	mul.wide.u32 	%rd3478, %r7124, 4;
	add.s64 	%rd3479, %rd3, %rd3478;
	st.local.u32 	[%rd3479+4], %r7127;
	ld.local.u32 	%r7130, [%rd3+4068];
	add.s32 	%r7131, %r7130, %r7129;
	st.local.u32 	[%rd3+4068], %r7131;
	ld.local.u8 	%rs949, [%rd3476+4220];
	not.b16 	%rs950, %rs948;
	and.b16  	%rs951, %rs949, %rs950;
	st.local.u8 	[%rd3476+4220], %rs951;
	and.b32  	%r7132, %r221, %r7126;
	cvt.u64.u32 	%rd3480, %r7132;
	add.s64 	%rd3481, %rd3, %rd3480;
	ld.local.u8 	%rs952, [%rd3481+4220];
	add.s64 	%rd3482, %rd1826, %rd3480;
	ld.global.u8 	%rs953, [%rd3482];
	and.b16  	%rs954, %rs953, %rs952;
	cvt.u32.u16 	%r7133, %rs954;
	and.b32  	%r7134, %r7133, 255;
	mul.wide.u32 	%rd3483, %r7131, 4;
	add.s64 	%rd3484, %rd3, %rd3483;
	st.local.u32 	[%rd3484+4], %r7132;
	ld.local.u32 	%r7135, [%rd3+4068];
	add.s32 	%r7136, %r7135, %r7134;
	st.local.u32 	[%rd3+4068], %r7136;
	ld.local.u8 	%rs955, [%rd3481+4220];
	not.b16 	%rs956, %rs954;
	and.b16  	%rs957, %rs955, %rs956;
	st.local.u8 	[%rd3481+4220], %rs957;
	and.b32  	%r7137, %r7125, %r6854;
	cvt.u64.u32 	%rd3485, %r7137;
	add.s64 	%rd3486, %rd3, %rd3485;
	ld.local.u8 	%rs958, [%rd3486+4220];
	add.s64 	%rd3487, %rd1826, %rd3485;
	ld.global.u8 	%rs959, [%rd3487];
	and.b16  	%rs960, %rs959, %rs958;
	cvt.u32.u16 	%r7138, %rs960;
	and.b32  	%r7139, %r7138, 255;
	mul.wide.u32 	%rd3488, %r7136, 4;
	add.s64 	%rd3489, %rd3, %rd3488;
	st.local.u32 	[%rd3489+4], %r7137;
	ld.local.u32 	%r7140, [%rd3+4068];
	add.s32 	%r7141, %r7140, %r7139;
	st.local.u32 	[%rd3+4068], %r7141;
	ld.local.u8 	%rs961, [%rd3486+4220];
	not.b16 	%rs962, %rs960;
	and.b16  	%rs963, %rs961, %rs962;
	st.local.u8 	[%rd3486+4220], %rs963;
	xor.b32  	%r7142, %r7125, %r221;
	cvt.u64.u32 	%rd3490, %r7142;
	add.s64 	%rd3491, %rd3, %rd3490;
	ld.local.u8 	%rs964, [%rd3491+4220];
	add.s64 	%rd3492, %rd1826, %rd3490;
	ld.global.u8 	%rs965, [%rd3492];
	and.b16  	%rs966, %rs965, %rs964;
	cvt.u32.u16 	%r7143, %rs966;
	and.b32  	%r7144, %r7143, 255;
	mul.wide.u32 	%rd3493, %r7141, 4;
	add.s64 	%rd3494, %rd3, %rd3493;
	st.local.u32 	[%rd3494+4], %r7142;
	ld.local.u32 	%r7145, [%rd3+4068];
	add.s32 	%r7146, %r7145, %r7144;
	st.local.u32 	[%rd3+4068], %r7146;
	ld.local.u8 	%rs967, [%rd3491+4220];
	not.b16 	%rs968, %rs966;
	and.b16  	%rs969, %rs967, %rs968;
	st.local.u8 	[%rd3491+4220], %rs969;
	or.b32  	%r7147, %r7125, %r221;
	cvt.u64.u32 	%rd3495, %r7147;
	add.s64 	%rd3496, %rd3, %rd3495;
	ld.local.u8 	%rs970, [%rd3496+4220];
	add.s64 	%rd3497, %rd1826, %rd3495;
	ld.global.u8 	%rs971, [%rd3497];
	and.b16  	%rs972, %rs971, %rs970;
	cvt.u32.u16 	%r7148, %rs972;
	and.b32  	%r7149, %r7148, 255;
	mul.wide.u32 	%rd3498, %r7146, 4;
	add.s64 	%rd3499, %rd3, %rd3498;
	st.local.u32 	[%rd3499+4], %r7147;
	ld.local.u32 	%r7150, [%rd3+4068];
	add.s32 	%r7151, %r7150, %r7149;
	st.local.u32 	[%rd3+4068], %r7151;
	ld.local.u8 	%rs973, [%rd3496+4220];
	not.b16 	%rs974, %rs972;
	and.b16  	%rs975, %rs973, %rs974;
	st.local.u8 	[%rd3496+4220], %rs975;
	ld.local.u32 	%r7152, [%rd3+4120];
	not.b32 	%r7153, %r7152;
	and.b32  	%r7154, %r7152, %r221;
	cvt.u64.u32 	%rd3500, %r7154;
	add.s64 	%rd3501, %rd3, %rd3500;
	ld.local.u8 	%rs976, [%rd3501+4220];
	add.s64 	%rd3502, %rd1826, %rd3500;
	ld.global.u8 	%rs977, [%rd3502];
	and.b16  	%rs978, %rs977, %rs976;
	cvt.u32.u16 	%r7155, %rs978;
	and.b32  	%r7156, %r7155, 255;
	mul.wide.u32 	%rd3503, %r7151, 4;
	add.s64 	%rd3504, %rd3, %rd3503;
	st.local.u32 	[%rd3504+4], %r7154;
	ld.local.u32 	%r7157, [%rd3+4068];
	add.s32 	%r7158, %r7157, %r7156;
	st.local.u32 	[%rd3+4068], %r7158;
	ld.local.u8 	%rs979, [%rd3501+4220];
	not.b16 	%rs980, %rs978;
	and.b16  	%rs981, %rs979, %rs980;
	st.local.u8 	[%rd3501+4220], %rs981;
	and.b32  	%r7159, %r221, %r7153;
	cvt.u64.u32 	%rd3505, %r7159;
	add.s64 	%rd3506, %rd3, %rd3505;
	ld.local.u8 	%rs982, [%rd3506+4220];
	add.s64 	%rd3507, %rd1826, %rd3505;
	ld.global.u8 	%rs983, [%rd3507];
	and.b16  	%rs984, %rs983, %rs982;
	cvt.u32.u16 	%r7160, %rs984;
	and.b32  	%r7161, %r7160, 255;
	mul.wide.u32 	%rd3508, %r7158, 4;
	add.s64 	%rd3509, %rd3, %rd3508;
	st.local.u32 	[%rd3509+4], %r7159;
	ld.local.u32 	%r7162, [%rd3+4068];
	add.s32 	%r7163, %r7162, %r7161;
	st.local.u32 	[%rd3+4068], %r7163;
	ld.local.u8 	%rs985, [%rd3506+4220];
	not.b16 	%rs986, %rs984;
	and.b16  	%rs987, %rs985, %rs986;
	st.local.u8 	[%rd3506+4220], %rs987;
	and.b32  	%r7164, %r7152, %r6854;
	cvt.u64.u32 	%rd3510, %r7164;
	add.s64 	%rd3511, %rd3, %rd3510;
	ld.local.u8 	%rs988, [%rd3511+4220];
	add.s64 	%rd3512, %rd1826, %rd3510;
	ld.global.u8 	%rs989, [%rd3512];
	and.b16  	%rs990, %rs989, %rs988;
	cvt.u32.u16 	%r7165, %rs990;
	and.b32  	%r7166, %r7165, 255;
	mul.wide.u32 	%rd3513, %r7163, 4;
	add.s64 	%rd3514, %rd3, %rd3513;
	st.local.u32 	[%rd3514+4], %r7164;
	ld.local.u32 	%r7167, [%rd3+4068];
	add.s32 	%r7168, %r7167, %r7166;
	st.local.u32 	[%rd3+4068], %r7168;
	ld.local.u8 	%rs991, [%rd3511+4220];
	not.b16 	%rs992, %rs990;
	and.b16  	%rs993, %rs991, %rs992;
	st.local.u8 	[%rd3511+4220], %rs993;
	xor.b32  	%r7169, %r7152, %r221;
	cvt.u64.u32 	%rd3515, %r7169;
	add.s64 	%rd3516, %rd3, %rd3515;
	ld.local.u8 	%rs994, [%rd3516+4220];
	add.s64 	%rd3517, %rd1826, %rd3515;
	ld.global.u8 	%rs995, [%rd3517];
	and.b16  	%rs996, %rs995, %rs994;
	cvt.u32.u16 	%r7170, %rs996;
	and.b32  	%r7171, %r7170, 255;
	mul.wide.u32 	%rd3518, %r7168, 4;
	add.s64 	%rd3519, %rd3, %rd3518;
	st.local.u32 	[%rd3519+4], %r7169;
	ld.local.u32 	%r7172, [%rd3+4068];
	add.s32 	%r7173, %r7172, %r7171;
	st.local.u32 	[%rd3+4068], %r7173;
	ld.local.u8 	%rs997, [%rd3516+4220];
	not.b16 	%rs998, %rs996;
	and.b16  	%rs999, %rs997, %rs998;
	st.local.u8 	[%rd3516+4220], %rs999;
	or.b32  	%r7174, %r7152, %r221;
	cvt.u64.u32 	%rd3520, %r7174;
	add.s64 	%rd3521, %rd3, %rd3520;
	ld.local.u8 	%rs1000, [%rd3521+4220];
	add.s64 	%rd3522, %rd1826, %rd3520;
	ld.global.u8 	%rs1001, [%rd3522];
	and.b16  	%rs1002, %rs1001, %rs1000;
	cvt.u32.u16 	%r7175, %rs1002;
	and.b32  	%r7176, %r7175, 255;
	mul.wide.u32 	%rd3523, %r7173, 4;
	add.s64 	%rd3524, %rd3, %rd3523;
	st.local.u32 	[%rd3524+4], %r7174;
	ld.local.u32 	%r7177, [%rd3+4068];
	add.s32 	%r7178, %r7177, %r7176;
	st.local.u32 	[%rd3+4068], %r7178;
	ld.local.u8 	%rs1003, [%rd3521+4220];
	not.b16 	%rs1004, %rs1002;
	and.b16  	%rs1005, %rs1003, %rs1004;
	st.local.u8 	[%rd3521+4220], %rs1005;
	ld.local.u32 	%r7179, [%rd3+4124];
	not.b32 	%r7180, %r7179;
	and.b32  	%r7181, %r7179, %r221;
	cvt.u64.u32 	%rd3525, %r7181;
	add.s64 	%rd3526, %rd3, %rd3525;
	ld.local.u8 	%rs1006, [%rd3526+4220];
	add.s64 	%rd3527, %rd1826, %rd3525;
	ld.global.u8 	%rs1007, [%rd3527];
	and.b16  	%rs1008, %rs1007, %rs1006;
	cvt.u32.u16 	%r7182, %rs1008;
	and.b32  	%r7183, %r7182, 255;
	mul.wide.u32 	%rd3528, %r7178, 4;
	add.s64 	%rd3529, %rd3, %rd3528;
	st.local.u32 	[%rd3529+4], %r7181;
	ld.local.u32 	%r7184, [%rd3+4068];
	add.s32 	%r7185, %r7184, %r7183;
	st.local.u32 	[%rd3+4068], %r7185;
	ld.local.u8 	%rs1009, [%rd3526+4220];
	not.b16 	%rs1010, %rs1008;
	and.b16  	%rs1011, %rs1009, %rs1010;
	st.local.u8 	[%rd3526+4220], %rs1011;
	and.b32  	%r7186, %r221, %r7180;
	cvt.u64.u32 	%rd3530, %r7186;
	add.s64 	%rd3531, %rd3, %rd3530;
	ld.local.u8 	%rs1012, [%rd3531+4220];
	add.s64 	%rd3532, %rd1826, %rd3530;
	ld.global.u8 	%rs1013, [%rd3532];
	and.b16  	%rs1014, %rs1013, %rs1012;
	cvt.u32.u16 	%r7187, %rs1014;
	and.b32  	%r7188, %r7187, 255;
	mul.wide.u32 	%rd3533, %r7185, 4;
	add.s64 	%rd3534, %rd3, %rd3533;
	st.local.u32 	[%rd3534+4], %r7186;
	ld.local.u32 	%r7189, [%rd3+4068];
	add.s32 	%r7190, %r7189, %r7188;
	st.local.u32 	[%rd3+4068], %r7190;
	ld.local.u8 	%rs1015, [%rd3531+4220];
	not.b16 	%rs1016, %rs1014;
	and.b16  	%rs1017, %rs1015, %rs1016;
	st.local.u8 	[%rd3531+4220], %rs1017;
	and.b32  	%r7191, %r7179, %r6854;
	cvt.u64.u32 	%rd3535, %r7191;
	add.s64 	%rd3536, %rd3, %rd3535;
	ld.local.u8 	%rs1018, [%rd3536+4220];
	add.s64 	%rd3537, %rd1826, %rd3535;
	ld.global.u8 	%rs1019, [%rd3537];
	and.b16  	%rs1020, %rs1019, %rs1018;
	cvt.u32.u16 	%r7192, %rs1020;
	and.b32  	%r7193, %r7192, 255;
	mul.wide.u32 	%rd3538, %r7190, 4;
	add.s64 	%rd3539, %rd3, %rd3538;
	st.local.u32 	[%rd3539+4], %r7191;
	ld.local.u32 	%r7194, [%rd3+4068];
	add.s32 	%r7195, %r7194, %r7193;
	st.local.u32 	[%rd3+4068], %r7195;
	ld.local.u8 	%rs1021, [%rd3536+4220];
	not.b16 	%rs1022, %rs1020;
	and.b16  	%rs1023, %rs1021, %rs1022;
	st.local.u8 	[%rd3536+4220], %rs1023;
	xor.b32  	%r7196, %r7179, %r221;
	cvt.u64.u32 	%rd3540, %r7196;
	add.s64 	%rd3541, %rd3, %rd3540;
	ld.local.u8 	%rs1024, [%rd3541+4220];
	add.s64 	%rd3542, %rd1826, %rd3540;
	ld.global.u8 	%rs1025, [%rd3542];
	and.b16  	%rs1026, %rs1025, %rs1024;
	cvt.u32.u16 	%r7197, %rs1026;
	and.b32  	%r7198, %r7197, 255;
	mul.wide.u32 	%rd3543, %r7195, 4;
	add.s64 	%rd3544, %rd3, %rd3543;
	st.local.u32 	[%rd3544+4], %r7196;
	ld.local.u32 	%r7199, [%rd3+4068];
	add.s32 	%r7200, %r7199, %r7198;
	st.local.u32 	[%rd3+4068], %r7200;
	ld.local.u8 	%rs1027, [%rd3541+4220];
	not.b16 	%rs1028, %rs1026;
	and.b16  	%rs1029, %rs1027, %rs1028;
	st.local.u8 	[%rd3541+4220], %rs1029;
	or.b32  	%r7201, %r7179, %r221;
	cvt.u64.u32 	%rd3545, %r7201;
	add.s64 	%rd3546, %rd3, %rd3545;
	ld.local.u8 	%rs1030, [%rd3546+4220];
	add.s64 	%rd3547, %rd1826, %rd3545;
	ld.global.u8 	%rs1031, [%rd3547];
	and.b16  	%rs1032, %rs1031, %rs1030;
	cvt.u32.u16 	%r7202, %rs1032;
	and.b32  	%r7203, %r7202, 255;
	mul.wide.u32 	%rd3548, %r7200, 4;
	add.s64 	%rd3549, %rd3, %rd3548;
	st.local.u32 	[%rd3549+4], %r7201;
	ld.local.u32 	%r7204, [%rd3+4068];
	add.s32 	%r7205, %r7204, %r7203;
	st.local.u32 	[%rd3+4068], %r7205;
	ld.local.u8 	%rs1033, [%rd3546+4220];
	not.b16 	%rs1034, %rs1032;
	and.b16  	%rs1035, %rs1033, %rs1034;
	st.local.u8 	[%rd3546+4220], %rs1035;
	ld.local.u32 	%r7206, [%rd3+4128];
	not.b32 	%r7207, %r7206;
	and.b32  	%r7208, %r7206, %r221;
	cvt.u64.u32 	%rd3550, %r7208;
	add.s64 	%rd3551, %rd3, %rd3550;
	ld.local.u8 	%rs1036, [%rd3551+4220];
	add.s64 	%rd3552, %rd1826, %rd3550;
	ld.global.u8 	%rs1037, [%rd3552];
	and.b16  	%rs1038, %rs1037, %rs1036;
	cvt.u32.u16 	%r7209, %rs1038;
	and.b32  	%r7210, %r7209, 255;
	mul.wide.u32 	%rd3553, %r7205, 4;
	add.s64 	%rd3554, %rd3, %rd3553;
	st.local.u32 	[%rd3554+4], %r7208;
	ld.local.u32 	%r7211, [%rd3+4068];
	add.s32 	%r7212, %r7211, %r7210;
	st.local.u32 	[%rd3+4068], %r7212;
	ld.local.u8 	%rs1039, [%rd3551+4220];
	not.b16 	%rs1040, %rs1038;
	and.b16  	%rs1041, %rs1039, %rs1040;
	st.local.u8 	[%rd3551+4220], %rs1041;
	and.b32  	%r7213, %r221, %r7207;
	cvt.u64.u32 	%rd3555, %r7213;
	add.s64 	%rd3556, %rd3, %rd3555;
	ld.local.u8 	%rs1042, [%rd3556+4220];
	add.s64 	%rd3557, %rd1826, %rd3555;
	ld.global.u8 	%rs1043, [%rd3557];
	and.b16  	%rs1044, %rs1043, %rs1042;
	cvt.u32.u16 	%r7214, %rs1044;
	and.b32  	%r7215, %r7214, 255;
	mul.wide.u32 	%rd3558, %r7212, 4;
	add.s64 	%rd3559, %rd3, %rd3558;
	st.local.u32 	[%rd3559+4], %r7213;
	ld.local.u32 	%r7216, [%rd3+4068];
	add.s32 	%r7217, %r7216, %r7215;
	st.local.u32 	[%rd3+4068], %r7217;
	ld.local.u8 	%rs1045, [%rd3556+4220];
	not.b16 	%rs1046, %rs1044;
	and.b16  	%rs1047, %rs1045, %rs1046;
	st.local.u8 	[%rd3556+4220], %rs1047;
	and.b32  	%r7218, %r7206, %r6854;
	cvt.u64.u32 	%rd3560, %r7218;
	add.s64 	%rd3561, %rd3, %rd3560;
	ld.local.u8 	%rs1048, [%rd3561+4220];
	add.s64 	%rd3562, %rd1826, %rd3560;
	ld.global.u8 	%rs1049, [%rd3562];
	and.b16  	%rs1050, %rs1049, %rs1048;
	cvt.u32.u16 	%r7219, %rs1050;
	and.b32  	%r7220, %r7219, 255;
	mul.wide.u32 	%rd3563, %r7217, 4;
	add.s64 	%rd3564, %rd3, %rd3563;
	st.local.u32 	[%rd3564+4], %r7218;
	ld.local.u32 	%r7221, [%rd3+4068];
	add.s32 	%r7222, %r7221, %r7220;
	st.local.u32 	[%rd3+4068], %r7222;
	ld.local.u8 	%rs1051, [%rd3561+4220];
	not.b16 	%rs1052, %rs1050;
	and.b16  	%rs1053, %rs1051, %rs1052;
	st.local.u8 	[%rd3561+4220], %rs1053;
	xor.b32  	%r7223, %r7206, %r221;
	cvt.u64.u32 	%rd3565, %r7223;
	add.s64 	%rd3566, %rd3, %rd3565;
	ld.local.u8 	%rs1054, [%rd3566+4220];
	add.s64 	%rd3567, %rd1826, %rd3565;
	ld.global.u8 	%rs1055, [%rd3567];
	and.b16  	%rs1056, %rs1055, %rs1054;
	cvt.u32.u16 	%r7224, %rs1056;
	and.b32  	%r7225, %r7224, 255;
	mul.wide.u32 	%rd3568, %r7222, 4;
	add.s64 	%rd3569, %rd3, %rd3568;
	st.local.u32 	[%rd3569+4], %r7223;
	ld.local.u32 	%r7226, [%rd3+4068];
	add.s32 	%r7227, %r7226, %r7225;
	st.local.u32 	[%rd3+4068], %r7227;
	ld.local.u8 	%rs1057, [%rd3566+4220];
	not.b16 	%rs1058, %rs1056;
	and.b16  	%rs1059, %rs1057, %rs1058;
	st.local.u8 	[%rd3566+4220], %rs1059;
	or.b32  	%r7228, %r7206, %r221;
	cvt.u64.u32 	%rd3570, %r7228;
	add.s64 	%rd3571, %rd3, %rd3570;
	ld.local.u8 	%rs1060, [%rd3571+4220];
	add.s64 	%rd3572, %rd1826, %rd3570;
	ld.global.u8 	%rs1061, [%rd3572];
	and.b16  	%rs1062, %rs1061, %rs1060;
	cvt.u32.u16 	%r7229, %rs1062;
	and.b32  	%r7230, %r7229, 255;
	mul.wide.u32 	%rd3573, %r7227, 4;
	add.s64 	%rd3574, %rd3, %rd3573;
	st.local.u32 	[%rd3574+4], %r7228;
	ld.local.u32 	%r7231, [%rd3+4068];
	add.s32 	%r7232, %r7231, %r7230;
	st.local.u32 	[%rd3+4068], %r7232;
	ld.local.u8 	%rs1063, [%rd3571+4220];
	not.b16 	%rs1064, %rs1062;
	and.b16  	%rs1065, %rs1063, %rs1064;
	st.local.u8 	[%rd3571+4220], %rs1065;
	ld.local.u32 	%r7233, [%rd3+4132];
	not.b32 	%r7234, %r7233;
	and.b32  	%r7235, %r7233, %r221;
	cvt.u64.u32 	%rd3575, %r7235;
	add.s64 	%rd3576, %rd3, %rd3575;
	ld.local.u8 	%rs1066, [%rd3576+4220];
	add.s64 	%rd3577, %rd1826, %rd3575;
	ld.global.u8 	%rs1067, [%rd3577];
	and.b16  	%rs1068, %rs1067, %rs1066;
	cvt.u32.u16 	%r7236, %rs1068;
	and.b32  	%r7237, %r7236, 255;
	mul.wide.u32 	%rd3578, %r7232, 4;
	add.s64 	%rd3579, %rd3, %rd3578;
	st.local.u32 	[%rd3579+4], %r7235;
	ld.local.u32 	%r7238, [%rd3+4068];
	add.s32 	%r7239, %r7238, %r7237;
	st.local.u32 	[%rd3+4068], %r7239;
	ld.local.u8 	%rs1069, [%rd3576+4220];
	not.b16 	%rs1070, %rs1068;
	and.b16  	%rs1071, %rs1069, %rs1070;
	st.local.u8 	[%rd3576+4220], %rs1071;
	and.b32  	%r7240, %r221, %r7234;
	cvt.u64.u32 	%rd3580, %r7240;
	add.s64 	%rd3581, %rd3, %rd3580;
	ld.local.u8 	%rs1072, [%rd3581+4220];
	add.s64 	%rd3582, %rd1826, %rd3580;
	ld.global.u8 	%rs1073, [%rd3582];
	and.b16  	%rs1074, %rs1073, %rs1072;
	cvt.u32.u16 	%r7241, %rs1074;
	and.b32  	%r7242, %r7241, 255;
	mul.wide.u32 	%rd3583, %r7239, 4;
	add.s64 	%rd3584, %rd3, %rd3583;
	st.local.u32 	[%rd3584+4], %r7240;
	ld.local.u32 	%r7243, [%rd3+4068];
	add.s32 	%r7244, %r7243, %r7242;
	st.local.u32 	[%rd3+4068], %r7244;
	ld.local.u8 	%rs1075, [%rd3581+4220];
	not.b16 	%rs1076, %rs1074;
	and.b16  	%rs1077, %rs1075, %rs1076;
	st.local.u8 	[%rd3581+4220], %rs1077;
	and.b32  	%r7245, %r7233, %r6854;
	cvt.u64.u32 	%rd3585, %r7245;
	add.s64 	%rd3586, %rd3, %rd3585;
	ld.local.u8 	%rs1078, [%rd3586+4220];
	add.s64 	%rd3587, %rd1826, %rd3585;
	ld.global.u8 	%rs1079, [%rd3587];
	and.b16  	%rs1080, %rs1079, %rs1078;
	cvt.u32.u16 	%r7246, %rs1080;
	and.b32  	%r7247, %r7246, 255;
	mul.wide.u32 	%rd3588, %r7244, 4;
	add.s64 	%rd3589, %rd3, %rd3588;
	st.local.u32 	[%rd3589+4], %r7245;
	ld.local.u32 	%r7248, [%rd3+4068];
	add.s32 	%r7249, %r7248, %r7247;
	st.local.u32 	[%rd3+4068], %r7249;
	ld.local.u8 	%rs1081, [%rd3586+4220];
	not.b16 	%rs1082, %rs1080;
	and.b16  	%rs1083, %rs1081, %rs1082;
	st.local.u8 	[%rd3586+4220], %rs1083;
	xor.b32  	%r7250, %r7233, %r221;
	cvt.u64.u32 	%rd3590, %r7250;
	add.s64 	%rd3591, %rd3, %rd3590;
	ld.local.u8 	%rs1084, [%rd3591+4220];
	add.s64 	%rd3592, %rd1826, %rd3590;
	ld.global.u8 	%rs1085, [%rd3592];
	and.b16  	%rs1086, %rs1085, %rs1084;
	cvt.u32.u16 	%r7251, %rs1086;
	and.b32  	%r7252, %r7251, 255;
	mul.wide.u32 	%rd3593, %r7249, 4;
	add.s64 	%rd3594, %rd3, %rd3593;
	st.local.u32 	[%rd3594+4], %r7250;
	ld.local.u32 	%r7253, [%rd3+4068];
	add.s32 	%r7254, %r7253, %r7252;
	st.local.u32 	[%rd3+4068], %r7254;
	ld.local.u8 	%rs1087, [%rd3591+4220];
	not.b16 	%rs1088, %rs1086;
	and.b16  	%rs1089, %rs1087, %rs1088;
	st.local.u8 	[%rd3591+4220], %rs1089;
	or.b32  	%r7255, %r7233, %r221;
	cvt.u64.u32 	%rd3595, %r7255;
	add.s64 	%rd3596, %rd3, %rd3595;
	ld.local.u8 	%rs1090, [%rd3596+4220];
	add.s64 	%rd3597, %rd1826, %rd3595;
	ld.global.u8 	%rs1091, [%rd3597];
	and.b16  	%rs1092, %rs1091, %rs1090;
	cvt.u32.u16 	%r7256, %rs1092;
	and.b32  	%r7257, %r7256, 255;
	mul.wide.u32 	%rd3598, %r7254, 4;
	add.s64 	%rd3599, %rd3, %rd3598;
	st.local.u32 	[%rd3599+4], %r7255;
	ld.local.u32 	%r7258, [%rd3+4068];
	add.s32 	%r222, %r7258, %r7257;
	st.local.u32 	[%rd3+4068], %r222;
	ld.local.u8 	%rs1093, [%rd3596+4220];
	not.b16 	%rs1094, %rs1092;
	and.b16  	%rs1095, %rs1093, %rs1094;
	st.local.u8 	[%rd3596+4220], %rs1095;
$L__BB0_186:
	add.s32 	%r26238, %r26238, 1;
	setp.ge.u32 	%p49, %r26238, %r222;
	mov.b16 	%rs9843, 16;
	@%p49 bra 	$L__BB0_195;
	mul.wide.u32 	%rd3600, %r26238, 4;
	add.s64 	%rd3601, %rd3, %rd3600;
	ld.local.u32 	%r229, [%rd3601+4];
	cvt.u64.u32 	%rd3602, %r229;
	add.s64 	%rd3604, %rd1826, %rd3602;
	ld.global.u8 	%rs1097, [%rd3604];
	setp.eq.s16 	%p50, %rs1097, 0;
	@%p50 bra 	$L__BB0_186;
	st.local.u32 	[%rd3+4140], %r229;
	and.b16  	%rs1099, %rs64, 255;
	setp.ne.s16 	%p51, %rs1099, 1;
	mov.b16 	%rs9843, 16;
	mov.b32 	%r26239, 17;
	@%p51 bra 	$L__BB0_189;
	bra.uni 	$L__BB0_193;
$L__BB0_189:
	st.local.u32 	[%rd3+4072], %r222;
	not.b32 	%r7260, %r229;
	ld.local.u32 	%r7261, [%rd3+4076];
	not.b32 	%r7262, %r7261;
	and.b32  	%r7263, %r7261, %r229;
	cvt.u64.u32 	%rd3605, %r7263;
	add.s64 	%rd3606, %rd3, %rd3605;
	ld.local.u8 	%rs1100, [%rd3606+4220];
	add.s64 	%rd3608, %rd1826, %rd3605;
	ld.global.u8 	%rs1101, [%rd3608];
	and.b16  	%rs1102, %rs1101, %rs1100;
	cvt.u32.u16 	%r7264, %rs1102;
	and.b32  	%r7265, %r7264, 255;
	mul.wide.u32 	%rd3609, %r222, 4;
	add.s64 	%rd3610, %rd3, %rd3609;
	st.local.u32 	[%rd3610+4], %r7263;
	ld.local.u32 	%r7266, [%rd3+4072];
	add.s32 	%r7267, %r7266, %r7265;
	st.local.u32 	[%rd3+4072], %r7267;
	ld.local.u8 	%rs1103, [%rd3606+4220];
	not.b16 	%rs1104, %rs1102;
	and.b16  	%rs1105, %rs1103, %rs1104;
	st.local.u8 	[%rd3606+4220], %rs1105;
	and.b32  	%r7268, %r229, %r7262;
	cvt.u64.u32 	%rd3611, %r7268;
	add.s64 	%rd3612, %rd3, %rd3611;
	ld.local.u8 	%rs1106, [%rd3612+4220];
	add.s64 	%rd3613, %rd1826, %rd3611;
	ld.global.u8 	%rs1107, [%rd3613];
	and.b16  	%rs1108, %rs1107, %rs1106;
	cvt.u32.u16 	%r7269, %rs1108;
	and.b32  	%r7270, %r7269, 255;
	mul.wide.u32 	%rd3614, %r7267, 4;
	add.s64 	%rd3615, %rd3, %rd3614;
	st.local.u32 	[%rd3615+4], %r7268;
	ld.local.u32 	%r7271, [%rd3+4072];
	add.s32 	%r7272, %r7271, %r7270;
	st.local.u32 	[%rd3+4072], %r7272;
	ld.local.u8 	%rs1109, [%rd3612+4220];
	not.b16 	%rs1110, %rs1108;
	and.b16  	%rs1111, %rs1109, %rs1110;
	st.local.u8 	[%rd3612+4220], %rs1111;
	and.b32  	%r7273, %r7261, %r7260;
	cvt.u64.u32 	%rd3616, %r7273;
	add.s64 	%rd3617, %rd3, %rd3616;
	ld.local.u8 	%rs1112, [%rd3617+4220];
	add.s64 	%rd3618, %rd1826, %rd3616;
	ld.global.u8 	%rs1113, [%rd3618];
	and.b16  	%rs1114, %rs1113, %rs1112;
	cvt.u32.u16 	%r7274, %rs1114;
	and.b32  	%r7275, %r7274, 255;
	mul.wide.u32 	%rd3619, %r7272, 4;
	add.s64 	%rd3620, %rd3, %rd3619;
	st.local.u32 	[%rd3620+4], %r7273;
	ld.local.u32 	%r7276, [%rd3+4072];
	add.s32 	%r7277, %r7276, %r7275;
	st.local.u32 	[%rd3+4072], %r7277;
	ld.local.u8 	%rs1115, [%rd3617+4220];
	not.b16 	%rs1116, %rs1114;
	and.b16  	%rs1117, %rs1115, %rs1116;
	st.local.u8 	[%rd3617+4220], %rs1117;
	xor.b32  	%r7278, %r7261, %r229;
	cvt.u64.u32 	%rd3621, %r7278;
	add.s64 	%rd3622, %rd3, %rd3621;
	ld.local.u8 	%rs1118, [%rd3622+4220];
	add.s64 	%rd3623, %rd1826, %rd3621;
	ld.global.u8 	%rs1119, [%rd3623];
	and.b16  	%rs1120, %rs1119, %rs1118;
	cvt.u32.u16 	%r7279, %rs1120;
	and.b32  	%r7280, %r7279, 255;
	mul.wide.u32 	%rd3624, %r7277, 4;
	add.s64 	%rd3625, %rd3, %rd3624;
	st.local.u32 	[%rd3625+4], %r7278;
	ld.local.u32 	%r7281, [%rd3+4072];
	add.s32 	%r7282, %r7281, %r7280;
	st.local.u32 	[%rd3+4072], %r7282;
	ld.local.u8 	%rs1121, [%rd3622+4220];
	not.b16 	%rs1122, %rs1120;
	and.b16  	%rs1123, %rs1121, %rs1122;
	st.local.u8 	[%rd3622+4220], %rs1123;
	or.b32  	%r7283, %r7261, %r229;
	cvt.u64.u32 	%rd3626, %r7283;
	add.s64 	%rd3627, %rd3, %rd3626;
	ld.local.u8 	%rs1124, [%rd3627+4220];
	add.s64 	%rd3628, %rd1826, %rd3626;
	ld.global.u8 	%rs1125, [%rd3628];
	and.b16  	%rs1126, %rs1125, %rs1124;
	cvt.u32.u16 	%r7284, %rs1126;
	and.b32  	%r7285, %r7284, 255;
	mul.wide.u32 	%rd3629, %r7282, 4;
	add.s64 	%rd3630, %rd3, %rd3629;
	st.local.u32 	[%rd3630+4], %r7283;
	ld.local.u32 	%r7286, [%rd3+4072];
	add.s32 	%r7287, %r7286, %r7285;
	st.local.u32 	[%rd3+4072], %r7287;
	ld.local.u8 	%rs1127, [%rd3627+4220];
	not.b16 	%rs1128, %rs1126;
	and.b16  	%rs1129, %rs1127, %rs1128;
	st.local.u8 	[%rd3627+4220], %rs1129;
	ld.local.u32 	%r7288, [%rd3+4080];
	not.b32 	%r7289, %r7288;
	and.b32  	%r7290, %r7288, %r229;
	cvt.u64.u32 	%rd3631, %r7290;
	add.s64 	%rd3632, %rd3, %rd3631;
	ld.local.u8 	%rs1130, [%rd3632+4220];
	add.s64 	%rd3633, %rd1826, %rd3631;
	ld.global.u8 	%rs1131, [%rd3633];
	and.b16  	%rs1132, %rs1131, %rs1130;
	cvt.u32.u16 	%r7291, %rs1132;
	and.b32  	%r7292, %r7291, 255;
	mul.wide.u32 	%rd3634, %r7287, 4;
	add.s64 	%rd3635, %rd3, %rd3634;
	st.local.u32 	[%rd3635+4], %r7290;
	ld.local.u32 	%r7293, [%rd3+4072];
	add.s32 	%r7294, %r7293, %r7292;
	st.local.u32 	[%rd3+4072], %r7294;
	ld.local.u8 	%rs1133, [%rd3632+4220];
	not.b16 	%rs1134, %rs1132;
	and.b16  	%rs1135, %rs1133, %rs1134;
	st.local.u8 	[%rd3632+4220], %rs1135;
	and.b32  	%r7295, %r229, %r7289;
	cvt.u64.u32 	%rd3636, %r7295;
	add.s64 	%rd3637, %rd3, %rd3636;
	ld.local.u8 	%rs1136, [%rd3637+4220];
	add.s64 	%rd3638, %rd1826, %rd3636;
	ld.global.u8 	%rs1137, [%rd3638];
	and.b16  	%rs1138, %rs1137, %rs1136;
	cvt.u32.u16 	%r7296, %rs1138;
	and.b32  	%r7297, %r7296, 255;
	mul.wide.u32 	%rd3639, %r7294, 4;
	add.s64 	%rd3640, %rd3, %rd3639;
	st.local.u32 	[%rd3640+4], %r7295;
	ld.local.u32 	%r7298, [%rd3+4072];
	add.s32 	%r7299, %r7298, %r7297;
	st.local.u32 	[%rd3+4072], %r7299;
	ld.local.u8 	%rs1139, [%rd3637+4220];
	not.b16 	%rs1140, %rs1138;
	and.b16  	%rs1141, %rs1139, %rs1140;
	st.local.u8 	[%rd3637+4220], %rs1141;
	and.b32  	%r7300, %r7288, %r7260;
	cvt.u64.u32 	%rd3641, %r7300;
	add.s64 	%rd3642, %rd3, %rd3641;
	ld.local.u8 	%rs1142, [%rd3642+4220];
	add.s64 	%rd3643, %rd1826, %rd3641;
	ld.global.u8 	%rs1143, [%rd3643];
	and.b16  	%rs1144, %rs1143, %rs1142;
	cvt.u32.u16 	%r7301, %rs1144;
	and.b32  	%r7302, %r7301, 255;
	mul.wide.u32 	%rd3644, %r7299, 4;
	add.s64 	%rd3645, %rd3, %rd3644;
	st.local.u32 	[%rd3645+4], %r7300;
	ld.local.u32 	%r7303, [%rd3+4072];
	add.s32 	%r7304, %r7303, %r7302;
	st.local.u32 	[%rd3+4072], %r7304;
	ld.local.u8 	%rs1145, [%rd3642+4220];
	not.b16 	%rs1146, %rs1144;
	and.b16  	%rs1147, %rs1145, %rs1146;
	st.local.u8 	[%rd3642+4220], %rs1147;
	xor.b32  	%r7305, %r7288, %r229;
	cvt.u64.u32 	%rd3646, %r7305;
	add.s64 	%rd3647, %rd3, %rd3646;
	ld.local.u8 	%rs1148, [%rd3647+4220];
	add.s64 	%rd3648, %rd1826, %rd3646;
	ld.global.u8 	%rs1149, [%rd3648];
	and.b16  	%rs1150, %rs1149, %rs1148;
	cvt.u32.u16 	%r7306, %rs1150;
	and.b32  	%r7307, %r7306, 255;
	mul.wide.u32 	%rd3649, %r7304, 4;
	add.s64 	%rd3650, %rd3, %rd3649;
	st.local.u32 	[%rd3650+4], %r7305;
	ld.local.u32 	%r7308, [%rd3+4072];
	add.s32 	%r7309, %r7308, %r7307;
	st.local.u32 	[%rd3+4072], %r7309;
	ld.local.u8 	%rs1151, [%rd3647+4220];
	not.b16 	%rs1152, %rs1150;
	and.b16  	%rs1153, %rs1151, %rs1152;
	st.local.u8 	[%rd3647+4220], %rs1153;
	or.b32  	%r7310, %r7288, %r229;
	cvt.u64.u32 	%rd3651, %r7310;
	add.s64 	%rd3652, %rd3, %rd3651;
	ld.local.u8 	%rs1154, [%rd3652+4220];
	add.s64 	%rd3653, %rd1826, %rd3651;
	ld.global.u8 	%rs1155, [%rd3653];
	and.b16  	%rs1156, %rs1155, %rs1154;
	cvt.u32.u16 	%r7311, %rs1156;
	and.b32  	%r7312, %r7311, 255;
	mul.wide.u32 	%rd3654, %r7309, 4;
	add.s64 	%rd3655, %rd3, %rd3654;
	st.local.u32 	[%rd3655+4], %r7310;
	ld.local.u32 	%r7313, [%rd3+4072];
	add.s32 	%r7314, %r7313, %r7312;
	st.local.u32 	[%rd3+4072], %r7314;
	ld.local.u8 	%rs1157, [%rd3652+4220];
	not.b16 	%rs1158, %rs1156;
	and.b16  	%rs1159, %rs1157, %rs1158;
	st.local.u8 	[%rd3652+4220], %rs1159;
	ld.local.u32 	%r7315, [%rd3+4084];
	not.b32 	%r7316, %r7315;
	and.b32  	%r7317, %r7315, %r229;
	cvt.u64.u32 	%rd3656, %r7317;
	add.s64 	%rd3657, %rd3, %rd3656;
	ld.local.u8 	%rs1160, [%rd3657+4220];
	add.s64 	%rd3658, %rd1826, %rd3656;
	ld.global.u8 	%rs1161, [%rd3658];
	and.b16  	%rs1162, %rs1161, %rs1160;
	cvt.u32.u16 	%r7318, %rs1162;
	and.b32  	%r7319, %r7318, 255;
	mul.wide.u32 	%rd3659, %r7314, 4;
	add.s64 	%rd3660, %rd3, %rd3659;
	st.local.u32 	[%rd3660+4], %r7317;
	ld.local.u32 	%r7320, [%rd3+4072];
	add.s32 	%r7321, %r7320, %r7319;
	st.local.u32 	[%rd3+4072], %r7321;
	ld.local.u8 	%rs1163, [%rd3657+4220];
	not.b16 	%rs1164, %rs1162;
	and.b16  	%rs1165, %rs1163, %rs1164;
	st.local.u8 	[%rd3657+4220], %rs1165;
	and.b32  	%r7322, %r229, %r7316;
	cvt.u64.u32 	%rd3661, %r7322;
	add.s64 	%rd3662, %rd3, %rd3661;
	ld.local.u8 	%rs1166, [%rd3662+4220];
	add.s64 	%rd3663, %rd1826, %rd3661;
	ld.global.u8 	%rs1167, [%rd3663];
	and.b16  	%rs1168, %rs1167, %rs1166;
	cvt.u32.u16 	%r7323, %rs1168;
	and.b32  	%r7324, %r7323, 255;
	mul.wide.u32 	%rd3664, %r7321, 4;
	add.s64 	%rd3665, %rd3, %rd3664;
	st.local.u32 	[%rd3665+4], %r7322;
	ld.local.u32 	%r7325, [%rd3+4072];
	add.s32 	%r7326, %r7325, %r7324;
	st.local.u32 	[%rd3+4072], %r7326;
	ld.local.u8 	%rs1169, [%rd3662+4220];
	not.b16 	%rs1170, %rs1168;
	and.b16  	%rs1171, %rs1169, %rs1170;
	st.local.u8 	[%rd3662+4220], %rs1171;
	and.b32  	%r7327, %r7315, %r7260;
	cvt.u64.u32 	%rd3666, %r7327;
	add.s64 	%rd3667, %rd3, %rd3666;
	ld.local.u8 	%rs1172, [%rd3667+4220];
	add.s64 	%rd3668, %rd1826, %rd3666;
	ld.global.u8 	%rs1173, [%rd3668];
	and.b16  	%rs1174, %rs1173, %rs1172;
	cvt.u32.u16 	%r7328, %rs1174;
	and.b32  	%r7329, %r7328, 255;
	mul.wide.u32 	%rd3669, %r7326, 4;
	add.s64 	%rd3670, %rd3, %rd3669;
	st.local.u32 	[%rd3670+4], %r7327;
	ld.local.u32 	%r7330, [%rd3+4072];
	add.s32 	%r7331, %r7330, %r7329;
	st.local.u32 	[%rd3+4072], %r7331;
	ld.local.u8 	%rs1175, [%rd3667+4220];
	not.b16 	%rs1176, %rs1174;
	and.b16  	%rs1177, %rs1175, %rs1176;
	st.local.u8 	[%rd3667+4220], %rs1177;
	xor.b32  	%r7332, %r7315, %r229;
	cvt.u64.u32 	%rd3671, %r7332;
	add.s64 	%rd3672, %rd3, %rd3671;
	ld.local.u8 	%rs1178, [%rd3672+4220];
	add.s64 	%rd3673, %rd1826, %rd3671;
	ld.global.u8 	%rs1179, [%rd3673];
	and.b16  	%rs1180, %rs1179, %rs1178;
	cvt.u32.u16 	%r7333, %rs1180;
	and.b32  	%r7334, %r7333, 255;
	mul.wide.u32 	%rd3674, %r7331, 4;
	add.s64 	%rd3675, %rd3, %rd3674;
	st.local.u32 	[%rd3675+4], %r7332;
	ld.local.u32 	%r7335, [%rd3+4072];
	add.s32 	%r7336, %r7335, %r7334;
	st.local.u32 	[%rd3+4072], %r7336;
	ld.local.u8 	%rs1181, [%rd3672+4220];
	not.b16 	%rs1182, %rs1180;
	and.b16  	%rs1183, %rs1181, %rs1182;
	st.local.u8 	[%rd3672+4220], %rs1183;
	or.b32  	%r7337, %r7315, %r229;
	cvt.u64.u32 	%rd3676, %r7337;
	add.s64 	%rd3677, %rd3, %rd3676;
	ld.local.u8 	%rs1184, [%rd3677+4220];
	add.s64 	%rd3678, %rd1826, %rd3676;
	ld.global.u8 	%rs1185, [%rd3678];
	and.b16  	%rs1186, %rs1185, %rs1184;
	cvt.u32.u16 	%r7338, %rs1186;
	and.b32  	%r7339, %r7338, 255;
	mul.wide.u32 	%rd3679, %r7336, 4;
	add.s64 	%rd3680, %rd3, %rd3679;
	st.local.u32 	[%rd3680+4], %r7337;
	ld.local.u32 	%r7340, [%rd3+4072];
	add.s32 	%r7341, %r7340, %r7339;
	st.local.u32 	[%rd3+4072], %r7341;
	ld.local.u8 	%rs1187, [%rd3677+4220];
	not.b16 	%rs1188, %rs1186;
	and.b16  	%rs1189, %rs1187, %rs1188;
	st.local.u8 	[%rd3677+4220], %rs1189;
	ld.local.u32 	%r7342, [%rd3+4088];
	not.b32 	%r7343, %r7342;
	and.b32  	%r7344, %r7342, %r229;
	cvt.u64.u32 	%rd3681, %r7344;
	add.s64 	%rd3682, %rd3, %rd3681;
	ld.local.u8 	%rs1190, [%rd3682+4220];
	add.s64 	%rd3683, %rd1826, %rd3681;
	ld.global.u8 	%rs1191, [%rd3683];
	and.b16  	%rs1192, %rs1191, %rs1190;
	cvt.u32.u16 	%r7345, %rs1192;
	and.b32  	%r7346, %r7345, 255;
	mul.wide.u32 	%rd3684, %r7341, 4;
	add.s64 	%rd3685, %rd3, %rd3684;
	st.local.u32 	[%rd3685+4], %r7344;
	ld.local.u32 	%r7347, [%rd3+4072];
	add.s32 	%r7348, %r7347, %r7346;
	st.local.u32 	[%rd3+4072], %r7348;
	ld.local.u8 	%rs1193, [%rd3682+4220];
	not.b16 	%rs1194, %rs1192;
	and.b16  	%rs1195, %rs1193, %rs1194;
	st.local.u8 	[%rd3682+4220], %rs1195;
	and.b32  	%r7349, %r229, %r7343;
	cvt.u64.u32 	%rd3686, %r7349;
	add.s64 	%rd3687, %rd3, %rd3686;
	ld.local.u8 	%rs1196, [%rd3687+4220];
	add.s64 	%rd3688, %rd1826, %rd3686;
	ld.global.u8 	%rs1197, [%rd3688];
	and.b16  	%rs1198, %rs1197, %rs1196;
	cvt.u32.u16 	%r7350, %rs1198;
	and.b32  	%r7351, %r7350, 255;
	mul.wide.u32 	%rd3689, %r7348, 4;
	add.s64 	%rd3690, %rd3, %rd3689;
	st.local.u32 	[%rd3690+4], %r7349;
	ld.local.u32 	%r7352, [%rd3+4072];
	add.s32 	%r7353, %r7352, %r7351;
	st.local.u32 	[%rd3+4072], %r7353;
	ld.local.u8 	%rs1199, [%rd3687+4220];
	not.b16 	%rs1200, %rs1198;
	and.b16  	%rs1201, %rs1199, %rs1200;
	st.local.u8 	[%rd3687+4220], %rs1201;
	and.b32  	%r7354, %r7342, %r7260;
	cvt.u64.u32 	%rd3691, %r7354;
	add.s64 	%rd3692, %rd3, %rd3691;
	ld.local.u8 	%rs1202, [%rd3692+4220];
	add.s64 	%rd3693, %rd1826, %rd3691;
	ld.global.u8 	%rs1203, [%rd3693];
	and.b16  	%rs1204, %rs1203, %rs1202;
	cvt.u32.u16 	%r7355, %rs1204;
	and.b32  	%r7356, %r7355, 255;
	mul.wide.u32 	%rd3694, %r7353, 4;
	add.s64 	%rd3695, %rd3, %rd3694;
	st.local.u32 	[%rd3695+4], %r7354;
	ld.local.u32 	%r7357, [%rd3+4072];
	add.s32 	%r7358, %r7357, %r7356;
	st.local.u32 	[%rd3+4072], %r7358;
	ld.local.u8 	%rs1205, [%rd3692+4220];
	not.b16 	%rs1206, %rs1204;
	and.b16  	%rs1207, %rs1205, %rs1206;
	st.local.u8 	[%rd3692+4220], %rs1207;
	xor.b32  	%r7359, %r7342, %r229;
	cvt.u64.u32 	%rd3696, %r7359;
	add.s64 	%rd3697, %rd3, %rd3696;
	ld.local.u8 	%rs1208, [%rd3697+4220];
	add.s64 	%rd3698, %rd1826, %rd3696;
	ld.global.u8 	%rs1209, [%rd3698];
	and.b16  	%rs1210, %rs1209, %rs1208;
	cvt.u32.u16 	%r7360, %rs1210;
	and.b32  	%r7361, %r7360, 255;
	mul.wide.u32 	%rd3699, %r7358, 4;
	add.s64 	%rd3700, %rd3, %rd3699;
	st.local.u32 	[%rd3700+4], %r7359;
	ld.local.u32 	%r7362, [%rd3+4072];
	add.s32 	%r7363, %r7362, %r7361;
	st.local.u32 	[%rd3+4072], %r7363;
	ld.local.u8 	%rs1211, [%rd3697+4220];
	not.b16 	%rs1212, %rs1210;
	and.b16  	%rs1213, %rs1211, %rs1212;
	st.local.u8 	[%rd3697+4220], %rs1213;
	or.b32  	%r7364, %r7342, %r229;
	cvt.u64.u32 	%rd3701, %r7364;
	add.s64 	%rd3702, %rd3, %rd3701;
	ld.local.u8 	%rs1214, [%rd3702+4220];
	add.s64 	%rd3703, %rd1826, %rd3701;
	ld.global.u8 	%rs1215, [%rd3703];
	and.b16  	%rs1216, %rs1215, %rs1214;
	cvt.u32.u16 	%r7365, %rs1216;
	and.b32  	%r7366, %r7365, 255;
	mul.wide.u32 	%rd3704, %r7363, 4;
	add.s64 	%rd3705, %rd3, %rd3704;
	st.local.u32 	[%rd3705+4], %r7364;
	ld.local.u32 	%r7367, [%rd3+4072];
	add.s32 	%r7368, %r7367, %r7366;
	st.local.u32 	[%rd3+4072], %r7368;
	ld.local.u8 	%rs1217, [%rd3702+4220];
	not.b16 	%rs1218, %rs1216;
	and.b16  	%rs1219, %rs1217, %rs1218;
	st.local.u8 	[%rd3702+4220], %rs1219;
	ld.local.u32 	%r7369, [%rd3+4092];
	not.b32 	%r7370, %r7369;
	and.b32  	%r7371, %r7369, %r229;
	cvt.u64.u32 	%rd3706, %r7371;
	add.s64 	%rd3707, %rd3, %rd3706;
	ld.local.u8 	%rs1220, [%rd3707+4220];
	add.s64 	%rd3708, %rd1826, %rd3706;
	ld.global.u8 	%rs1221, [%rd3708];
	and.b16  	%rs1222, %rs1221, %rs1220;
	cvt.u32.u16 	%r7372, %rs1222;
	and.b32  	%r7373, %r7372, 255;
	mul.wide.u32 	%rd3709, %r7368, 4;
	add.s64 	%rd3710, %rd3, %rd3709;
	st.local.u32 	[%rd3710+4], %r7371;
	ld.local.u32 	%r7374, [%rd3+4072];
	add.s32 	%r7375, %r7374, %r7373;
	st.local.u32 	[%rd3+4072], %r7375;
	ld.local.u8 	%rs1223, [%rd3707+4220];
	not.b16 	%rs1224, %rs1222;
	and.b16  	%rs1225, %rs1223, %rs1224;
	st.local.u8 	[%rd3707+4220], %rs1225;
	and.b32  	%r7376, %r229, %r7370;
	cvt.u64.u32 	%rd3711, %r7376;
	add.s64 	%rd3712, %rd3, %rd3711;
	ld.local.u8 	%rs1226, [%rd3712+4220];
	add.s64 	%rd3713, %rd1826, %rd3711;
	ld.global.u8 	%rs1227, [%rd3713];
	and.b16  	%rs1228, %rs1227, %rs1226;
	cvt.u32.u16 	%r7377, %rs1228;
	and.b32  	%r7378, %r7377, 255;
	mul.wide.u32 	%rd3714, %r7375, 4;
	add.s64 	%rd3715, %rd3, %rd3714;
	st.local.u32 	[%rd3715+4], %r7376;
	ld.local.u32 	%r7379, [%rd3+4072];
	add.s32 	%r7380, %r7379, %r7378;
	st.local.u32 	[%rd3+4072], %r7380;
	ld.local.u8 	%rs1229, [%rd3712+4220];
	not.b16 	%rs1230, %rs1228;
	and.b16  	%rs1231, %rs1229, %rs1230;
	st.local.u8 	[%rd3712+4220], %rs1231;
	and.b32  	%r7381, %r7369, %r7260;
	cvt.u64.u32 	%rd3716, %r7381;
	add.s64 	%rd3717, %rd3, %rd3716;
	ld.local.u8 	%rs1232, [%rd3717+4220];
	add.s64 	%rd3718, %rd1826, %rd3716;
	ld.global.u8 	%rs1233, [%rd3718];
	and.b16  	%rs1234, %rs1233, %rs1232;
	cvt.u32.u16 	%r7382, %rs1234;
	and.b32  	%r7383, %r7382, 255;
	mul.wide.u32 	%rd3719, %r7380, 4;
	add.s64 	%rd3720, %rd3, %rd3719;
	st.local.u32 	[%rd3720+4], %r7381;
	ld.local.u32 	%r7384, [%rd3+4072];
	add.s32 	%r7385, %r7384, %r7383;
	st.local.u32 	[%rd3+4072], %r7385;
	ld.local.u8 	%rs1235, [%rd3717+4220];
	not.b16 	%rs1236, %rs1234;
	and.b16  	%rs1237, %rs1235, %rs1236;
	st.local.u8 	[%rd3717+4220], %rs1237;
	xor.b32  	%r7386, %r7369, %r229;
	cvt.u64.u32 	%rd3721, %r7386;
	add.s64 	%rd3722, %rd3, %rd3721;
	ld.local.u8 	%rs1238, [%rd3722+4220];
	add.s64 	%rd3723, %rd1826, %rd3721;
	ld.global.u8 	%rs1239, [%rd3723];
	and.b16  	%rs1240, %rs1239, %rs1238;
	cvt.u32.u16 	%r7387, %rs1240;
	and.b32  	%r7388, %r7387, 255;
	mul.wide.u32 	%rd3724, %r7385, 4;
	add.s64 	%rd3725, %rd3, %rd3724;
	st.local.u32 	[%rd3725+4], %r7386;
	ld.local.u32 	%r7389, [%rd3+4072];
	add.s32 	%r7390, %r7389, %r7388;
	st.local.u32 	[%rd3+4072], %r7390;
	ld.local.u8 	%rs1241, [%rd3722+4220];
	not.b16 	%rs1242, %rs1240;
	and.b16  	%rs1243, %rs1241, %rs1242;
	st.local.u8 	[%rd3722+4220], %rs1243;
	or.b32  	%r7391, %r7369, %r229;
	cvt.u64.u32 	%rd3726, %r7391;
	add.s64 	%rd3727, %rd3, %rd3726;
	ld.local.u8 	%rs1244, [%rd3727+4220];
	add.s64 	%rd3728, %rd1826, %rd3726;
	ld.global.u8 	%rs1245, [%rd3728];
	and.b16  	%rs1246, %rs1245, %rs1244;
	cvt.u32.u16 	%r7392, %rs1246;
	and.b32  	%r7393, %r7392, 255;
	mul.wide.u32 	%rd3729, %r7390, 4;
	add.s64 	%rd3730, %rd3, %rd3729;
	st.local.u32 	[%rd3730+4], %r7391;
	ld.local.u32 	%r7394, [%rd3+4072];
	add.s32 	%r7395, %r7394, %r7393;
	st.local.u32 	[%rd3+4072], %r7395;
	ld.local.u8 	%rs1247, [%rd3727+4220];
	not.b16 	%rs1248, %rs1246;
	and.b16  	%rs1249, %rs1247, %rs1248;
	st.local.u8 	[%rd3727+4220], %rs1249;
	ld.local.u32 	%r7396, [%rd3+4096];
	not.b32 	%r7397, %r7396;
	and.b32  	%r7398, %r7396, %r229;
	cvt.u64.u32 	%rd3731, %r7398;
	add.s64 	%rd3732, %rd3, %rd3731;
	ld.local.u8 	%rs1250, [%rd3732+4220];
	add.s64 	%rd3733, %rd1826, %rd3731;
	ld.global.u8 	%rs1251, [%rd3733];
	and.b16  	%rs1252, %rs1251, %rs1250;
	cvt.u32.u16 	%r7399, %rs1252;
	and.b32  	%r7400, %r7399, 255;
	mul.wide.u32 	%rd3734, %r7395, 4;
	add.s64 	%rd3735, %rd3, %rd3734;
	st.local.u32 	[%rd3735+4], %r7398;
	ld.local.u32 	%r7401, [%rd3+4072];
	add.s32 	%r7402, %r7401, %r7400;
	st.local.u32 	[%rd3+4072], %r7402;
	ld.local.u8 	%rs1253, [%rd3732+4220];
	not.b16 	%rs1254, %rs1252;
	and.b16  	%rs1255, %rs1253, %rs1254;
	st.local.u8 	[%rd3732+4220], %rs1255;
	and.b32  	%r7403, %r229, %r7397;
	cvt.u64.u32 	%rd3736, %r7403;
	add.s64 	%rd3737, %rd3, %rd3736;
	ld.local.u8 	%rs1256, [%rd3737+4220];
	add.s64 	%rd3738, %rd1826, %rd3736;
	ld.global.u8 	%rs1257, [%rd3738];
	and.b16  	%rs1258, %rs1257, %rs1256;
	cvt.u32.u16 	%r7404, %rs1258;
	and.b32  	%r7405, %r7404, 255;
	mul.wide.u32 	%rd3739, %r7402, 4;
	add.s64 	%rd3740, %rd3, %rd3739;
	st.local.u32 	[%rd3740+4], %r7403;
	ld.local.u32 	%r7406, [%rd3+4072];
	add.s32 	%r7407, %r7406, %r7405;
	st.local.u32 	[%rd3+4072], %r7407;
	ld.local.u8 	%rs1259, [%rd3737+4220];
	not.b16 	%rs1260, %rs1258;
	and.b16  	%rs1261, %rs1259, %rs1260;
	st.local.u8 	[%rd3737+4220], %rs1261;
	and.b32  	%r7408, %r7396, %r7260;
	cvt.u64.u32 	%rd3741, %r7408;
	add.s64 	%rd3742, %rd3, %rd3741;
	ld.local.u8 	%rs1262, [%rd3742+4220];
	add.s64 	%rd3743, %rd1826, %rd3741;
	ld.global.u8 	%rs1263, [%rd3743];
	and.b16  	%rs1264, %rs1263, %rs1262;
	cvt.u32.u16 	%r7409, %rs1264;
	and.b32  	%r7410, %r7409, 255;
	mul.wide.u32 	%rd3744, %r7407, 4;
	add.s64 	%rd3745, %rd3, %rd3744;
	st.local.u32 	[%rd3745+4], %r7408;
	ld.local.u32 	%r7411, [%rd3+4072];
	add.s32 	%r7412, %r7411, %r7410;
	st.local.u32 	[%rd3+4072], %r7412;
	ld.local.u8 	%rs1265, [%rd3742+4220];
	not.b16 	%rs1266, %rs1264;
	and.b16  	%rs1267, %rs1265, %rs1266;
	st.local.u8 	[%rd3742+4220], %rs1267;
	xor.b32  	%r7413, %r7396, %r229;
	cvt.u64.u32 	%rd3746, %r7413;
	add.s64 	%rd3747, %rd3, %rd3746;
	ld.local.u8 	%rs1268, [%rd3747+4220];
	add.s64 	%rd3748, %rd1826, %rd3746;
	ld.global.u8 	%rs1269, [%rd3748];
	and.b16  	%rs1270, %rs1269, %rs1268;
	cvt.u32.u16 	%r7414, %rs1270;
	and.b32  	%r7415, %r7414, 255;
	mul.wide.u32 	%rd3749, %r7412, 4;
	add.s64 	%rd3750, %rd3, %rd3749;
	st.local.u32 	[%rd3750+4], %r7413;
	ld.local.u32 	%r7416, [%rd3+4072];
	add.s32 	%r7417, %r7416, %r7415;
	st.local.u32 	[%rd3+4072], %r7417;
	ld.local.u8 	%rs1271, [%rd3747+4220];
	not.b16 	%rs1272, %rs1270;
	and.b16  	%rs1273, %rs1271, %rs1272;
	st.local.u8 	[%rd3747+4220], %rs1273;
	or.b32  	%r7418, %r7396, %r229;
	cvt.u64.u32 	%rd3751, %r7418;
	add.s64 	%rd3752, %rd3, %rd3751;
	ld.local.u8 	%rs1274, [%rd3752+4220];
	add.s64 	%rd3753, %rd1826, %rd3751;
	ld.global.u8 	%rs1275, [%rd3753];
	and.b16  	%rs1276, %rs1275, %rs1274;
	cvt.u32.u16 	%r7419, %rs1276;
	and.b32  	%r7420, %r7419, 255;
	mul.wide.u32 	%rd3754, %r7417, 4;
	add.s64 	%rd3755, %rd3, %rd3754;
	st.local.u32 	[%rd3755+4], %r7418;
	ld.local.u32 	%r7421, [%rd3+4072];
	add.s32 	%r7422, %r7421, %r7420;
	st.local.u32 	[%rd3+4072], %r7422;
	ld.local.u8 	%rs1277, [%rd3752+4220];
	not.b16 	%rs1278, %rs1276;
	and.b16  	%rs1279, %rs1277, %rs1278;
	st.local.u8 	[%rd3752+4220], %rs1279;
	ld.local.u32 	%r7423, [%rd3+4100];
	not.b32 	%r7424, %r7423;
	and.b32  	%r7425, %r7423, %r229;
	cvt.u64.u32 	%rd3756, %r7425;
	add.s64 	%rd3757, %rd3, %rd3756;
	ld.local.u8 	%rs1280, [%rd3757+4220];
	add.s64 	%rd3758, %rd1826, %rd3756;
	ld.global.u8 	%rs1281, [%rd3758];
	and.b16  	%rs1282, %rs1281, %rs1280;
	cvt.u32.u16 	%r7426, %rs1282;
	and.b32  	%r7427, %r7426, 255;
	mul.wide.u32 	%rd3759, %r7422, 4;
	add.s64 	%rd3760, %rd3, %rd3759;
	st.local.u32 	[%rd3760+4], %r7425;
	ld.local.u32 	%r7428, [%rd3+4072];
	add.s32 	%r7429, %r7428, %r7427;
	st.local.u32 	[%rd3+4072], %r7429;
	ld.local.u8 	%rs1283, [%rd3757+4220];
	not.b16 	%rs1284, %rs1282;
	and.b16  	%rs1285, %rs1283, %rs1284;
	st.local.u8 	[%rd3757+4220], %rs1285;
	and.b32  	%r7430, %r229, %r7424;
	cvt.u64.u32 	%rd3761, %r7430;
	add.s64 	%rd3762, %rd3, %rd3761;
	ld.local.u8 	%rs1286, [%rd3762+4220];
	add.s64 	%rd3763, %rd1826, %rd3761;
	ld.global.u8 	%rs1287, [%rd3763];
	and.b16  	%rs1288, %rs1287, %rs1286;
	cvt.u32.u16 	%r7431, %rs1288;
	and.b32  	%r7432, %r7431, 255;
	mul.wide.u32 	%rd3764, %r7429, 4;
	add.s64 	%rd3765, %rd3, %rd3764;
	st.local.u32 	[%rd3765+4], %r7430;
	ld.local.u32 	%r7433, [%rd3+4072];
	add.s32 	%r7434, %r7433, %r7432;
	st.local.u32 	[%rd3+4072], %r7434;
	ld.local.u8 	%rs1289, [%rd3762+4220];
	not.b16 	%rs1290, %rs1288;
	and.b16  	%rs1291, %rs1289, %rs1290;
	st.local.u8 	[%rd3762+4220], %rs1291;
	and.b32  	%r7435, %r7423, %r7260;
	cvt.u64.u32 	%rd3766, %r7435;
	add.s64 	%rd3767, %rd3, %rd3766;
	ld.local.u8 	%rs1292, [%rd3767+4220];
	add.s64 	%rd3768, %rd1826, %rd3766;
	ld.global.u8 	%rs1293, [%rd3768];
	and.b16  	%rs1294, %rs1293, %rs1292;
	cvt.u32.u16 	%r7436, %rs1294;
	and.b32  	%r7437, %r7436, 255;
	mul.wide.u32 	%rd3769, %r7434, 4;
	add.s64 	%rd3770, %rd3, %rd3769;
	st.local.u32 	[%rd3770+4], %r7435;
	ld.local.u32 	%r7438, [%rd3+4072];
	add.s32 	%r7439, %r7438, %r7437;
	st.local.u32 	[%rd3+4072], %r7439;
	ld.local.u8 	%rs1295, [%rd3767+4220];
	not.b16 	%rs1296, %rs1294;
	and.b16  	%rs1297, %rs1295, %rs1296;
	st.local.u8 	[%rd3767+4220], %rs1297;
	xor.b32  	%r7440, %r7423, %r229;
	cvt.u64.u32 	%rd3771, %r7440;
	add.s64 	%rd3772, %rd3, %rd3771;
	ld.local.u8 	%rs1298, [%rd3772+4220];
	add.s64 	%rd3773, %rd1826, %rd3771;
	ld.global.u8 	%rs1299, [%rd3773];
	and.b16  	%rs1300, %rs1299, %rs1298;
	cvt.u32.u16 	%r7441, %rs1300;
	and.b32  	%r7442, %r7441, 255;
	mul.wide.u32 	%rd3774, %r7439, 4;
	add.s64 	%rd3775, %rd3, %rd3774;
	st.local.u32 	[%rd3775+4], %r7440;
	ld.local.u32 	%r7443, [%rd3+4072];
	add.s32 	%r7444, %r7443, %r7442;
	st.local.u32 	[%rd3+4072], %r7444;
	ld.local.u8 	%rs1301, [%rd3772+4220];
	not.b16 	%rs1302, %rs1300;
	and.b16  	%rs1303, %rs1301, %rs1302;
	st.local.u8 	[%rd3772+4220], %rs1303;
	or.b32  	%r7445, %r7423, %r229;
	cvt.u64.u32 	%rd3776, %r7445;
	add.s64 	%rd3777, %rd3, %rd3776;
	ld.local.u8 	%rs1304, [%rd3777+4220];
	add.s64 	%rd3778, %rd1826, %rd3776;
	ld.global.u8 	%rs1305, [%rd3778];
	and.b16  	%rs1306, %rs1305, %rs1304;
	cvt.u32.u16 	%r7446, %rs1306;
	and.b32  	%r7447, %r7446, 255;
	mul.wide.u32 	%rd3779, %r7444, 4;
	add.s64 	%rd3780, %rd3, %rd3779;
	st.local.u32 	[%rd3780+4], %r7445;
	ld.local.u32 	%r7448, [%rd3+4072];
	add.s32 	%r7449, %r7448, %r7447;
	st.local.u32 	[%rd3+4072], %r7449;
	ld.local.u8 	%rs1307, [%rd3777+4220];
	not.b16 	%rs1308, %rs1306;
	and.b16  	%rs1309, %rs1307, %rs1308;
	st.local.u8 	[%rd3777+4220], %rs1309;
	ld.local.u32 	%r7450, [%rd3+4104];
	not.b32 	%r7451, %r7450;
	and.b32  	%r7452, %r7450, %r229;
	cvt.u64.u32 	%rd3781, %r7452;
	add.s64 	%rd3782, %rd3, %rd3781;
	ld.local.u8 	%rs1310, [%rd3782+4220];
	add.s64 	%rd3783, %rd1826, %rd3781;
	ld.global.u8 	%rs1311, [%rd3783];
	and.b16  	%rs1312, %rs1311, %rs1310;
	cvt.u32.u16 	%r7453, %rs1312;
	and.b32  	%r7454, %r7453, 255;
	mul.wide.u32 	%rd3784, %r7449, 4;
	add.s64 	%rd3785, %rd3, %rd3784;
	st.local.u32 	[%rd3785+4], %r7452;
	ld.local.u32 	%r7455, [%rd3+4072];
	add.s32 	%r7456, %r7455, %r7454;
	st.local.u32 	[%rd3+4072], %r7456;
	ld.local.u8 	%rs1313, [%rd3782+4220];
	not.b16 	%rs1314, %rs1312;
	and.b16  	%rs1315, %rs1313, %rs1314;
	st.local.u8 	[%rd3782+4220], %rs1315;
	and.b32  	%r7457, %r229, %r7451;
	cvt.u64.u32 	%rd3786, %r7457;
	add.s64 	%rd3787, %rd3, %rd3786;
	ld.local.u8 	%rs1316, [%rd3787+4220];
	add.s64 	%rd3788, %rd1826, %rd3786;
	ld.global.u8 	%rs1317, [%rd3788];
	and.b16  	%rs1318, %rs1317, %rs1316;
	cvt.u32.u16 	%r7458, %rs1318;
	and.b32  	%r7459, %r7458, 255;
	mul.wide.u32 	%rd3789, %r7456, 4;
	add.s64 	%rd3790, %rd3, %rd3789;
	st.local.u32 	[%rd3790+4], %r7457;
	ld.local.u32 	%r7460, [%rd3+4072];
	add.s32 	%r7461, %r7460, %r7459;
	st.local.u32 	[%rd3+4072], %r7461;
	ld.local.u8 	%rs1319, [%rd3787+4220];
	not.b16 	%rs1320, %rs1318;
	and.b16  	%rs1321, %rs1319, %rs1320;
	st.local.u8 	[%rd3787+4220], %rs1321;
	and.b32  	%r7462, %r7450, %r7260;
	cvt.u64.u32 	%rd3791, %r7462;
	add.s64 	%rd3792, %rd3, %rd3791;
	ld.local.u8 	%rs1322, [%rd3792+4220];
	add.s64 	%rd3793, %rd1826, %rd3791;
	ld.global.u8 	%rs1323, [%rd3793];
	and.b16  	%rs1324, %rs1323, %rs1322;
	cvt.u32.u16 	%r7463, %rs1324;
	and.b32  	%r7464, %r7463, 255;
	mul.wide.u32 	%rd3794, %r7461, 4;
	add.s64 	%rd3795, %rd3, %rd3794;
	st.local.u32 	[%rd3795+4], %r7462;
	ld.local.u32 	%r7465, [%rd3+4072];
	add.s32 	%r7466, %r7465, %r7464;
	st.local.u32 	[%rd3+4072], %r7466;
	ld.local.u8 	%rs1325, [%rd3792+4220];
	not.b16 	%rs1326, %rs1324;
	and.b16  	%rs1327, %rs1325, %rs1326;
	st.local.u8 	[%rd3792+4220], %rs1327;
	xor.b32  	%r7467, %r7450, %r229;
	cvt.u64.u32 	%rd3796, %r7467;
	add.s64 	%rd3797, %rd3, %rd3796;
	ld.local.u8 	%rs1328, [%rd3797+4220];
	add.s64 	%rd3798, %rd1826, %rd3796;
	ld.global.u8 	%rs1329, [%rd3798];
	and.b16  	%rs1330, %rs1329, %rs1328;
	cvt.u32.u16 	%r7468, %rs1330;
	and.b32  	%r7469, %r7468, 255;
	mul.wide.u32 	%rd3799, %r7466, 4;
	add.s64 	%rd3800, %rd3, %rd3799;
	st.local.u32 	[%rd3800+4], %r7467;
	ld.local.u32 	%r7470, [%rd3+4072];
	add.s32 	%r7471, %r7470, %r7469;
	st.local.u32 	[%rd3+4072], %r7471;
	ld.local.u8 	%rs1331, [%rd3797+4220];
	not.b16 	%rs1332, %rs1330;
	and.b16  	%rs1333, %rs1331, %rs1332;
	st.local.u8 	[%rd3797+4220], %rs1333;
	or.b32  	%r7472, %r7450, %r229;
	cvt.u64.u32 	%rd3801, %r7472;
	add.s64 	%rd3802, %rd3, %rd3801;
	ld.local.u8 	%rs1334, [%rd3802+4220];
	add.s64 	%rd3803, %rd1826, %rd3801;
	ld.global.u8 	%rs1335, [%rd3803];
	and.b16  	%rs1336, %rs1335, %rs1334;
	cvt.u32.u16 	%r7473, %rs1336;
	and.b32  	%r7474, %r7473, 255;
	mul.wide.u32 	%rd3804, %r7471, 4;
	add.s64 	%rd3805, %rd3, %rd3804;
	st.local.u32 	[%rd3805+4], %r7472;
	ld.local.u32 	%r7475, [%rd3+4072];
	add.s32 	%r7476, %r7475, %r7474;
	st.local.u32 	[%rd3+4072], %r7476;
	ld.local.u8 	%rs1337, [%rd3802+4220];
	not.b16 	%rs1338, %rs1336;
	and.b16  	%rs1339, %rs1337, %rs1338;
	st.local.u8 	[%rd3802+4220], %rs1339;
	ld.local.u32 	%r7477, [%rd3+4108];
	not.b32 	%r7478, %r7477;
	and.b32  	%r7479, %r7477, %r229;
	cvt.u64.u32 	%rd3806, %r7479;
	add.s64 	%rd3807, %rd3, %rd3806;
	ld.local.u8 	%rs1340, [%rd3807+4220];
	add.s64 	%rd3808, %rd1826, %rd3806;
	ld.global.u8 	%rs1341, [%rd3808];
	and.b16  	%rs1342, %rs1341, %rs1340;
	cvt.u32.u16 	%r7480, %rs1342;
	and.b32  	%r7481, %r7480, 255;
	mul.wide.u32 	%rd3809, %r7476, 4;
	add.s64 	%rd3810, %rd3, %rd3809;
	st.local.u32 	[%rd3810+4], %r7479;
	ld.local.u32 	%r7482, [%rd3+4072];
	add.s32 	%r7483, %r7482, %r7481;
	st.local.u32 	[%rd3+4072], %r7483;
	ld.local.u8 	%rs1343, [%rd3807+4220];
	not.b16 	%rs1344, %rs1342;
	and.b16  	%rs1345, %rs1343, %rs1344;
	st.local.u8 	[%rd3807+4220], %rs1345;
	and.b32  	%r7484, %r229, %r7478;
	cvt.u64.u32 	%rd3811, %r7484;
	add.s64 	%rd3812, %rd3, %rd3811;
	ld.local.u8 	%rs1346, [%rd3812+4220];
	add.s64 	%rd3813, %rd1826, %rd3811;
	ld.global.u8 	%rs1347, [%rd3813];
	and.b16  	%rs1348, %rs1347, %rs1346;
	cvt.u32.u16 	%r7485, %rs1348;
	and.b32  	%r7486, %r7485, 255;
	mul.wide.u32 	%rd3814, %r7483, 4;
	add.s64 	%rd3815, %rd3, %rd3814;
	st.local.u32 	[%rd3815+4], %r7484;
	ld.local.u32 	%r7487, [%rd3+4072];
	add.s32 	%r7488, %r7487, %r7486;
	st.local.u32 	[%rd3+4072], %r7488;
	ld.local.u8 	%rs1349, [%rd3812+4220];
	not.b16 	%rs1350, %rs1348;
	and.b16  	%rs1351, %rs1349, %rs1350;
	st.local.u8 	[%rd3812+4220], %rs1351;
	and.b32  	%r7489, %r7477, %r7260;
	cvt.u64.u32 	%rd3816, %r7489;
	add.s64 	%rd3817, %rd3, %rd3816;
	ld.local.u8 	%rs1352, [%rd3817+4220];
	add.s64 	%rd3818, %rd1826, %rd3816;
	ld.global.u8 	%rs1353, [%rd3818];
	and.b16  	%rs1354, %rs1353, %rs1352;
	cvt.u32.u16 	%r7490, %rs1354;
	and.b32  	%r7491, %r7490, 255;
	mul.wide.u32 	%rd3819, %r7488, 4;
	add.s64 	%rd3820, %rd3, %rd3819;
	st.local.u32 	[%rd3820+4], %r7489;
	ld.local.u32 	%r7492, [%rd3+4072];
	add.s32 	%r7493, %r7492, %r7491;
	st.local.u32 	[%rd3+4072], %r7493;
	ld.local.u8 	%rs1355, [%rd3817+4220];
	not.b16 	%rs1356, %rs1354;
	and.b16  	%rs1357, %rs1355, %rs1356;
	st.local.u8 	[%rd3817+4220], %rs1357;
	xor.b32  	%r7494, %r7477, %r229;
	cvt.u64.u32 	%rd3821, %r7494;
	add.s64 	%rd3822, %rd3, %rd3821;
	ld.local.u8 	%rs1358, [%rd3822+4220];
	add.s64 	%rd3823, %rd1826, %rd3821;
	ld.global.u8 	%rs1359, [%rd3823];
	and.b16  	%rs1360, %rs1359, %rs1358;
	cvt.u32.u16 	%r7495, %rs1360;
	and.b32  	%r7496, %r7495, 255;
	mul.wide.u32 	%rd3824, %r7493, 4;
	add.s64 	%rd3825, %rd3, %rd3824;
	st.local.u32 	[%rd3825+4], %r7494;
	ld.local.u32 	%r7497, [%rd3+4072];
	add.s32 	%r7498, %r7497, %r7496;
	st.local.u32 	[%rd3+4072], %r7498;
	ld.local.u8 	%rs1361, [%rd3822+4220];
	not.b16 	%rs1362, %rs1360;
	and.b16  	%rs1363, %rs1361, %rs1362;
	st.local.u8 	[%rd3822+4220], %rs1363;
	or.b32  	%r7499, %r7477, %r229;
	cvt.u64.u32 	%rd3826, %r7499;
	add.s64 	%rd3827, %rd3, %rd3826;
	ld.local.u8 	%rs1364, [%rd3827+4220];
	add.s64 	%rd3828, %rd1826, %rd3826;
	ld.global.u8 	%rs1365, [%rd3828];
	and.b16  	%rs1366, %rs1365, %rs1364;
	cvt.u32.u16 	%r7500, %rs1366;
	and.b32  	%r7501, %r7500, 255;
	mul.wide.u32 	%rd3829, %r7498, 4;
	add.s64 	%rd3830, %rd3, %rd3829;
	st.local.u32 	[%rd3830+4], %r7499;
	ld.local.u32 	%r7502, [%rd3+4072];
	add.s32 	%r7503, %r7502, %r7501;
	st.local.u32 	[%rd3+4072], %r7503;
	ld.local.u8 	%rs1367, [%rd3827+4220];
	not.b16 	%rs1368, %rs1366;
	and.b16  	%rs1369, %rs1367, %rs1368;
	st.local.u8 	[%rd3827+4220], %rs1369;
	ld.local.u32 	%r7504, [%rd3+4112];
	not.b32 	%r7505, %r7504;
	and.b32  	%r7506, %r7504, %r229;
	cvt.u64.u32 	%rd3831, %r7506;
	add.s64 	%rd3832, %rd3, %rd3831;
	ld.local.u8 	%rs1370, [%rd3832+4220];
	add.s64 	%rd3833, %rd1826, %rd3831;
	ld.global.u8 	%rs1371, [%rd3833];
	and.b16  	%rs1372, %rs1371, %rs1370;
	cvt.u32.u16 	%r7507, %rs1372;
	and.b32  	%r7508, %r7507, 255;
	mul.wide.u32 	%rd3834, %r7503, 4;
	add.s64 	%rd3835, %rd3, %rd3834;
	st.local.u32 	[%rd3835+4], %r7506;
	ld.local.u32 	%r7509, [%rd3+4072];
	add.s32 	%r7510, %r7509, %r7508;
	st.local.u32 	[%rd3+4072], %r7510;
	ld.local.u8 	%rs1373, [%rd3832+4220];
	not.b16 	%rs1374, %rs1372;
	and.b16  	%rs1375, %rs1373, %rs1374;
	st.local.u8 	[%rd3832+4220], %rs1375;
	and.b32  	%r7511, %r229, %r7505;
	cvt.u64.u32 	%rd3836, %r7511;
	add.s64 	%rd3837, %rd3, %rd3836;
	ld.local.u8 	%rs1376, [%rd3837+4220];
	add.s64 	%rd3838, %rd1826, %rd3836;
	ld.global.u8 	%rs1377, [%rd3838];
	and.b16  	%rs1378, %rs1377, %rs1376;
	cvt.u32.u16 	%r7512, %rs1378;
	and.b32  	%r7513, %r7512, 255;
	mul.wide.u32 	%rd3839, %r7510, 4;
	add.s64 	%rd3840, %rd3, %rd3839;
	st.local.u32 	[%rd3840+4], %r7511;
	ld.local.u32 	%r7514, [%rd3+4072];
	add.s32 	%r7515, %r7514, %r7513;
	st.local.u32 	[%rd3+4072], %r7515;
	ld.local.u8 	%rs1379, [%rd3837+4220];
	not.b16 	%rs1380, %rs1378;
	and.b16  	%rs1381, %rs1379, %rs1380;
	st.local.u8 	[%rd3837+4220], %rs1381;
	and.b32  	%r7516, %r7504, %r7260;
	cvt.u64.u32 	%rd3841, %r7516;
	add.s64 	%rd3842, %rd3, %rd3841;
	ld.local.u8 	%rs1382, [%rd3842+4220];
	add.s64 	%rd3843, %rd1826, %rd3841;
	ld.global.u8 	%rs1383, [%rd3843];
	and.b16  	%rs1384, %rs1383, %rs1382;
	cvt.u32.u16 	%r7517, %rs1384;
	and.b32  	%r7518, %r7517, 255;
	mul.wide.u32 	%rd3844, %r7515, 4;
	add.s64 	%rd3845, %rd3, %rd3844;
	st.local.u32 	[%rd3845+4], %r7516;
	ld.local.u32 	%r7519, [%rd3+4072];
	add.s32 	%r7520, %r7519, %r7518;
	st.local.u32 	[%rd3+4072], %r7520;
	ld.local.u8 	%rs1385, [%rd3842+4220];
	not.b16 	%rs1386, %rs1384;
	and.b16  	%rs1387, %rs1385, %rs1386;
	st.local.u8 	[%rd3842+4220], %rs1387;
	xor.b32  	%r7521, %r7504, %r229;
	cvt.u64.u32 	%rd3846, %r7521;
	add.s64 	%rd3847, %rd3, %rd3846;
	ld.local.u8 	%rs1388, [%rd3847+4220];
	add.s64 	%rd3848, %rd1826, %rd3846;
	ld.global.u8 	%rs1389, [%rd3848];
	and.b16  	%rs1390, %rs1389, %rs1388;
	cvt.u32.u16 	%r7522, %rs1390;
	and.b32  	%r7523, %r7522, 255;
	mul.wide.u32 	%rd3849, %r7520, 4;
	add.s64 	%rd3850, %rd3, %rd3849;
	st.local.u32 	[%rd3850+4], %r7521;
	ld.local.u32 	%r7524, [%rd3+4072];
	add.s32 	%r7525, %r7524, %r7523;
	st.local.u32 	[%rd3+4072], %r7525;
	ld.local.u8 	%rs1391, [%rd3847+4220];
	not.b16 	%rs1392, %rs1390;
	and.b16  	%rs1393, %rs1391, %rs1392;
	st.local.u8 	[%rd3847+4220], %rs1393;
	or.b32  	%r7526, %r7504, %r229;
	cvt.u64.u32 	%rd3851, %r7526;
	add.s64 	%rd3852, %rd3, %rd3851;
	ld.local.u8 	%rs1394, [%rd3852+4220];
	add.s64 	%rd3853, %rd1826, %rd3851;
	ld.global.u8 	%rs1395, [%rd3853];
	and.b16  	%rs1396, %rs1395, %rs1394;
	cvt.u32.u16 	%r7527, %rs1396;
	and.b32  	%r7528, %r7527, 255;
	mul.wide.u32 	%rd3854, %r7525, 4;
	add.s64 	%rd3855, %rd3, %rd3854;
	st.local.u32 	[%rd3855+4], %r7526;
	ld.local.u32 	%r7529, [%rd3+4072];
	add.s32 	%r7530, %r7529, %r7528;
	st.local.u32 	[%rd3+4072], %r7530;
	ld.local.u8 	%rs1397, [%rd3852+4220];
	not.b16 	%rs1398, %rs1396;
	and.b16  	%rs1399, %rs1397, %rs1398;
	st.local.u8 	[%rd3852+4220], %rs1399;
	ld.local.u32 	%r7531, [%rd3+4116];
	not.b32 	%r7532, %r7531;
	and.b32  	%r7533, %r7531, %r229;
	cvt.u64.u32 	%rd3856, %r7533;
	add.s64 	%rd3857, %rd3, %rd3856;
	ld.local.u8 	%rs1400, [%rd3857+4220];
	add.s64 	%rd3858, %rd1826, %rd3856;
	ld.global.u8 	%rs1401, [%rd3858];
	and.b16  	%rs1402, %rs1401, %rs1400;
	cvt.u32.u16 	%r7534, %rs1402;
	and.b32  	%r7535, %r7534, 255;
	mul.wide.u32 	%rd3859, %r7530, 4;
	add.s64 	%rd3860, %rd3, %rd3859;
	st.local.u32 	[%rd3860+4], %r7533;
	ld.local.u32 	%r7536, [%rd3+4072];
	add.s32 	%r7537, %r7536, %r7535;
	st.local.u32 	[%rd3+4072], %r7537;
	ld.local.u8 	%rs1403, [%rd3857+4220];
	not.b16 	%rs1404, %rs1402;
	and.b16  	%rs1405, %rs1403, %rs1404;
	st.local.u8 	[%rd3857+4220], %rs1405;
	and.b32  	%r7538, %r229, %r7532;
	cvt.u64.u32 	%rd3861, %r7538;
	add.s64 	%rd3862, %rd3, %rd3861;
	ld.local.u8 	%rs1406, [%rd3862+4220];
	add.s64 	%rd3863, %rd1826, %rd3861;
	ld.global.u8 	%rs1407, [%rd3863];
	and.b16  	%rs1408, %rs1407, %rs1406;
	cvt.u32.u16 	%r7539, %rs1408;
	and.b32  	%r7540, %r7539, 255;
	mul.wide.u32 	%rd3864, %r7537, 4;
	add.s64 	%rd3865, %rd3, %rd3864;
	st.local.u32 	[%rd3865+4], %r7538;
	ld.local.u32 	%r7541, [%rd3+4072];
	add.s32 	%r7542, %r7541, %r7540;
	st.local.u32 	[%rd3+4072], %r7542;
	ld.local.u8 	%rs1409, [%rd3862+4220];
	not.b16 	%rs1410, %rs1408;
	and.b16  	%rs1411, %rs1409, %rs1410;
	st.local.u8 	[%rd3862+4220], %rs1411;
	and.b32  	%r7543, %r7531, %r7260;
	cvt.u64.u32 	%rd3866, %r7543;
	add.s64 	%rd3867, %rd3, %rd3866;
	ld.local.u8 	%rs1412, [%rd3867+4220];
	add.s64 	%rd3868, %rd1826, %rd3866;
	ld.global.u8 	%rs1413, [%rd3868];
	and.b16  	%rs1414, %rs1413, %rs1412;
	cvt.u32.u16 	%r7544, %rs1414;
	and.b32  	%r7545, %r7544, 255;
	mul.wide.u32 	%rd3869, %r7542, 4;
	add.s64 	%rd3870, %rd3, %rd3869;
	st.local.u32 	[%rd3870+4], %r7543;
	ld.local.u32 	%r7546, [%rd3+4072];
	add.s32 	%r7547, %r7546, %r7545;
	st.local.u32 	[%rd3+4072], %r7547;
	ld.local.u8 	%rs1415, [%rd3867+4220];
	not.b16 	%rs1416, %rs1414;
	and.b16  	%rs1417, %rs1415, %rs1416;
	st.local.u8 	[%rd3867+4220], %rs1417;
	xor.b32  	%r7548, %r7531, %r229;
	cvt.u64.u32 	%rd3871, %r7548;
	add.s64 	%rd3872, %rd3, %rd3871;
	ld.local.u8 	%rs1418, [%rd3872+4220];
	add.s64 	%rd3873, %rd1826, %rd3871;
	ld.global.u8 	%rs1419, [%rd3873];
	and.b16  	%rs1420, %rs1419, %rs1418;
	cvt.u32.u16 	%r7549, %rs1420;
	and.b32  	%r7550, %r7549, 255;
	mul.wide.u32 	%rd3874, %r7547, 4;
	add.s64 	%rd3875, %rd3, %rd3874;
	st.local.u32 	[%rd3875+4], %r7548;
	ld.local.u32 	%r7551, [%rd3+4072];
	add.s32 	%r7552, %r7551, %r7550;
	st.local.u32 	[%rd3+4072], %r7552;
	ld.local.u8 	%rs1421, [%rd3872+4220];
	not.b16 	%rs1422, %rs1420;
	and.b16  	%rs1423, %rs1421, %rs1422;
	st.local.u8 	[%rd3872+4220], %rs1423;
	or.b32  	%r7553, %r7531, %r229;
	cvt.u64.u32 	%rd3876, %r7553;
	add.s64 	%rd3877, %rd3, %rd3876;
	ld.local.u8 	%rs1424, [%rd3877+4220];
	add.s64 	%rd3878, %rd1826, %rd3876;
	ld.global.u8 	%rs1425, [%rd3878];
	and.b16  	%rs1426, %rs1425, %rs1424;
	cvt.u32.u16 	%r7554, %rs1426;
	and.b32  	%r7555, %r7554, 255;
	mul.wide.u32 	%rd3879, %r7552, 4;
	add.s64 	%rd3880, %rd3, %rd3879;
	st.local.u32 	[%rd3880+4], %r7553;
	ld.local.u32 	%r7556, [%rd3+4072];
	add.s32 	%r7557, %r7556, %r7555;
	st.local.u32 	[%rd3+4072], %r7557;
	ld.local.u8 	%rs1427, [%rd3877+4220];
	not.b16 	%rs1428, %rs1426;
	and.b16  	%rs1429, %rs1427, %rs1428;
	st.local.u8 	[%rd3877+4220], %rs1429;
	ld.local.u32 	%r7558, [%rd3+4120];
	not.b32 	%r7559, %r7558;
	and.b32  	%r7560, %r7558, %r229;
	cvt.u64.u32 	%rd3881, %r7560;
	add.s64 	%rd3882, %rd3, %rd3881;
	ld.local.u8 	%rs1430, [%rd3882+4220];
	add.s64 	%rd3883, %rd1826, %rd3881;
	ld.global.u8 	%rs1431, [%rd3883];
	and.b16  	%rs1432, %rs1431, %rs1430;
	cvt.u32.u16 	%r7561, %rs1432;
	and.b32  	%r7562, %r7561, 255;
	mul.wide.u32 	%rd3884, %r7557, 4;
	add.s64 	%rd3885, %rd3, %rd3884;
	st.local.u32 	[%rd3885+4], %r7560;
	ld.local.u32 	%r7563, [%rd3+4072];
	add.s32 	%r7564, %r7563, %r7562;
	st.local.u32 	[%rd3+4072], %r7564;
	ld.local.u8 	%rs1433, [%rd3882+4220];
	not.b16 	%rs1434, %rs1432;
	and.b16  	%rs1435, %rs1433, %rs1434;
	st.local.u8 	[%rd3882+4220], %rs1435;
	and.b32  	%r7565, %r229, %r7559;
	cvt.u64.u32 	%rd3886, %r7565;
	add.s64 	%rd3887, %rd3, %rd3886;
	ld.local.u8 	%rs1436, [%rd3887+4220];
	add.s64 	%rd3888, %rd1826, %rd3886;
	ld.global.u8 	%rs1437, [%rd3888];
	and.b16  	%rs1438, %rs1437, %rs1436;
	cvt.u32.u16 	%r7566, %rs1438;
	and.b32  	%r7567, %r7566, 255;
	mul.wide.u32 	%rd3889, %r7564, 4;
	add.s64 	%rd3890, %rd3, %rd3889;
	st.local.u32 	[%rd3890+4], %r7565;
	ld.local.u32 	%r7568, [%rd3+4072];
	add.s32 	%r7569, %r7568, %r7567;
	st.local.u32 	[%rd3+4072], %r7569;
	ld.local.u8 	%rs1439, [%rd3887+4220];
	not.b16 	%rs1440, %rs1438;
	and.b16  	%rs1441, %rs1439, %rs1440;
	st.local.u8 	[%rd3887+4220], %rs1441;
	and.b32  	%r7570, %r7558, %r7260;
	cvt.u64.u32 	%rd3891, %r7570;
	add.s64 	%rd3892, %rd3, %rd3891;
	ld.local.u8 	%rs1442, [%rd3892+4220];
	add.s64 	%rd3893, %rd1826, %rd3891;
	ld.global.u8 	%rs1443, [%rd3893];
	and.b16  	%rs1444, %rs1443, %rs1442;
	cvt.u32.u16 	%r7571, %rs1444;
	and.b32  	%r7572, %r7571, 255;
	mul.wide.u32 	%rd3894, %r7569, 4;
	add.s64 	%rd3895, %rd3, %rd3894;
	st.local.u32 	[%rd3895+4], %r7570;
	ld.local.u32 	%r7573, [%rd3+4072];
	add.s32 	%r7574, %r7573, %r7572;
	st.local.u32 	[%rd3+4072], %r7574;
	ld.local.u8 	%rs1445, [%rd3892+4220];
	not.b16 	%rs1446, %rs1444;
	and.b16  	%rs1447, %rs1445, %rs1446;
	st.local.u8 	[%rd3892+4220], %rs1447;
	xor.b32  	%r7575, %r7558, %r229;
	cvt.u64.u32 	%rd3896, %r7575;
	add.s64 	%rd3897, %rd3, %rd3896;
	ld.local.u8 	%rs1448, [%rd3897+4220];
	add.s64 	%rd3898, %rd1826, %rd3896;
	ld.global.u8 	%rs1449, [%rd3898];
	and.b16  	%rs1450, %rs1449, %rs1448;
	cvt.u32.u16 	%r7576, %rs1450;
	and.b32  	%r7577, %r7576, 255;
	mul.wide.u32 	%rd3899, %r7574, 4;
	add.s64 	%rd3900, %rd3, %rd3899;
	st.local.u32 	[%rd3900+4], %r7575;
	ld.local.u32 	%r7578, [%rd3+4072];
	add.s32 	%r7579, %r7578, %r7577;
	st.local.u32 	[%rd3+4072], %r7579;
	ld.local.u8 	%rs1451, [%rd3897+4220];
	not.b16 	%rs1452, %rs1450;
	and.b16  	%rs1453, %rs1451, %rs1452;
	st.local.u8 	[%rd3897+4220], %rs1453;
	or.b32  	%r7580, %r7558, %r229;
	cvt.u64.u32 	%rd3901, %r7580;
	add.s64 	%rd3902, %rd3, %rd3901;
	ld.local.u8 	%rs1454, [%rd3902+4220];
	add.s64 	%rd3903, %rd1826, %rd3901;
	ld.global.u8 	%rs1455, [%rd3903];
	and.b16  	%rs1456, %rs1455, %rs1454;
	cvt.u32.u16 	%r7581, %rs1456;
	and.b32  	%r7582, %r7581, 255;
	mul.wide.u32 	%rd3904, %r7579, 4;
	add.s64 	%rd3905, %rd3, %rd3904;
	st.local.u32 	[%rd3905+4], %r7580;
	ld.local.u32 	%r7583, [%rd3+4072];
	add.s32 	%r7584, %r7583, %r7582;
	st.local.u32 	[%rd3+4072], %r7584;
	ld.local.u8 	%rs1457, [%rd3902+4220];
	not.b16 	%rs1458, %rs1456;
	and.b16  	%rs1459, %rs1457, %rs1458;
	st.local.u8 	[%rd3902+4220], %rs1459;
	ld.local.u32 	%r7585, [%rd3+4124];
	not.b32 	%r7586, %r7585;
	and.b32  	%r7587, %r7585, %r229;
	cvt.u64.u32 	%rd3906, %r7587;
	add.s64 	%rd3907, %rd3, %rd3906;
	ld.local.u8 	%rs1460, [%rd3907+4220];
	add.s64 	%rd3908, %rd1826, %rd3906;
	ld.global.u8 	%rs1461, [%rd3908];
	and.b16  	%rs1462, %rs1461, %rs1460;
	cvt.u32.u16 	%r7588, %rs1462;
	and.b32  	%r7589, %r7588, 255;
	mul.wide.u32 	%rd3909, %r7584, 4;
	add.s64 	%rd3910, %rd3, %rd3909;
	st.local.u32 	[%rd3910+4], %r7587;
	ld.local.u32 	%r7590, [%rd3+4072];
	add.s32 	%r7591, %r7590, %r7589;
	st.local.u32 	[%rd3+4072], %r7591;
	ld.local.u8 	%rs1463, [%rd3907+4220];
	not.b16 	%rs1464, %rs1462;
	and.b16  	%rs1465, %rs1463, %rs1464;
	st.local.u8 	[%rd3907+4220], %rs1465;
	and.b32  	%r7592, %r229, %r7586;
	cvt.u64.u32 	%rd3911, %r7592;
	add.s64 	%rd3912, %rd3, %rd3911;
	ld.local.u8 	%rs1466, [%rd3912+4220];
	add.s64 	%rd3913, %rd1826, %rd3911;
	ld.global.u8 	%rs1467, [%rd3913];
	and.b16  	%rs1468, %rs1467, %rs1466;
	cvt.u32.u16 	%r7593, %rs1468;
	and.b32  	%r7594, %r7593, 255;
	mul.wide.u32 	%rd3914, %r7591, 4;
	add.s64 	%rd3915, %rd3, %rd3914;
	st.local.u32 	[%rd3915+4], %r7592;
	ld.local.u32 	%r7595, [%rd3+4072];
	add.s32 	%r7596, %r7595, %r7594;
	st.local.u32 	[%rd3+4072], %r7596;
	ld.local.u8 	%rs1469, [%rd3912+4220];
	not.b16 	%rs1470, %rs1468;
	and.b16  	%rs1471, %rs1469, %rs1470;
	st.local.u8 	[%rd3912+4220], %rs1471;
	and.b32  	%r7597, %r7585, %r7260;
	cvt.u64.u32 	%rd3916, %r7597;
	add.s64 	%rd3917, %rd3, %rd3916;
	ld.local.u8 	%rs1472, [%rd3917+4220];
	add.s64 	%rd3918, %rd1826, %rd3916;
	ld.global.u8 	%rs1473, [%rd3918];
	and.b16  	%rs1474, %rs1473, %rs1472;
	cvt.u32.u16 	%r7598, %rs1474;
	and.b32  	%r7599, %r7598, 255;
	mul.wide.u32 	%rd3919, %r7596, 4;
	add.s64 	%rd3920, %rd3, %rd3919;
	st.local.u32 	[%rd3920+4], %r7597;
	ld.local.u32 	%r7600, [%rd3+4072];
	add.s32 	%r7601, %r7600, %r7599;
	st.local.u32 	[%rd3+4072], %r7601;
	ld.local.u8 	%rs1475, [%rd3917+4220];
	not.b16 	%rs1476, %rs1474;
	and.b16  	%rs1477, %rs1475, %rs1476;
	st.local.u8 	[%rd3917+4220], %rs1477;
	xor.b32  	%r7602, %r7585, %r229;
	cvt.u64.u32 	%rd3921, %r7602;
	add.s64 	%rd3922, %rd3, %rd3921;
	ld.local.u8 	%rs1478, [%rd3922+4220];
	add.s64 	%rd3923, %rd1826, %rd3921;
	ld.global.u8 	%rs1479, [%rd3923];
	and.b16  	%rs1480, %rs1479, %rs1478;
	cvt.u32.u16 	%r7603, %rs1480;
	and.b32  	%r7604, %r7603, 255;
	mul.wide.u32 	%rd3924, %r7601, 4;
	add.s64 	%rd3925, %rd3, %rd3924;
	st.local.u32 	[%rd3925+4], %r7602;
	ld.local.u32 	%r7605, [%rd3+4072];
	add.s32 	%r7606, %r7605, %r7604;
	st.local.u32 	[%rd3+4072], %r7606;
	ld.local.u8 	%rs1481, [%rd3922+4220];
	not.b16 	%rs1482, %rs1480;
	and.b16  	%rs1483, %rs1481, %rs1482;
	st.local.u8 	[%rd3922+4220], %rs1483;
	or.b32  	%r7607, %r7585, %r229;
	cvt.u64.u32 	%rd3926, %r7607;
	add.s64 	%rd3927, %rd3, %rd3926;
	ld.local.u8 	%rs1484, [%rd3927+4220];
	add.s64 	%rd3928, %rd1826, %rd3926;
	ld.global.u8 	%rs1485, [%rd3928];
	and.b16  	%rs1486, %rs1485, %rs1484;
	cvt.u32.u16 	%r7608, %rs1486;
	and.b32  	%r7609, %r7608, 255;
	mul.wide.u32 	%rd3929, %r7606, 4;
	add.s64 	%rd3930, %rd3, %rd3929;
	st.local.u32 	[%rd3930+4], %r7607;
	ld.local.u32 	%r7610, [%rd3+4072];
	add.s32 	%r7611, %r7610, %r7609;
	st.local.u32 	[%rd3+4072], %r7611;
	ld.local.u8 	%rs1487, [%rd3927+4220];
	not.b16 	%rs1488, %rs1486;
	and.b16  	%rs1489, %rs1487, %rs1488;
	st.local.u8 	[%rd3927+4220], %rs1489;
	ld.local.u32 	%r7612, [%rd3+4128];
	not.b32 	%r7613, %r7612;
	and.b32  	%r7614, %r7612, %r229;
	cvt.u64.u32 	%rd3931, %r7614;
	add.s64 	%rd3932, %rd3, %rd3931;
	ld.local.u8 	%rs1490, [%rd3932+4220];
	add.s64 	%rd3933, %rd1826, %rd3931;
	ld.global.u8 	%rs1491, [%rd3933];
	and.b16  	%rs1492, %rs1491, %rs1490;
	cvt.u32.u16 	%r7615, %rs1492;
	and.b32  	%r7616, %r7615, 255;
	mul.wide.u32 	%rd3934, %r7611, 4;
	add.s64 	%rd3935, %rd3, %rd3934;
	st.local.u32 	[%rd3935+4], %r7614;
	ld.local.u32 	%r7617, [%rd3+4072];
	add.s32 	%r7618, %r7617, %r7616;
	st.local.u32 	[%rd3+4072], %r7618;
	ld.local.u8 	%rs1493, [%rd3932+4220];
	not.b16 	%rs1494, %rs1492;
	and.b16  	%rs1495, %rs1493, %rs1494;
	st.local.u8 	[%rd3932+4220], %rs1495;
	and.b32  	%r7619, %r229, %r7613;
	cvt.u64.u32 	%rd3936, %r7619;
	add.s64 	%rd3937, %rd3, %rd3936;
	ld.local.u8 	%rs1496, [%rd3937+4220];
	add.s64 	%rd3938, %rd1826, %rd3936;
	ld.global.u8 	%rs1497, [%rd3938];
	and.b16  	%rs1498, %rs1497, %rs1496;
	cvt.u32.u16 	%r7620, %rs1498;
	and.b32  	%r7621, %r7620, 255;
	mul.wide.u32 	%rd3939, %r7618, 4;
	add.s64 	%rd3940, %rd3, %rd3939;
	st.local.u32 	[%rd3940+4], %r7619;
	ld.local.u32 	%r7622, [%rd3+4072];
	add.s32 	%r7623, %r7622, %r7621;
	st.local.u32 	[%rd3+4072], %r7623;
	ld.local.u8 	%rs1499, [%rd3937+4220];
	not.b16 	%rs1500, %rs1498;
	and.b16  	%rs1501, %rs1499, %rs1500;
	st.local.u8 	[%rd3937+4220], %rs1501;
	and.b32  	%r7624, %r7612, %r7260;
	cvt.u64.u32 	%rd3941, %r7624;
	add.s64 	%rd3942, %rd3, %rd3941;
	ld.local.u8 	%rs1502, [%rd3942+4220];
	add.s64 	%rd3943, %rd1826, %rd3941;
	ld.global.u8 	%rs1503, [%rd3943];
	and.b16  	%rs1504, %rs1503, %rs1502;
	cvt.u32.u16 	%r7625, %rs1504;
	and.b32  	%r7626, %r7625, 255;
	mul.wide.u32 	%rd3944, %r7623, 4;
	add.s64 	%rd3945, %rd3, %rd3944;
	st.local.u32 	[%rd3945+4], %r7624;
	ld.local.u32 	%r7627, [%rd3+4072];
	add.s32 	%r7628, %r7627, %r7626;
	st.local.u32 	[%rd3+4072], %r7628;
	ld.local.u8 	%rs1505, [%rd3942+4220];
	not.b16 	%rs1506, %rs1504;
	and.b16  	%rs1507, %rs1505, %rs1506;
	st.local.u8 	[%rd3942+4220], %rs1507;
	xor.b32  	%r7629, %r7612, %r229;
	cvt.u64.u32 	%rd3946, %r7629;
	add.s64 	%rd3947, %rd3, %rd3946;
	ld.local.u8 	%rs1508, [%rd3947+4220];
	add.s64 	%rd3948, %rd1826, %rd3946;
	ld.global.u8 	%rs1509, [%rd3948];
	and.b16  	%rs1510, %rs1509, %rs1508;
	cvt.u32.u16 	%r7630, %rs1510;
	and.b32  	%r7631, %r7630, 255;
	mul.wide.u32 	%rd3949, %r7628, 4;
	add.s64 	%rd3950, %rd3, %rd3949;
	st.local.u32 	[%rd3950+4], %r7629;
	ld.local.u32 	%r7632, [%rd3+4072];
	add.s32 	%r7633, %r7632, %r7631;
	st.local.u32 	[%rd3+4072], %r7633;
	ld.local.u8 	%rs1511, [%rd3947+4220];
	not.b16 	%rs1512, %rs1510;
	and.b16  	%rs1513, %rs1511, %rs1512;
	st.local.u8 	[%rd3947+4220], %rs1513;
	or.b32  	%r7634, %r7612, %r229;
	cvt.u64.u32 	%rd3951, %r7634;
	add.s64 	%rd3952, %rd3, %rd3951;
	ld.local.u8 	%rs1514, [%rd3952+4220];
	add.s64 	%rd3953, %rd1826, %rd3951;
	ld.global.u8 	%rs1515, [%rd3953];
	and.b16  	%rs1516, %rs1515, %rs1514;
	cvt.u32.u16 	%r7635, %rs1516;
	and.b32  	%r7636, %r7635, 255;
	mul.wide.u32 	%rd3954, %r7633, 4;
	add.s64 	%rd3955, %rd3, %rd3954;
	st.local.u32 	[%rd3955+4], %r7634;
	ld.local.u32 	%r7637, [%rd3+4072];
	add.s32 	%r7638, %r7637, %r7636;
	st.local.u32 	[%rd3+4072], %r7638;
	ld.local.u8 	%rs1517, [%rd3952+4220];
	not.b16 	%rs1518, %rs1516;
	and.b16  	%rs1519, %rs1517, %rs1518;
	st.local.u8 	[%rd3952+4220], %rs1519;
	ld.local.u32 	%r7639, [%rd3+4132];
	not.b32 	%r7640, %r7639;
	and.b32  	%r7641, %r7639, %r229;
	cvt.u64.u32 	%rd3956, %r7641;
	add.s64 	%rd3957, %rd3, %rd3956;
	ld.local.u8 	%rs1520, [%rd3957+4220];
	add.s64 	%rd3958, %rd1826, %rd3956;
	ld.global.u8 	%rs1521, [%rd3958];
	and.b16  	%rs1522, %rs1521, %rs1520;
	cvt.u32.u16 	%r7642, %rs1522;
	and.b32  	%r7643, %r7642, 255;
	mul.wide.u32 	%rd3959, %r7638, 4;
	add.s64 	%rd3960, %rd3, %rd3959;
	st.local.u32 	[%rd3960+4], %r7641;
	ld.local.u32 	%r7644, [%rd3+4072];
	add.s32 	%r7645, %r7644, %r7643;
	st.local.u32 	[%rd3+4072], %r7645;
	ld.local.u8 	%rs1523, [%rd3957+4220];
	not.b16 	%rs1524, %rs1522;
	and.b16  	%rs1525, %rs1523, %rs1524;
	st.local.u8 	[%rd3957+4220], %rs1525;
	and.b32  	%r7646, %r229, %r7640;
	cvt.u64.u32 	%rd3961, %r7646;
	add.s64 	%rd3962, %rd3, %rd3961;
	ld.local.u8 	%rs1526, [%rd3962+4220];
	add.s64 	%rd3963, %rd1826, %rd3961;
	ld.global.u8 	%rs1527, [%rd3963];
	and.b16  	%rs1528, %rs1527, %rs1526;
	cvt.u32.u16 	%r7647, %rs1528;
	and.b32  	%r7648, %r7647, 255;
	mul.wide.u32 	%rd3964, %r7645, 4;
	add.s64 	%rd3965, %rd3, %rd3964;
	st.local.u32 	[%rd3965+4], %r7646;
	ld.local.u32 	%r7649, [%rd3+4072];
	add.s32 	%r7650, %r7649, %r7648;
	st.local.u32 	[%rd3+4072], %r7650;
	ld.local.u8 	%rs1529, [%rd3962+4220];
	not.b16 	%rs1530, %rs1528;
	and.b16  	%rs1531, %rs1529, %rs1530;
	st.local.u8 	[%rd3962+4220], %rs1531;
	and.b32  	%r7651, %r7639, %r7260;
	cvt.u64.u32 	%rd3966, %r7651;
	add.s64 	%rd3967, %rd3, %rd3966;
	ld.local.u8 	%rs1532, [%rd3967+4220];
	add.s64 	%rd3968, %rd1826, %rd3966;
	ld.global.u8 	%rs1533, [%rd3968];
	and.b16  	%rs1534, %rs1533, %rs1532;
	cvt.u32.u16 	%r7652, %rs1534;
	and.b32  	%r7653, %r7652, 255;
	mul.wide.u32 	%rd3969, %r7650, 4;
	add.s64 	%rd3970, %rd3, %rd3969;
	st.local.u32 	[%rd3970+4], %r7651;
	ld.local.u32 	%r7654, [%rd3+4072];
	add.s32 	%r7655, %r7654, %r7653;
	st.local.u32 	[%rd3+4072], %r7655;
	ld.local.u8 	%rs1535, [%rd3967+4220];
	not.b16 	%rs1536, %rs1534;
	and.b16  	%rs1537, %rs1535, %rs1536;
	st.local.u8 	[%rd3967+4220], %rs1537;
	xor.b32  	%r7656, %r7639, %r229;
	cvt.u64.u32 	%rd3971, %r7656;
	add.s64 	%rd3972, %rd3, %rd3971;
	ld.local.u8 	%rs1538, [%rd3972+4220];
	add.s64 	%rd3973, %rd1826, %rd3971;
	ld.global.u8 	%rs1539, [%rd3973];
	and.b16  	%rs1540, %rs1539, %rs1538;
	cvt.u32.u16 	%r7657, %rs1540;
	and.b32  	%r7658, %r7657, 255;
	mul.wide.u32 	%rd3974, %r7655, 4;
	add.s64 	%rd3975, %rd3, %rd3974;
	st.local.u32 	[%rd3975+4], %r7656;
	ld.local.u32 	%r7659, [%rd3+4072];
	add.s32 	%r7660, %r7659, %r7658;
	st.local.u32 	[%rd3+4072], %r7660;
	ld.local.u8 	%rs1541, [%rd3972+4220];
	not.b16 	%rs1542, %rs1540;
	and.b16  	%rs1543, %rs1541, %rs1542;
	st.local.u8 	[%rd3972+4220], %rs1543;
	or.b32  	%r7661, %r7639, %r229;
	cvt.u64.u32 	%rd3976, %r7661;
	add.s64 	%rd3977, %rd3, %rd3976;
	ld.local.u8 	%rs1544, [%rd3977+4220];
	add.s64 	%rd3978, %rd1826, %rd3976;
	ld.global.u8 	%rs1545, [%rd3978];
	and.b16  	%rs1546, %rs1545, %rs1544;
	cvt.u32.u16 	%r7662, %rs1546;
	and.b32  	%r7663, %r7662, 255;
	mul.wide.u32 	%rd3979, %r7660, 4;
	add.s64 	%rd3980, %rd3, %rd3979;
	st.local.u32 	[%rd3980+4], %r7661;
	ld.local.u32 	%r7664, [%rd3+4072];
	add.s32 	%r7665, %r7664, %r7663;
	st.local.u32 	[%rd3+4072], %r7665;
	ld.local.u8 	%rs1547, [%rd3977+4220];
	not.b16 	%rs1548, %rs1546;
	and.b16  	%rs1549, %rs1547, %rs1548;
	st.local.u8 	[%rd3977+4220], %rs1549;
	ld.local.u32 	%r7666, [%rd3+4136];
	not.b32 	%r7667, %r7666;
	and.b32  	%r7668, %r7666, %r229;
	cvt.u64.u32 	%rd3981, %r7668;
	add.s64 	%rd3982, %rd3, %rd3981;
	ld.local.u8 	%rs1550, [%rd3982+4220];
	add.s64 	%rd3983, %rd1826, %rd3981;
	ld.global.u8 	%rs1551, [%rd3983];
	and.b16  	%rs1552, %rs1551, %rs1550;
	cvt.u32.u16 	%r7669, %rs1552;
	and.b32  	%r7670, %r7669, 255;
	mul.wide.u32 	%rd3984, %r7665, 4;
	add.s64 	%rd3985, %rd3, %rd3984;
	st.local.u32 	[%rd3985+4], %r7668;
	ld.local.u32 	%r7671, [%rd3+4072];
	add.s32 	%r7672, %r7671, %r7670;
	st.local.u32 	[%rd3+4072], %r7672;
	ld.local.u8 	%rs1553, [%rd3982+4220];
	not.b16 	%rs1554, %rs1552;
	and.b16  	%rs1555, %rs1553, %rs1554;
	st.local.u8 	[%rd3982+4220], %rs1555;
	and.b32  	%r7673, %r229, %r7667;
	cvt.u64.u32 	%rd3986, %r7673;
	add.s64 	%rd3987, %rd3, %rd3986;
	ld.local.u8 	%rs1556, [%rd3987+4220];
	add.s64 	%rd3988, %rd1826, %rd3986;
	ld.global.u8 	%rs1557, [%rd3988];
	and.b16  	%rs1558, %rs1557, %rs1556;
	cvt.u32.u16 	%r7674, %rs1558;
	and.b32  	%r7675, %r7674, 255;
	mul.wide.u32 	%rd3989, %r7672, 4;
	add.s64 	%rd3990, %rd3, %rd3989;
	st.local.u32 	[%rd3990+4], %r7673;
	ld.local.u32 	%r7676, [%rd3+4072];
	add.s32 	%r7677, %r7676, %r7675;
	st.local.u32 	[%rd3+4072], %r7677;
	ld.local.u8 	%rs1559, [%rd3987+4220];
	not.b16 	%rs1560, %rs1558;
	and.b16  	%rs1561, %rs1559, %rs1560;
	st.local.u8 	[%rd3987+4220], %rs1561;
	and.b32  	%r7678, %r7666, %r7260;
	cvt.u64.u32 	%rd3991, %r7678;
	add.s64 	%rd3992, %rd3, %rd3991;
	ld.local.u8 	%rs1562, [%rd3992+4220];
	add.s64 	%rd3993, %rd1826, %rd3991;
	ld.global.u8 	%rs1563, [%rd3993];
	and.b16  	%rs1564, %rs1563, %rs1562;
	cvt.u32.u16 	%r7679, %rs1564;
	and.b32  	%r7680, %r7679, 255;
	mul.wide.u32 	%rd3994, %r7677, 4;
	add.s64 	%rd3995, %rd3, %rd3994;
	st.local.u32 	[%rd3995+4], %r7678;
	ld.local.u32 	%r7681, [%rd3+4072];
	add.s32 	%r7682, %r7681, %r7680;
	st.local.u32 	[%rd3+4072], %r7682;
	ld.local.u8 	%rs1565, [%rd3992+4220];
	not.b16 	%rs1566, %rs1564;
	and.b16  	%rs1567, %rs1565, %rs1566;
	st.local.u8 	[%rd3992+4220], %rs1567;
	xor.b32  	%r7683, %r7666, %r229;
	cvt.u64.u32 	%rd3996, %r7683;
	add.s64 	%rd3997, %rd3, %rd3996;
	ld.local.u8 	%rs1568, [%rd3997+4220];
	add.s64 	%rd3998, %rd1826, %rd3996;
	ld.global.u8 	%rs1569, [%rd3998];
	and.b16  	%rs1570, %rs1569, %rs1568;
	cvt.u32.u16 	%r7684, %rs1570;
	and.b32  	%r7685, %r7684, 255;
	mul.wide.u32 	%rd3999, %r7682, 4;
	add.s64 	%rd4000, %rd3, %rd3999;
	st.local.u32 	[%rd4000+4], %r7683;
	ld.local.u32 	%r7686, [%rd3+4072];
	add.s32 	%r7687, %r7686, %r7685;
	st.local.u32 	[%rd3+4072], %r7687;
	ld.local.u8 	%rs1571, [%rd3997+4220];
	not.b16 	%rs1572, %rs1570;
	and.b16  	%rs1573, %rs1571, %rs1572;
	st.local.u8 	[%rd3997+4220], %rs1573;
	or.b32  	%r7688, %r7666, %r229;
	cvt.u64.u32 	%rd4001, %r7688;
	add.s64 	%rd4002, %rd3, %rd4001;
	ld.local.u8 	%rs1574, [%rd4002+4220];
	add.s64 	%rd4003, %rd1826, %rd4001;
	ld.global.u8 	%rs1575, [%rd4003];
	and.b16  	%rs1576, %rs1575, %rs1574;
	cvt.u32.u16 	%r7689, %rs1576;
	and.b32  	%r7690, %r7689, 255;
	mul.wide.u32 	%rd4004, %r7687, 4;
	add.s64 	%rd4005, %rd3, %rd4004;
	st.local.u32 	[%rd4005+4], %r7688;
	ld.local.u32 	%r7691, [%rd3+4072];
	add.s32 	%r223, %r7691, %r7690;
	st.local.u32 	[%rd3+4072], %r223;
	ld.local.u8 	%rs1577, [%rd4002+4220];
	not.b16 	%rs1578, %rs1576;
	and.b16  	%rs1579, %rs1577, %rs1578;
	st.local.u8 	[%rd4002+4220], %rs1579;
$L__BB0_190:
	add.s32 	%r26238, %r26238, 1;
	setp.ge.u32 	%p52, %r26238, %r223;
	mov.b16 	%rs9843, 17;
	@%p52 bra 	$L__BB0_195;
	mul.wide.u32 	%rd4006, %r26238, 4;
	add.s64 	%rd4007, %rd3, %rd4006;
	ld.local.u32 	%r226, [%rd4007+4];
	cvt.u64.u32 	%rd4008, %r226;
	add.s64 	%rd4010, %rd1826, %rd4008;
	ld.global.u8 	%rs1581, [%rd4010];
	setp.eq.s16 	%p53, %rs1581, 0;
	@%p53 bra 	$L__BB0_190;
	st.local.u32 	[%rd3+4144], %r226;
	setp.eq.s16 	%p54, %rs1099, 2;
	mov.b16 	%rs9843, 17;
	mov.b32 	%r26239, 18;
	@%p54 bra 	$L__BB0_193;
	bra.uni 	$L__BB0_195;
$L__BB0_193:
	st.local.u32 	[%rd3], %r26239;
	atom.global.add.u32 	%r231, [%rd2], 1;
	setp.gt.u32 	%p55, %r231, 999;
	@%p55 bra 	$L__BB0_195;
	mul.wide.u32 	%rd4011, %r231, 6268;
	add.s64 	%rd4012, %rd1, %rd4011;
	ld.local.u32 	%r7693, [%rd3+4];
	ld.local.u32 	%r7694, [%rd3+8];
	ld.local.u32 	%r7695, [%rd3+12];
	ld.local.u32 	%r7696, [%rd3+16];
	ld.local.u32 	%r7697, [%rd3+20];
	ld.local.u32 	%r7698, [%rd3+24];
	ld.local.u32 	%r7699, [%rd3+28];
	ld.local.u32 	%r7700, [%rd3+32];
	ld.local.u32 	%r7701, [%rd3+36];
	ld.local.u32 	%r7702, [%rd3+40];
	ld.local.u32 	%r7703, [%rd3+44];
	ld.local.u32 	%r7704, [%rd3+48];
	ld.local.u32 	%r7705, [%rd3+52];
	ld.local.u32 	%r7706, [%rd3+56];
	ld.local.u32 	%r7707, [%rd3+60];
	ld.local.u32 	%r7708, [%rd3+64];
	ld.local.u32 	%r7709, [%rd3+68];
	ld.local.u32 	%r7710, [%rd3+72];
	ld.local.u32 	%r7711, [%rd3+76];
	ld.local.u32 	%r7712, [%rd3+80];
	ld.local.u32 	%r7713, [%rd3+84];
	ld.local.u32 	%r7714, [%rd3+88];
	ld.local.u32 	%r7715, [%rd3+92];
	ld.local.u32 	%r7716, [%rd3+96];
	ld.local.u32 	%r7717, [%rd3+100];
	ld.local.u32 	%r7718, [%rd3+104];
	ld.local.u32 	%r7719, [%rd3+108];
	ld.local.u32 	%r7720, [%rd3+112];
	ld.local.u32 	%r7721, [%rd3+116];
	ld.local.u32 	%r7722, [%rd3+120];
	ld.local.u32 	%r7723, [%rd3+124];
	ld.local.u32 	%r7724, [%rd3+128];
	ld.local.u32 	%r7725, [%rd3+132];
	ld.local.u32 	%r7726, [%rd3+136];
	ld.local.u32 	%r7727, [%rd3+140];
	ld.local.u32 	%r7728, [%rd3+144];
	ld.local.u32 	%r7729, [%rd3+148];
	ld.local.u32 	%r7730, [%rd3+152];
	ld.local.u32 	%r7731, [%rd3+156];
	ld.local.u32 	%r7732, [%rd3+160];
	ld.local.u32 	%r7733, [%rd3+164];
	ld.local.u32 	%r7734, [%rd3+168];
	ld.local.u32 	%r7735, [%rd3+172];
	ld.local.u32 	%r7736, [%rd3+176];
	ld.local.u32 	%r7737, [%rd3+180];
	ld.local.u32 	%r7738, [%rd3+184];
	ld.local.u32 	%r7739, [%rd3+188];
	ld.local.u32 	%r7740, [%rd3+192];
	ld.local.u32 	%r7741, [%rd3+196];
	ld.local.u32 	%r7742, [%rd3+200];
	ld.local.u32 	%r7743, [%rd3+204];
	ld.local.u32 	%r7744, [%rd3+208];
	ld.local.u32 	%r7745, [%rd3+212];
	ld.local.u32 	%r7746, [%rd3+216];
	ld.local.u32 	%r7747, [%rd3+220];
	ld.local.u32 	%r7748, [%rd3+224];
	ld.local.u32 	%r7749, [%rd3+228];
	ld.local.u32 	%r7750, [%rd3+232];
	ld.local.u32 	%r7751, [%rd3+236];
	ld.local.u32 	%r7752, [%rd3+240];
	ld.local.u32 	%r7753, [%rd3+244];
	ld.local.u32 	%r7754, [%rd3+248];
	ld.local.u32 	%r7755, [%rd3+252];
	ld.local.u32 	%r7756, [%rd3+256];
	ld.local.u32 	%r7757, [%rd3+260];
	ld.local.u32 	%r7758, [%rd3+264];
	ld.local.u32 	%r7759, [%rd3+268];
	ld.local.u32 	%r7760, [%rd3+272];
	ld.local.u32 	%r7761, [%rd3+276];
	ld.local.u32 	%r7762, [%rd3+280];
	ld.local.u32 	%r7763, [%rd3+284];
	ld.local.u32 	%r7764, [%rd3+288];
	ld.local.u32 	%r7765, [%rd3+292];
	ld.local.u32 	%r7766, [%rd3+296];
	ld.local.u32 	%r7767, [%rd3+300];
	ld.local.u32 	%r7768, [%rd3+304];
	ld.local.u32 	%r7769, [%rd3+308];
	ld.local.u32 	%r7770, [%rd3+312];
	ld.local.u32 	%r7771, [%rd3+316];
	ld.local.u32 	%r7772, [%rd3+320];
	ld.local.u32 	%r7773, [%rd3+324];
	ld.local.u32 	%r7774, [%rd3+328];
	ld.local.u32 	%r7775, [%rd3+332];
	ld.local.u32 	%r7776, [%rd3+336];
	ld.local.u32 	%r7777, [%rd3+340];
	ld.local.u32 	%r7778, [%rd3+344];
	ld.local.u32 	%r7779, [%rd3+348];
	ld.local.u32 	%r7780, [%rd3+352];
	ld.local.u32 	%r7781, [%rd3+356];
	ld.local.u32 	%r7782, [%rd3+360];
	ld.local.u32 	%r7783, [%rd3+364];
	ld.local.u32 	%r7784, [%rd3+368];
	ld.local.u32 	%r7785, [%rd3+372];
	ld.local.u32 	%r7786, [%rd3+376];
	ld.local.u32 	%r7787, [%rd3+380];
	ld.local.u32 	%r7788, [%rd3+384];
	ld.local.u32 	%r7789, [%rd3+388];
	ld.local.u32 	%r7790, [%rd3+392];
	ld.local.u32 	%r7791, [%rd3+396];
	ld.local.u32 	%r7792, [%rd3+400];
	ld.local.u32 	%r7793, [%rd3+404];
	ld.local.u32 	%r7794, [%rd3+408];
	ld.local.u32 	%r7795, [%rd3+412];
	ld.local.u32 	%r7796, [%rd3+416];
	ld.local.u32 	%r7797, [%rd3+420];
	ld.local.u32 	%r7798, [%rd3+424];
	ld.local.u32 	%r7799, [%rd3+428];
	ld.local.u32 	%r7800, [%rd3+432];
	ld.local.u32 	%r7801, [%rd3+436];
	ld.local.u32 	%r7802, [%rd3+440];
	ld.local.u32 	%r7803, [%rd3+444];
	ld.local.u32 	%r7804, [%rd3+448];
	ld.local.u32 	%r7805, [%rd3+452];
	ld.local.u32 	%r7806, [%rd3+456];
	ld.local.u32 	%r7807, [%rd3+460];
	ld.local.u32 	%r7808, [%rd3+464];
	ld.local.u32 	%r7809, [%rd3+468];
	ld.local.u32 	%r7810, [%rd3+472];
	ld.local.u32 	%r7811, [%rd3+476];
	ld.local.u32 	%r7812, [%rd3+480];
	ld.local.u32 	%r7813, [%rd3+484];
	ld.local.u32 	%r7814, [%rd3+488];
	ld.local.u32 	%r7815, [%rd3+492];
	ld.local.u32 	%r7816, [%rd3+496];
	ld.local.u32 	%r7817, [%rd3+500];
	ld.local.u32 	%r7818, [%rd3+504];
	ld.local.u32 	%r7819, [%rd3+508];
	ld.local.u32 	%r7820, [%rd3+512];
	ld.local.u32 	%r7821, [%rd3+516];
	ld.local.u32 	%r7822, [%rd3+520];
	ld.local.u32 	%r7823, [%rd3+524];
	ld.local.u32 	%r7824, [%rd3+528];
	ld.local.u32 	%r7825, [%rd3+532];
	ld.local.u32 	%r7826, [%rd3+536];
	ld.local.u32 	%r7827, [%rd3+540];
	ld.local.u32 	%r7828, [%rd3+544];
	ld.local.u32 	%r7829, [%rd3+548];
	ld.local.u32 	%r7830, [%rd3+552];
	ld.local.u32 	%r7831, [%rd3+556];
	ld.local.u32 	%r7832, [%rd3+560];
	ld.local.u32 	%r7833, [%rd3+564];
	ld.local.u32 	%r7834, [%rd3+568];
	ld.local.u32 	%r7835, [%rd3+572];
	ld.local.u32 	%r7836, [%rd3+576];
	ld.local.u32 	%r7837, [%rd3+580];
	ld.local.u32 	%r7838, [%rd3+584];
	ld.local.u32 	%r7839, [%rd3+588];
	ld.local.u32 	%r7840, [%rd3+592];
	ld.local.u32 	%r7841, [%rd3+596];
	ld.local.u32 	%r7842, [%rd3+600];
	ld.local.u32 	%r7843, [%rd3+604];
	ld.local.u32 	%r7844, [%rd3+608];
	ld.local.u32 	%r7845, [%rd3+612];
	ld.local.u32 	%r7846, [%rd3+616];
	ld.local.u32 	%r7847, [%rd3+620];
	ld.local.u32 	%r7848, [%rd3+624];
	ld.local.u32 	%r7849, [%rd3+628];
	ld.local.u32 	%r7850, [%rd3+632];
	ld.local.u32 	%r7851, [%rd3+636];
	ld.local.u32 	%r7852, [%rd3+640];
	ld.local.u32 	%r7853, [%rd3+644];
	ld.local.u32 	%r7854, [%rd3+648];
	ld.local.u32 	%r7855, [%rd3+652];
	ld.local.u32 	%r7856, [%rd3+656];
	ld.local.u32 	%r7857, [%rd3+660];
	ld.local.u32 	%r7858, [%rd3+664];
	ld.local.u32 	%r7859, [%rd3+668];
	ld.local.u32 	%r7860, [%rd3+672];
	ld.local.u32 	%r7861, [%rd3+676];
	ld.local.u32 	%r7862, [%rd3+680];
	ld.local.u32 	%r7863, [%rd3+684];
	ld.local.u32 	%r7864, [%rd3+688];
	ld.local.u32 	%r7865, [%rd3+692];
	ld.local.u32 	%r7866, [%rd3+696];
	ld.local.u32 	%r7867, [%rd3+700];
	ld.local.u32 	%r7868, [%rd3+704];
	ld.local.u32 	%r7869, [%rd3+708];
	ld.local.u32 	%r7870, [%rd3+712];
	ld.local.u32 	%r7871, [%rd3+716];
	ld.local.u32 	%r7872, [%rd3+720];
	ld.local.u32 	%r7873, [%rd3+724];
	ld.local.u32 	%r7874, [%rd3+728];
	ld.local.u32 	%r7875, [%rd3+732];
	ld.local.u32 	%r7876, [%rd3+736];
	ld.local.u32 	%r7877, [%rd3+740];
	ld.local.u32 	%r7878, [%rd3+744];
	ld.local.u32 	%r7879, [%rd3+748];
	ld.local.u32 	%r7880, [%rd3+752];
	ld.local.u32 	%r7881, [%rd3+756];
	ld.local.u32 	%r7882, [%rd3+760];
	ld.local.u32 	%r7883, [%rd3+764];
	ld.local.u32 	%r7884, [%rd3+768];
	ld.local.u32 	%r7885, [%rd3+772];
	ld.local.u32 	%r7886, [%rd3+776];
	ld.local.u32 	%r7887, [%rd3+780];
	ld.local.u32 	%r7888, [%rd3+784];
	ld.local.u32 	%r7889, [%rd3+788];
	ld.local.u32 	%r7890, [%rd3+792];
	ld.local.u32 	%r7891, [%rd3+796];
	ld.local.u32 	%r7892, [%rd3+800];
	ld.local.u32 	%r7893, [%rd3+804];
	ld.local.u32 	%r7894, [%rd3+808];
	ld.local.u32 	%r7895, [%rd3+812];
	ld.local.u32 	%r7896, [%rd3+816];
	ld.local.u32 	%r7897, [%rd3+820];
	ld.local.u32 	%r7898, [%rd3+824];
	ld.local.u32 	%r7899, [%rd3+828];
	ld.local.u32 	%r7900, [%rd3+832];
	ld.local.u32 	%r7901, [%rd3+836];
	ld.local.u32 	%r7902, [%rd3+840];
	ld.local.u32 	%r7903, [%rd3+844];
	ld.local.u32 	%r7904, [%rd3+848];
	ld.local.u32 	%r7905, [%rd3+852];
	ld.local.u32 	%r7906, [%rd3+856];
	ld.local.u32 	%r7907, [%rd3+860];
	ld.local.u32 	%r7908, [%rd3+864];
	ld.local.u32 	%r7909, [%rd3+868];
	ld.local.u32 	%r7910, [%rd3+872];
	ld.local.u32 	%r7911, [%rd3+876];
	ld.local.u32 	%r7912, [%rd3+880];
	ld.local.u32 	%r7913, [%rd3+884];
	ld.local.u32 	%r7914, [%rd3+888];
	ld.local.u32 	%r7915, [%rd3+892];
	ld.local.u32 	%r7916, [%rd3+896];
	ld.local.u32 	%r7917, [%rd3+900];
	ld.local.u32 	%r7918, [%rd3+904];
	ld.local.u32 	%r7919, [%rd3+908];
	ld.local.u32 	%r7920, [%rd3+912];
	ld.local.u32 	%r7921, [%rd3+916];
	ld.local.u32 	%r7922, [%rd3+920];
	ld.local.u32 	%r7923, [%rd3+924];
	ld.local.u32 	%r7924, [%rd3+928];
	ld.local.u32 	%r7925, [%rd3+932];
	ld.local.u32 	%r7926, [%rd3+936];
	ld.local.u32 	%r7927, [%rd3+940];
	ld.local.u32 	%r7928, [%rd3+944];
	ld.local.u32 	%r7929, [%rd3+948];
	ld.local.u32 	%r7930, [%rd3+952];
	ld.local.u32 	%r7931, [%rd3+956];
	ld.local.u32 	%r7932, [%rd3+960];
	ld.local.u32 	%r7933, [%rd3+964];
	ld.local.u32 	%r7934, [%rd3+968];
	ld.local.u32 	%r7935, [%rd3+972];
	ld.local.u32 	%r7936, [%rd3+976];
	ld.local.u32 	%r7937, [%rd3+980];
	ld.local.u32 	%r7938, [%rd3+984];
	ld.local.u32 	%r7939, [%rd3+988];
	ld.local.u32 	%r7940, [%rd3+992];
	ld.local.u32 	%r7941, [%rd3+996];
	ld.local.u32 	%r7942, [%rd3+1000];
	ld.local.u32 	%r7943, [%rd3+1004];
	ld.local.u32 	%r7944, [%rd3+1008];
	ld.local.u32 	%r7945, [%rd3+1012];
	ld.local.u32 	%r7946, [%rd3+1016];
	ld.local.u32 	%r7947, [%rd3+1020];
	ld.local.u32 	%r7948, [%rd3+1024];
	ld.local.u32 	%r7949, [%rd3+1028];
	ld.local.u32 	%r7950, [%rd3+1032];
	ld.local.u32 	%r7951, [%rd3+1036];
	ld.local.u32 	%r7952, [%rd3+1040];
	ld.local.u32 	%r7953, [%rd3+1044];
	ld.local.u32 	%r7954, [%rd3+1048];
	ld.local.u32 	%r7955, [%rd3+1052];
	ld.local.u32 	%r7956, [%rd3+1056];
	ld.local.u32 	%r7957, [%rd3+1060];
	ld.local.u32 	%r7958, [%rd3+1064];
	ld.local.u32 	%r7959, [%rd3+1068];
	ld.local.u32 	%r7960, [%rd3+1072];
	ld.local.u32 	%r7961, [%rd3+1076];
	ld.local.u32 	%r7962, [%rd3+1080];
	ld.local.u32 	%r7963, [%rd3+1084];
	ld.local.u32 	%r7964, [%rd3+1088];
	ld.local.u32 	%r7965, [%rd3+1092];
	ld.local.u32 	%r7966, [%rd3+1096];
	ld.local.u32 	%r7967, [%rd3+1100];
	ld.local.u32 	%r7968, [%rd3+1104];
	ld.local.u32 	%r7969, [%rd3+1108];
	ld.local.u32 	%r7970, [%rd3+1112];
	ld.local.u32 	%r7971, [%rd3+1116];
	ld.local.u32 	%r7972, [%rd3+1120];
	ld.local.u32 	%r7973, [%rd3+1124];
	ld.local.u32 	%r7974, [%rd3+1128];
	ld.local.u32 	%r7975, [%rd3+1132];
	ld.local.u32 	%r7976, [%rd3+1136];
	ld.local.u32 	%r7977, [%rd3+1140];
	ld.local.u32 	%r7978, [%rd3+1144];
	ld.local.u32 	%r7979, [%rd3+1148];
	ld.local.u32 	%r7980, [%rd3+1152];
	ld.local.u32 	%r7981, [%rd3+1156];
	ld.local.u32 	%r7982, [%rd3+1160];
	ld.local.u32 	%r7983, [%rd3+1164];
	ld.local.u32 	%r7984, [%rd3+1168];
	ld.local.u32 	%r7985, [%rd3+1172];
	ld.local.u32 	%r7986, [%rd3+1176];
	ld.local.u32 	%r7987, [%rd3+1180];
	ld.local.u32 	%r7988, [%rd3+1184];
	ld.local.u32 	%r7989, [%rd3+1188];
	ld.local.u32 	%r7990, [%rd3+1192];
	ld.local.u32 	%r7991, [%rd3+1196];
	ld.local.u32 	%r7992, [%rd3+1200];
	ld.local.u32 	%r7993, [%rd3+1204];
	ld.local.u32 	%r7994, [%rd3+1208];
	ld.local.u32 	%r7995, [%rd3+1212];
	ld.local.u32 	%r7996, [%rd3+1216];
	ld.local.u32 	%r7997, [%rd3+1220];
	ld.local.u32 	%r7998, [%rd3+1224];
	ld.local.u32 	%r7999, [%rd3+1228];
	ld.local.u32 	%r8000, [%rd3+1232];
	ld.local.u32 	%r8001, [%rd3+1236];
	ld.local.u32 	%r8002, [%rd3+1240];
	ld.local.u32 	%r8003, [%rd3+1244];
	ld.local.u32 	%r8004, [%rd3+1248];
	ld.local.u32 	%r8005, [%rd3+1252];
	ld.local.u32 	%r8006, [%rd3+1256];
	ld.local.u32 	%r8007, [%rd3+1260];
	ld.local.u32 	%r8008, [%rd3+1264];
	ld.local.u32 	%r8009, [%rd3+1268];
	ld.local.u32 	%r8010, [%rd3+1272];
	ld.local.u32 	%r8011, [%rd3+1276];
	ld.local.u32 	%r8012, [%rd3+1280];
	ld.local.u32 	%r8013, [%rd3+1284];
	ld.local.u32 	%r8014, [%rd3+1288];
	ld.local.u32 	%r8015, [%rd3+1292];
	ld.local.u32 	%r8016, [%rd3+1296];
	ld.local.u32 	%r8017, [%rd3+1300];
	ld.local.u32 	%r8018, [%rd3+1304];
	ld.local.u32 	%r8019, [%rd3+1308];
	ld.local.u32 	%r8020, [%rd3+1312];
	ld.local.u32 	%r8021, [%rd3+1316];
	ld.local.u32 	%r8022, [%rd3+1320];
	ld.local.u32 	%r8023, [%rd3+1324];
	ld.local.u32 	%r8024, [%rd3+1328];
	ld.local.u32 	%r8025, [%rd3+1332];
	ld.local.u32 	%r8026, [%rd3+1336];
	ld.local.u32 	%r8027, [%rd3+1340];
	ld.local.u32 	%r8028, [%rd3+1344];
	ld.local.u32 	%r8029, [%rd3+1348];
	ld.local.u32 	%r8030, [%rd3+1352];
	ld.local.u32 	%r8031, [%rd3+1356];
	ld.local.u32 	%r8032, [%rd3+1360];
	ld.local.u32 	%r8033, [%rd3+1364];
	ld.local.u32 	%r8034, [%rd3+1368];
	ld.local.u32 	%r8035, [%rd3+1372];
	ld.local.u32 	%r8036, [%rd3+1376];
	ld.local.u32 	%r8037, [%rd3+1380];
	ld.local.u32 	%r8038, [%rd3+1384];
	ld.local.u32 	%r8039, [%rd3+1388];
	ld.local.u32 	%r8040, [%rd3+1392];
	ld.local.u32 	%r8041, [%rd3+1396];
	ld.local.u32 	%r8042, [%rd3+1400];
	ld.local.u32 	%r8043, [%rd3+1404];
	ld.local.u32 	%r8044, [%rd3+1408];
	ld.local.u32 	%r8045, [%rd3+1412];
	ld.local.u32 	%r8046, [%rd3+1416];
	ld.local.u32 	%r8047, [%rd3+1420];
	ld.local.u32 	%r8048, [%rd3+1424];
	ld.local.u32 	%r8049, [%rd3+1428];
	ld.local.u32 	%r8050, [%rd3+1432];
	ld.local.u32 	%r8051, [%rd3+1436];
	ld.local.u32 	%r8052, [%rd3+1440];
	ld.local.u32 	%r8053, [%rd3+1444];
	ld.local.u32 	%r8054, [%rd3+1448];
	ld.local.u32 	%r8055, [%rd3+1452];
	ld.local.u32 	%r8056, [%rd3+1456];
	ld.local.u32 	%r8057, [%rd3+1460];
	ld.local.u32 	%r8058, [%rd3+1464];
	ld.local.u32 	%r8059, [%rd3+1468];
	ld.local.u32 	%r8060, [%rd3+1472];
	ld.local.u32 	%r8061, [%rd3+1476];
	ld.local.u32 	%r8062, [%rd3+1480];
	ld.local.u32 	%r8063, [%rd3+1484];
	ld.local.u32 	%r8064, [%rd3+1488];
	ld.local.u32 	%r8065, [%rd3+1492];
	ld.local.u32 	%r8066, [%rd3+1496];
	ld.local.u32 	%r8067, [%rd3+1500];
	ld.local.u32 	%r8068, [%rd3+1504];
	ld.local.u32 	%r8069, [%rd3+1508];
	ld.local.u32 	%r8070, [%rd3+1512];
	ld.local.u32 	%r8071, [%rd3+1516];
	ld.local.u32 	%r8072, [%rd3+1520];
	ld.local.u32 	%r8073, [%rd3+1524];
	ld.local.u32 	%r8074, [%rd3+1528];
	ld.local.u32 	%r8075, [%rd3+1532];
	ld.local.u32 	%r8076, [%rd3+1536];
	ld.local.u32 	%r8077, [%rd3+1540];
	ld.local.u32 	%r8078, [%rd3+1544];
	ld.local.u32 	%r8079, [%rd3+1548];
	ld.local.u32 	%r8080, [%rd3+1552];
	ld.local.u32 	%r8081, [%rd3+1556];
	ld.local.u32 	%r8082, [%rd3+1560];
	ld.local.u32 	%r8083, [%rd3+1564];
	ld.local.u32 	%r8084, [%rd3+1568];
	ld.local.u32 	%r8085, [%rd3+1572];
	ld.local.u32 	%r8086, [%rd3+1576];
	ld.local.u32 	%r8087, [%rd3+1580];
	ld.local.u32 	%r8088, [%rd3+1584];
	ld.local.u32 	%r8089, [%rd3+1588];
	ld.local.u32 	%r8090, [%rd3+1592];
	ld.local.u32 	%r8091, [%rd3+1596];
	ld.local.u32 	%r8092, [%rd3+1600];
	ld.local.u32 	%r8093, [%rd3+1604];
	ld.local.u32 	%r8094, [%rd3+1608];
	ld.local.u32 	%r8095, [%rd3+1612];
	ld.local.u32 	%r8096, [%rd3+1616];
	ld.local.u32 	%r8097, [%rd3+1620];
	ld.local.u32 	%r8098, [%rd3+1624];
	ld.local.u32 	%r8099, [%rd3+1628];
	ld.local.u32 	%r8100, [%rd3+1632];
	ld.local.u32 	%r8101, [%rd3+1636];
	ld.local.u32 	%r8102, [%rd3+1640];
	ld.local.u32 	%r8103, [%rd3+1644];
	ld.local.u32 	%r8104, [%rd3+1648];
	ld.local.u32 	%r8105, [%rd3+1652];
	ld.local.u32 	%r8106, [%rd3+1656];
	ld.local.u32 	%r8107, [%rd3+1660];
	ld.local.u32 	%r8108, [%rd3+1664];
	ld.local.u32 	%r8109, [%rd3+1668];
	ld.local.u32 	%r8110, [%rd3+1672];
	ld.local.u32 	%r8111, [%rd3+1676];
	ld.local.u32 	%r8112, [%rd3+1680];
	ld.local.u32 	%r8113, [%rd3+1684];
	ld.local.u32 	%r8114, [%rd3+1688];
	ld.local.u32 	%r8115, [%rd3+1692];
	ld.local.u32 	%r8116, [%rd3+1696];
	ld.local.u32 	%r8117, [%rd3+1700];
	ld.local.u32 	%r8118, [%rd3+1704];
	ld.local.u32 	%r8119, [%rd3+1708];
	ld.local.u32 	%r8120, [%rd3+1712];
	ld.local.u32 	%r8121, [%rd3+1716];
	ld.local.u32 	%r8122, [%rd3+1720];
	ld.local.u32 	%r8123, [%rd3+1724];
	ld.local.u32 	%r8124, [%rd3+1728];
	ld.local.u32 	%r8125, [%rd3+1732];
	ld.local.u32 	%r8126, [%rd3+1736];
	ld.local.u32 	%r8127, [%rd3+1740];
	ld.local.u32 	%r8128, [%rd3+1744];
	ld.local.u32 	%r8129, [%rd3+1748];
	ld.local.u32 	%r8130, [%rd3+1752];
	ld.local.u32 	%r8131, [%rd3+1756];
	ld.local.u32 	%r8132, [%rd3+1760];
	ld.local.u32 	%r8133, [%rd3+1764];
	ld.local.u32 	%r8134, [%rd3+1768];
	ld.local.u32 	%r8135, [%rd3+1772];
	ld.local.u32 	%r8136, [%rd3+1776];
	ld.local.u32 	%r8137, [%rd3+1780];
	ld.local.u32 	%r8138, [%rd3+1784];
	ld.local.u32 	%r8139, [%rd3+1788];
	ld.local.u32 	%r8140, [%rd3+1792];
	ld.local.u32 	%r8141, [%rd3+1796];
	ld.local.u32 	%r8142, [%rd3+1800];
	ld.local.u32 	%r8143, [%rd3+1804];
	ld.local.u32 	%r8144, [%rd3+1808];
	ld.local.u32 	%r8145, [%rd3+1812];
	ld.local.u32 	%r8146, [%rd3+1816];
	ld.local.u32 	%r8147, [%rd3+1820];
	ld.local.u32 	%r8148, [%rd3+1824];
	ld.local.u32 	%r8149, [%rd3+1828];
	ld.local.u32 	%r8150, [%rd3+1832];
	ld.local.u32 	%r8151, [%rd3+1836];
	ld.local.u32 	%r8152, [%rd3+1840];
	ld.local.u32 	%r8153, [%rd3+1844];
	ld.local.u32 	%r8154, [%rd3+1848];
	ld.local.u32 	%r8155, [%rd3+1852];
	ld.local.u32 	%r8156, [%rd3+1856];
	ld.local.u32 	%r8157, [%rd3+1860];
	ld.local.u32 	%r8158, [%rd3+1864];
	ld.local.u32 	%r8159, [%rd3+1868];
	ld.local.u32 	%r8160, [%rd3+1872];
	ld.local.u32 	%r8161, [%rd3+1876];
	ld.local.u32 	%r8162, [%rd3+1880];
	ld.local.u32 	%r8163, [%rd3+1884];
	ld.local.u32 	%r8164, [%rd3+1888];
	ld.local.u32 	%r8165, [%rd3+1892];
	ld.local.u32 	%r8166, [%rd3+1896];
	ld.local.u32 	%r8167, [%rd3+1900];
	ld.local.u32 	%r8168, [%rd3+1904];
	ld.local.u32 	%r8169, [%rd3+1908];
	ld.local.u32 	%r8170, [%rd3+1912];
	ld.local.u32 	%r8171, [%rd3+1916];
	ld.local.u32 	%r8172, [%rd3+1920];
	ld.local.u32 	%r8173, [%rd3+1924];
	ld.local.u32 	%r8174, [%rd3+1928];
	ld.local.u32 	%r8175, [%rd3+1932];
	ld.local.u32 	%r8176, [%rd3+1936];
	ld.local.u32 	%r8177, [%rd3+1940];
	ld.local.u32 	%r8178, [%rd3+1944];
	ld.local.u32 	%r8179, [%rd3+1948];
	ld.local.u32 	%r8180, [%rd3+1952];
	ld.local.u32 	%r8181, [%rd3+1956];
	ld.local.u32 	%r8182, [%rd3+1960];
	ld.local.u32 	%r8183, [%rd3+1964];
	ld.local.u32 	%r8184, [%rd3+1968];
	ld.local.u32 	%r8185, [%rd3+1972];
	ld.local.u32 	%r8186, [%rd3+1976];
	ld.local.u32 	%r8187, [%rd3+1980];
	ld.local.u32 	%r8188, [%rd3+1984];
	ld.local.u32 	%r8189, [%rd3+1988];
	ld.local.u32 	%r8190, [%rd3+1992];
	ld.local.u32 	%r8191, [%rd3+1996];
	ld.local.u32 	%r8192, [%rd3+2000];
	ld.local.u32 	%r8193, [%rd3+2004];
	ld.local.u32 	%r8194, [%rd3+2008];
	ld.local.u32 	%r8195, [%rd3+2012];
	ld.local.u32 	%r8196, [%rd3+2016];
	ld.local.u32 	%r8197, [%rd3+2020];
	ld.local.u32 	%r8198, [%rd3+2024];
	ld.local.u32 	%r8199, [%rd3+2028];
	ld.local.u32 	%r8200, [%rd3+2032];
	ld.local.u32 	%r8201, [%rd3+2036];
	ld.local.u32 	%r8202, [%rd3+2040];
	ld.local.u32 	%r8203, [%rd3+2044];
	ld.local.u32 	%r8204, [%rd3+2048];
	ld.local.u32 	%r8205, [%rd3+2052];
	ld.local.u32 	%r8206, [%rd3+2056];
	ld.local.u32 	%r8207, [%rd3+2060];
	ld.local.u32 	%r8208, [%rd3+2064];
	ld.local.u32 	%r8209, [%rd3+2068];
	ld.local.u32 	%r8210, [%rd3+2072];
	ld.local.u32 	%r8211, [%rd3+2076];
	ld.local.u32 	%r8212, [%rd3+2080];
	ld.local.u32 	%r8213, [%rd3+2084];
	ld.local.u32 	%r8214, [%rd3+2088];
	ld.local.u32 	%r8215, [%rd3+2092];
	ld.local.u32 	%r8216, [%rd3+2096];
	ld.local.u32 	%r8217, [%rd3+2100];
	ld.local.u32 	%r8218, [%rd3+2104];
	ld.local.u32 	%r8219, [%rd3+2108];
	ld.local.u32 	%r8220, [%rd3+2112];
	ld.local.u32 	%r8221, [%rd3+2116];
	ld.local.u32 	%r8222, [%rd3+2120];
	ld.local.u32 	%r8223, [%rd3+2124];
	ld.local.u32 	%r8224, [%rd3+2128];
	ld.local.u32 	%r8225, [%rd3+2132];
	ld.local.u32 	%r8226, [%rd3+2136];
	ld.local.u32 	%r8227, [%rd3+2140];
	ld.local.u32 	%r8228, [%rd3+2144];
	ld.local.u32 	%r8229, [%rd3+2148];
	ld.local.u32 	%r8230, [%rd3+2152];
	ld.local.u32 	%r8231, [%rd3+2156];
	ld.local.u32 	%r8232, [%rd3+2160];
	ld.local.u32 	%r8233, [%rd3+2164];
	ld.local.u32 	%r8234, [%rd3+2168];
	ld.local.u32 	%r8235, [%rd3+2172];
	ld.local.u32 	%r8236, [%rd3+2176];
	ld.local.u32 	%r8237, [%rd3+2180];
	ld.local.u32 	%r8238, [%rd3+2184];
	ld.local.u32 	%r8239, [%rd3+2188];
	ld.local.u32 	%r8240, [%rd3+2192];
	ld.local.u32 	%r8241, [%rd3+2196];
	ld.local.u32 	%r8242, [%rd3+2200];
	ld.local.u32 	%r8243, [%rd3+2204];
	ld.local.u32 	%r8244, [%rd3+2208];
	ld.local.u32 	%r8245, [%rd3+2212];
	ld.local.u32 	%r8246, [%rd3+2216];
	ld.local.u32 	%r8247, [%rd3+2220];
	ld.local.u32 	%r8248, [%rd3+2224];
	ld.local.u32 	%r8249, [%rd3+2228];
	ld.local.u32 	%r8250, [%rd3+2232];
	ld.local.u32 	%r8251, [%rd3+2236];
	ld.local.u32 	%r8252, [%rd3+2240];
	ld.local.u32 	%r8253, [%rd3+2244];
	ld.local.u32 	%r8254, [%rd3+2248];
	ld.local.u32 	%r8255, [%rd3+2252];
	ld.local.u32 	%r8256, [%rd3+2256];
	ld.local.u32 	%r8257, [%rd3+2260];
	ld.local.u32 	%r8258, [%rd3+2264];
	ld.local.u32 	%r8259, [%rd3+2268];
	ld.local.u32 	%r8260, [%rd3+2272];
	ld.local.u32 	%r8261, [%rd3+2276];
	ld.local.u32 	%r8262, [%rd3+2280];
	ld.local.u32 	%r8263, [%rd3+2284];
	ld.local.u32 	%r8264, [%rd3+2288];
	ld.local.u32 	%r8265, [%rd3+2292];
	ld.local.u32 	%r8266, [%rd3+2296];
	ld.local.u32 	%r8267, [%rd3+2300];
	ld.local.u32 	%r8268, [%rd3+2304];
	ld.local.u32 	%r8269, [%rd3+2308];
	ld.local.u32 	%r8270, [%rd3+2312];
	ld.local.u32 	%r8271, [%rd3+2316];
	ld.local.u32 	%r8272, [%rd3+2320];
	ld.local.u32 	%r8273, [%rd3+2324];
	ld.local.u32 	%r8274, [%rd3+2328];
	ld.local.u32 	%r8275, [%rd3+2332];
	ld.local.u32 	%r8276, [%rd3+2336];
	ld.local.u32 	%r8277, [%rd3+2340];
	ld.local.u32 	%r8278, [%rd3+2344];
	ld.local.u32 	%r8279, [%rd3+2348];
	ld.local.u32 	%r8280, [%rd3+2352];
	ld.local.u32 	%r8281, [%rd3+2356];
	ld.local.u32 	%r8282, [%rd3+2360];
	ld.local.u32 	%r8283, [%rd3+2364];
	ld.local.u32 	%r8284, [%rd3+2368];
	ld.local.u32 	%r8285, [%rd3+2372];
	ld.local.u32 	%r8286, [%rd3+2376];
	ld.local.u32 	%r8287, [%rd3+2380];
	ld.local.u32 	%r8288, [%rd3+2384];
	ld.local.u32 	%r8289, [%rd3+2388];
	ld.local.u32 	%r8290, [%rd3+2392];
	ld.local.u32 	%r8291, [%rd3+2396];
	ld.local.u32 	%r8292, [%rd3+2400];
	ld.local.u32 	%r8293, [%rd3+2404];
	ld.local.u32 	%r8294, [%rd3+2408];
	ld.local.u32 	%r8295, [%rd3+2412];
	ld.local.u32 	%r8296, [%rd3+2416];
	ld.local.u32 	%r8297, [%rd3+2420];
	ld.local.u32 	%r8298, [%rd3+2424];
	ld.local.u32 	%r8299, [%rd3+2428];
	ld.local.u32 	%r8300, [%rd3+2432];
	ld.local.u32 	%r8301, [%rd3+2436];
	ld.local.u32 	%r8302, [%rd3+2440];
	ld.local.u32 	%r8303, [%rd3+2444];
	ld.local.u32 	%r8304, [%rd3+2448];
	ld.local.u32 	%r8305, [%rd3+2452];
	ld.local.u32 	%r8306, [%rd3+2456];
	ld.local.u32 	%r8307, [%rd3+2460];
	ld.local.u32 	%r8308, [%rd3+2464];
	ld.local.u32 	%r8309, [%rd3+2468];
	ld.local.u32 	%r8310, [%rd3+2472];
	ld.local.u32 	%r8311, [%rd3+2476];
	ld.local.u32 	%r8312, [%rd3+2480];
	ld.local.u32 	%r8313, [%rd3+2484];
	ld.local.u32 	%r8314, [%rd3+2488];
	ld.local.u32 	%r8315, [%rd3+2492];
	ld.local.u32 	%r8316, [%rd3+2496];
	ld.local.u32 	%r8317, [%rd3+2500];
	ld.local.u32 	%r8318, [%rd3+2504];
	ld.local.u32 	%r8319, [%rd3+2508];
	ld.local.u32 	%r8320, [%rd3+2512];
	ld.local.u32 	%r8321, [%rd3+2516];
	ld.local.u32 	%r8322, [%rd3+2520];
	ld.local.u32 	%r8323, [%rd3+2524];
	ld.local.u32 	%r8324, [%rd3+2528];
	ld.local.u32 	%r8325, [%rd3+2532];
	ld.local.u32 	%r8326, [%rd3+2536];
	ld.local.u32 	%r8327, [%rd3+2540];
	ld.local.u32 	%r8328, [%rd3+2544];
	ld.local.u32 	%r8329, [%rd3+2548];
	ld.local.u32 	%r8330, [%rd3+2552];
	ld.local.u32 	%r8331, [%rd3+2556];
	ld.local.u32 	%r8332, [%rd3+2560];
	ld.local.u32 	%r8333, [%rd3+2564];
	ld.local.u32 	%r8334, [%rd3+2568];
	ld.local.u32 	%r8335, [%rd3+2572];
	ld.local.u32 	%r8336, [%rd3+2576];
	ld.local.u32 	%r8337, [%rd3+2580];
	ld.local.u32 	%r8338, [%rd3+2584];
	ld.local.u32 	%r8339, [%rd3+2588];
	ld.local.u32 	%r8340, [%rd3+2592];
	ld.local.u32 	%r8341, [%rd3+2596];
	ld.local.u32 	%r8342, [%rd3+2600];
	ld.local.u32 	%r8343, [%rd3+2604];
	ld.local.u32 	%r8344, [%rd3+2608];
	ld.local.u32 	%r8345, [%rd3+2612];
	ld.local.u32 	%r8346, [%rd3+2616];
	ld.local.u32 	%r8347, [%rd3+2620];
	ld.local.u32 	%r8348, [%rd3+2624];
	ld.local.u32 	%r8349, [%rd3+2628];
	ld.local.u32 	%r8350, [%rd3+2632];
	ld.local.u32 	%r8351, [%rd3+2636];
	ld.local.u32 	%r8352, [%rd3+2640];
	ld.local.u32 	%r8353, [%rd3+2644];
	ld.local.u32 	%r8354, [%rd3+2648];
	ld.local.u32 	%r8355, [%rd3+2652];
	ld.local.u32 	%r8356, [%rd3+2656];
	ld.local.u32 	%r8357, [%rd3+2660];
	ld.local.u32 	%r8358, [%rd3+2664];
	ld.local.u32 	%r8359, [%rd3+2668];
	ld.local.u32 	%r8360, [%rd3+2672];
	ld.local.u32 	%r8361, [%rd3+2676];
	ld.local.u32 	%r8362, [%rd3+2680];
	ld.local.u32 	%r8363, [%rd3+2684];
	ld.local.u32 	%r8364, [%rd3+2688];
	ld.local.u32 	%r8365, [%rd3+2692];
	ld.local.u32 	%r8366, [%rd3+2696];
	ld.local.u32 	%r8367, [%rd3+2700];
	ld.local.u32 	%r8368, [%rd3+2704];
	ld.local.u32 	%r8369, [%rd3+2708];
	ld.local.u32 	%r8370, [%rd3+2712];
	ld.local.u32 	%r8371, [%rd3+2716];
	ld.local.u32 	%r8372, [%rd3+2720];
	ld.local.u32 	%r8373, [%rd3+2724];
	ld.local.u32 	%r8374, [%rd3+2728];
	ld.local.u32 	%r8375, [%rd3+2732];
	ld.local.u32 	%r8376, [%rd3+2736];
	ld.local.u32 	%r8377, [%rd3+2740];
	ld.local.u32 	%r8378, [%rd3+2744];
	ld.local.u32 	%r8379, [%rd3+2748];
	ld.local.u32 	%r8380, [%rd3+2752];
	ld.local.u32 	%r8381, [%rd3+2756];
	ld.local.u32 	%r8382, [%rd3+2760];
	ld.local.u32 	%r8383, [%rd3+2764];
	ld.local.u32 	%r8384, [%rd3+2768];
	ld.local.u32 	%r8385, [%rd3+2772];
	ld.local.u32 	%r8386, [%rd3+2776];
	ld.local.u32 	%r8387, [%rd3+2780];
	ld.local.u32 	%r8388, [%rd3+2784];
	ld.local.u32 	%r8389, [%rd3+2788];
	ld.local.u32 	%r8390, [%rd3+2792];
	ld.local.u32 	%r8391, [%rd3+2796];
	ld.local.u32 	%r8392, [%rd3+2800];
	ld.local.u32 	%r8393, [%rd3+2804];
	ld.local.u32 	%r8394, [%rd3+2808];
	ld.local.u32 	%r8395, [%rd3+2812];
	ld.local.u32 	%r8396, [%rd3+2816];
	ld.local.u32 	%r8397, [%rd3+2820];
	ld.local.u32 	%r8398, [%rd3+2824];
	ld.local.u32 	%r8399, [%rd3+2828];
	ld.local.u32 	%r8400, [%rd3+2832];
	ld.local.u32 	%r8401, [%rd3+2836];
	ld.local.u32 	%r8402, [%rd3+2840];
	ld.local.u32 	%r8403, [%rd3+2844];
	ld.local.u32 	%r8404, [%rd3+2848];
	ld.local.u32 	%r8405, [%rd3+2852];
	ld.local.u32 	%r8406, [%rd3+2856];
	ld.local.u32 	%r8407, [%rd3+2860];
	ld.local.u32 	%r8408, [%rd3+2864];
	ld.local.u32 	%r8409, [%rd3+2868];
	ld.local.u32 	%r8410, [%rd3+2872];
	ld.local.u32 	%r8411, [%rd3+2876];
	ld.local.u32 	%r8412, [%rd3+2880];
	ld.local.u32 	%r8413, [%rd3+2884];
	ld.local.u32 	%r8414, [%rd3+2888];
	ld.local.u32 	%r8415, [%rd3+2892];
	ld.local.u32 	%r8416, [%rd3+2896];
	ld.local.u32 	%r8417, [%rd3+2900];
	ld.local.u32 	%r8418, [%rd3+2904];
	ld.local.u32 	%r8419, [%rd3+2908];
	ld.local.u32 	%r8420, [%rd3+2912];
	ld.local.u32 	%r8421, [%rd3+2916];
	ld.local.u32 	%r8422, [%rd3+2920];
	ld.local.u32 	%r8423, [%rd3+2924];
	ld.local.u32 	%r8424, [%rd3+2928];
	ld.local.u32 	%r8425, [%rd3+2932];
	ld.local.u32 	%r8426, [%rd3+2936];
	ld.local.u32 	%r8427, [%rd3+2940];
	ld.local.u32 	%r8428, [%rd3+2944];
	ld.local.u32 	%r8429, [%rd3+2948];
	ld.local.u32 	%r8430, [%rd3+2952];
	ld.local.u32 	%r8431, [%rd3+2956];
	ld.local.u32 	%r8432, [%rd3+2960];
	ld.local.u32 	%r8433, [%rd3+2964];
	ld.local.u32 	%r8434, [%rd3+2968];
	ld.local.u32 	%r8435, [%rd3+2972];
	ld.local.u32 	%r8436, [%rd3+2976];
	ld.local.u32 	%r8437, [%rd3+2980];
	ld.local.u32 	%r8438, [%rd3+2984];
	ld.local.u32 	%r8439, [%rd3+2988];
	ld.local.u32 	%r8440, [%rd3+2992];
	ld.local.u32 	%r8441, [%rd3+2996];
	ld.local.u32 	%r8442, [%rd3+3000];
	ld.local.u32 	%r8443, [%rd3+3004];
	ld.local.u32 	%r8444, [%rd3+3008];
	ld.local.u32 	%r8445, [%rd3+3012];
	ld.local.u32 	%r8446, [%rd3+3016];
	ld.local.u32 	%r8447, [%rd3+3020];
	ld.local.u32 	%r8448, [%rd3+3024];
	ld.local.u32 	%r8449, [%rd3+3028];
	ld.local.u32 	%r8450, [%rd3+3032];
	ld.local.u32 	%r8451, [%rd3+3036];
	ld.local.u32 	%r8452, [%rd3+3040];
	ld.local.u32 	%r8453, [%rd3+3044];
	ld.local.u32 	%r8454, [%rd3+3048];
	ld.local.u32 	%r8455, [%rd3+3052];
	ld.local.u32 	%r8456, [%rd3+3056];
	ld.local.u32 	%r8457, [%rd3+3060];
	ld.local.u32 	%r8458, [%rd3+3064];
	ld.local.u32 	%r8459, [%rd3+3068];
	ld.local.u32 	%r8460, [%rd3+3072];
	ld.local.u32 	%r8461, [%rd3+3076];
	ld.local.u32 	%r8462, [%rd3+3080];
	ld.local.u32 	%r8463, [%rd3+3084];
	ld.local.u32 	%r8464, [%rd3+3088];
	ld.local.u32 	%r8465, [%rd3+3092];
	ld.local.u32 	%r8466, [%rd3+3096];
	ld.local.u32 	%r8467, [%rd3+3100];
	ld.local.u32 	%r8468, [%rd3+3104];
	ld.local.u32 	%r8469, [%rd3+3108];
	ld.local.u32 	%r8470, [%rd3+3112];
	ld.local.u32 	%r8471, [%rd3+3116];
	ld.local.u32 	%r8472, [%rd3+3120];
	ld.local.u32 	%r8473, [%rd3+3124];
	ld.local.u32 	%r8474, [%rd3+3128];
	ld.local.u32 	%r8475, [%rd3+3132];
	ld.local.u32 	%r8476, [%rd3+3136];
	ld.local.u32 	%r8477, [%rd3+3140];
	ld.local.u32 	%r8478, [%rd3+3144];
	ld.local.u32 	%r8479, [%rd3+3148];
	ld.local.u32 	%r8480, [%rd3+3152];
	ld.local.u32 	%r8481, [%rd3+3156];
	ld.local.u32 	%r8482, [%rd3+3160];
	ld.local.u32 	%r8483, [%rd3+3164];
	ld.local.u32 	%r8484, [%rd3+3168];
	ld.local.u32 	%r8485, [%rd3+3172];
	ld.local.u32 	%r8486, [%rd3+3176];
	ld.local.u32 	%r8487, [%rd3+3180];
	ld.local.u32 	%r8488, [%rd3+3184];
	ld.local.u32 	%r8489, [%rd3+3188];
	ld.local.u32 	%r8490, [%rd3+3192];
	ld.local.u32 	%r8491, [%rd3+3196];
	ld.local.u32 	%r8492, [%rd3+3200];
	ld.local.u32 	%r8493, [%rd3+3204];
	ld.local.u32 	%r8494, [%rd3+3208];
	ld.local.u32 	%r8495, [%rd3+3212];
	ld.local.u32 	%r8496, [%rd3+3216];
	ld.local.u32 	%r8497, [%rd3+3220];
	ld.local.u32 	%r8498, [%rd3+3224];
	ld.local.u32 	%r8499, [%rd3+3228];
	ld.local.u32 	%r8500, [%rd3+3232];
	ld.local.u32 	%r8501, [%rd3+3236];
	ld.local.u32 	%r8502, [%rd3+3240];
	ld.local.u32 	%r8503, [%rd3+3244];
	ld.local.u32 	%r8504, [%rd3+3248];
	ld.local.u32 	%r8505, [%rd3+3252];
	ld.local.u32 	%r8506, [%rd3+3256];
	ld.local.u32 	%r8507, [%rd3+3260];
	ld.local.u32 	%r8508, [%rd3+3264];
	ld.local.u32 	%r8509, [%rd3+3268];
	ld.local.u32 	%r8510, [%rd3+3272];
	ld.local.u32 	%r8511, [%rd3+3276];
	ld.local.u32 	%r8512, [%rd3+3280];
	ld.local.u32 	%r8513, [%rd3+3284];
	ld.local.u32 	%r8514, [%rd3+3288];
	ld.local.u32 	%r8515, [%rd3+3292];
	ld.local.u32 	%r8516, [%rd3+3296];
	ld.local.u32 	%r8517, [%rd3+3300];
	ld.local.u32 	%r8518, [%rd3+3304];
	ld.local.u32 	%r8519, [%rd3+3308];
	ld.local.u32 	%r8520, [%rd3+3312];
	ld.local.u32 	%r8521, [%rd3+3316];
	ld.local.u32 	%r8522, [%rd3+3320];
	ld.local.u32 	%r8523, [%rd3+3324];
	ld.local.u32 	%r8524, [%rd3+3328];
	ld.local.u32 	%r8525, [%rd3+3332];
	ld.local.u32 	%r8526, [%rd3+3336];
	ld.local.u32 	%r8527, [%rd3+3340];
	ld.local.u32 	%r8528, [%rd3+3344];
	ld.local.u32 	%r8529, [%rd3+3348];
	ld.local.u32 	%r8530, [%rd3+3352];
	ld.local.u32 	%r8531, [%rd3+3356];
	ld.local.u32 	%r8532, [%rd3+3360];
	ld.local.u32 	%r8533, [%rd3+3364];
	ld.local.u32 	%r8534, [%rd3+3368];
	ld.local.u32 	%r8535, [%rd3+3372];
	ld.local.u32 	%r8536, [%rd3+3376];
	ld.local.u32 	%r8537, [%rd3+3380];
	ld.local.u32 	%r8538, [%rd3+3384];
	ld.local.u32 	%r8539, [%rd3+3388];
	ld.local.u32 	%r8540, [%rd3+3392];
	ld.local.u32 	%r8541, [%rd3+3396];
	ld.local.u32 	%r8542, [%rd3+3400];
	ld.local.u32 	%r8543, [%rd3+3404];
	ld.local.u32 	%r8544, [%rd3+3408];
	ld.local.u32 	%r8545, [%rd3+3412];
	ld.local.u32 	%r8546, [%rd3+3416];
	ld.local.u32 	%r8547, [%rd3+3420];
	ld.local.u32 	%r8548, [%rd3+3424];
	ld.local.u32 	%r8549, [%rd3+3428];
	ld.local.u32 	%r8550, [%rd3+3432];
	ld.local.u32 	%r8551, [%rd3+3436];
	ld.local.u32 	%r8552, [%rd3+3440];
	ld.local.u32 	%r8553, [%rd3+3444];
	ld.local.u32 	%r8554, [%rd3+3448];
	ld.local.u32 	%r8555, [%rd3+3452];
	ld.local.u32 	%r8556, [%rd3+3456];
	ld.local.u32 	%r8557, [%rd3+3460];
	ld.local.u32 	%r8558, [%rd3+3464];
	ld.local.u32 	%r8559, [%rd3+3468];
	ld.local.u32 	%r8560, [%rd3+3472];
	ld.local.u32 	%r8561, [%rd3+3476];
	ld.local.u32 	%r8562, [%rd3+3480];
	ld.local.u32 	%r8563, [%rd3+3484];
	ld.local.u32 	%r8564, [%rd3+3488];
	ld.local.u32 	%r8565, [%rd3+3492];
	ld.local.u32 	%r8566, [%rd3+3496];
	ld.local.u32 	%r8567, [%rd3+3500];
	ld.local.u32 	%r8568, [%rd3+3504];
	ld.local.u32 	%r8569, [%rd3+3508];
	ld.local.u32 	%r8570, [%rd3+3512];
	ld.local.u32 	%r8571, [%rd3+3516];
	ld.local.u32 	%r8572, [%rd3+3520];
	ld.local.u32 	%r8573, [%rd3+3524];
	ld.local.u32 	%r8574, [%rd3+3528];
	ld.local.u32 	%r8575, [%rd3+3532];
	ld.local.u32 	%r8576, [%rd3+3536];
	ld.local.u32 	%r8577, [%rd3+3540];
	ld.local.u32 	%r8578, [%rd3+3544];
	ld.local.u32 	%r8579, [%rd3+3548];
	ld.local.u32 	%r8580, [%rd3+3552];
	ld.local.u32 	%r8581, [%rd3+3556];
	ld.local.u32 	%r8582, [%rd3+3560];
	ld.local.u32 	%r8583, [%rd3+3564];
	ld.local.u32 	%r8584, [%rd3+3568];
	ld.local.u32 	%r8585, [%rd3+3572];
	ld.local.u32 	%r8586, [%rd3+3576];
	ld.local.u32 	%r8587, [%rd3+3580];
	ld.local.u32 	%r8588, [%rd3+3584];
	ld.local.u32 	%r8589, [%rd3+3588];
	ld.local.u32 	%r8590, [%rd3+3592];
	ld.local.u32 	%r8591, [%rd3+3596];
	ld.local.u32 	%r8592, [%rd3+3600];
	ld.local.u32 	%r8593, [%rd3+3604];
	ld.local.u32 	%r8594, [%rd3+3608];
	ld.local.u32 	%r8595, [%rd3+3612];
	ld.local.u32 	%r8596, [%rd3+3616];
	ld.local.u32 	%r8597, [%rd3+3620];
	ld.local.u32 	%r8598, [%rd3+3624];
	ld.local.u32 	%r8599, [%rd3+3628];
	ld.local.u32 	%r8600, [%rd3+3632];
	ld.local.u32 	%r8601, [%rd3+3636];
	ld.local.u32 	%r8602, [%rd3+3640];
	ld.local.u32 	%r8603, [%rd3+3644];
	ld.local.u32 	%r8604, [%rd3+3648];
	ld.local.u32 	%r8605, [%rd3+3652];
	ld.local.u32 	%r8606, [%rd3+3656];
	ld.local.u32 	%r8607, [%rd3+3660];
	ld.local.u32 	%r8608, [%rd3+3664];
	ld.local.u32 	%r8609, [%rd3+3668];
	ld.local.u32 	%r8610, [%rd3+3672];
	ld.local.u32 	%r8611, [%rd3+3676];
	ld.local.u32 	%r8612, [%rd3+3680];
	ld.local.u32 	%r8613, [%rd3+3684];
	ld.local.u32 	%r8614, [%rd3+3688];
	ld.local.u32 	%r8615, [%rd3+3692];
	ld.local.u32 	%r8616, [%rd3+3696];
	ld.local.u32 	%r8617, [%rd3+3700];
	ld.local.u32 	%r8618, [%rd3+3704];
	ld.local.u32 	%r8619, [%rd3+3708];
	ld.local.u32 	%r8620, [%rd3+3712];
	ld.local.u32 	%r8621, [%rd3+3716];
	ld.local.u32 	%r8622, [%rd3+3720];
	ld.local.u32 	%r8623, [%rd3+3724];
	ld.local.u32 	%r8624, [%rd3+3728];
	ld.local.u32 	%r8625, [%rd3+3732];
	ld.local.u32 	%r8626, [%rd3+3736];
	ld.local.u32 	%r8627, [%rd3+3740];
	ld.local.u32 	%r8628, [%rd3+3744];
	ld.local.u32 	%r8629, [%rd3+3748];
	ld.local.u32 	%r8630, [%rd3+3752];
	ld.local.u32 	%r8631, [%rd3+3756];
	ld.local.u32 	%r8632, [%rd3+3760];
	ld.local.u32 	%r8633, [%rd3+3764];
	ld.local.u32 	%r8634, [%rd3+3768];
	ld.local.u32 	%r8635, [%rd3+3772];
	ld.local.u32 	%r8636, [%rd3+3776];
	ld.local.u32 	%r8637, [%rd3+3780];
	ld.local.u32 	%r8638, [%rd3+3784];
	ld.local.u32 	%r8639, [%rd3+3788];
	ld.local.u32 	%r8640, [%rd3+3792];
	ld.local.u32 	%r8641, [%rd3+3796];
	ld.local.u32 	%r8642, [%rd3+3800];
	ld.local.u32 	%r8643, [%rd3+3804];
	ld.local.u32 	%r8644, [%rd3+3808];
	ld.local.u32 	%r8645, [%rd3+3812];
	ld.local.u32 	%r8646, [%rd3+3816];
	ld.local.u32 	%r8647, [%rd3+3820];
	ld.local.u32 	%r8648, [%rd3+3824];
	ld.local.u32 	%r8649, [%rd3+3828];
	ld.local.u32 	%r8650, [%rd3+3832];
	ld.local.u32 	%r8651, [%rd3+3836];
	ld.local.u32 	%r8652, [%rd3+3840];
	ld.local.u32 	%r8653, [%rd3+3844];
	ld.local.u32 	%r8654, [%rd3+3848];
	ld.local.u32 	%r8655, [%rd3+3852];
	ld.local.u32 	%r8656, [%rd3+3856];
	ld.local.u32 	%r8657, [%rd3+3860];
	ld.local.u32 	%r8658, [%rd3+3864];
	ld.local.u32 	%r8659, [%rd3+3868];
	ld.local.u32 	%r8660, [%rd3+3872];
	ld.local.u32 	%r8661, [%rd3+3876];
	ld.local.u32 	%r8662, [%rd3+3880];
	ld.local.u32 	%r8663, [%rd3+3884];
	ld.local.u32 	%r8664, [%rd3+3888];
	ld.local.u32 	%r8665, [%rd3+3892];
	ld.local.u32 	%r8666, [%rd3+3896];
	ld.local.u32 	%r8667, [%rd3+3900];
	ld.local.u32 	%r8668, [%rd3+3904];
	ld.local.u32 	%r8669, [%rd3+3908];
	ld.local.u32 	%r8670, [%rd3+3912];
	ld.local.u32 	%r8671, [%rd3+3916];
	ld.local.u32 	%r8672, [%rd3+3920];
	ld.local.u32 	%r8673, [%rd3+3924];
	ld.local.u32 	%r8674, [%rd3+3928];
	ld.local.u32 	%r8675, [%rd3+3932];
	ld.local.u32 	%r8676, [%rd3+3936];
	ld.local.u32 	%r8677, [%rd3+3940];
	ld.local.u32 	%r8678, [%rd3+3944];
	ld.local.u32 	%r8679, [%rd3+3948];
	ld.local.u32 	%r8680, [%rd3+3952];
	ld.local.u32 	%r8681, [%rd3+3956];
	ld.local.u32 	%r8682, [%rd3+3960];
	ld.local.u32 	%r8683, [%rd3+3964];
	ld.local.u32 	%r8684, [%rd3+3968];
	ld.local.u32 	%r8685, [%rd3+3972];
	ld.local.u32 	%r8686, [%rd3+3976];
	ld.local.u32 	%r8687, [%rd3+3980];
	ld.local.u32 	%r8688, [%rd3+3984];
	ld.local.u32 	%r8689, [%rd3+3988];
	ld.local.u32 	%r8690, [%rd3+3992];
	ld.local.u32 	%r8691, [%rd3+3996];
	ld.local.u32 	%r8692, [%rd3+4000];
	ld.local.u32 	%r8693, [%rd3+4004];
	ld.local.u32 	%r8694, [%rd3+4008];
	ld.local.u32 	%r8695, [%rd3+4012];
	ld.local.u32 	%r8696, [%rd3+4016];
	ld.local.u32 	%r8697, [%rd3+4020];
	ld.local.u32 	%r8698, [%rd3+4024];
	ld.local.u32 	%r8699, [%rd3+4028];
	ld.local.u32 	%r8700, [%rd3+4032];
	ld.local.u32 	%r8701, [%rd3+4036];
	ld.local.u32 	%r8702, [%rd3+4040];
	ld.local.u32 	%r8703, [%rd3+4044];
	ld.local.u32 	%r8704, [%rd3+4048];
	ld.local.u32 	%r8705, [%rd3+4052];
	ld.local.u32 	%r8706, [%rd3+4056];
	ld.local.u32 	%r8707, [%rd3+4060];
	ld.local.u32 	%r8708, [%rd3+4064];
	ld.local.u32 	%r8709, [%rd3+4068];
	ld.local.u32 	%r8710, [%rd3+4072];
	ld.local.u32 	%r8711, [%rd3+4076];
	ld.local.u32 	%r8712, [%rd3+4080];
	ld.local.u32 	%r8713, [%rd3+4084];
	ld.local.u32 	%r8714, [%rd3+4088];
	ld.local.u32 	%r8715, [%rd3+4092];
	ld.local.u32 	%r8716, [%rd3+4096];
	ld.local.u32 	%r8717, [%rd3+4100];
	ld.local.u32 	%r8718, [%rd3+4104];
	ld.local.u32 	%r8719, [%rd3+4108];
	ld.local.u32 	%r8720, [%rd3+4112];
	ld.local.u32 	%r8721, [%rd3+4116];
	ld.local.u32 	%r8722, [%rd3+4120];
	ld.local.u32 	%r8723, [%rd3+4124];
	ld.local.u32 	%r8724, [%rd3+4128];
	ld.local.u32 	%r8725, [%rd3+4132];
	ld.local.u32 	%r8726, [%rd3+4136];
	ld.local.u32 	%r8727, [%rd3+4140];
	ld.local.u32 	%r8728, [%rd3+4144];
	ld.local.u32 	%r8729, [%rd3+4148];
	ld.local.u32 	%r8730, [%rd3+4152];
	ld.local.u32 	%r8731, [%rd3+4156];
	ld.local.u32 	%r8732, [%rd3+4160];
	ld.local.u32 	%r8733, [%rd3+4164];
	ld.local.u32 	%r8734, [%rd3+4168];
	ld.local.u32 	%r8735, [%rd3+4172];
	ld.local.u32 	%r8736, [%rd3+4176];
	ld.local.u32 	%r8737, [%rd3+4180];
	ld.local.u32 	%r8738, [%rd3+4184];
	ld.local.u32 	%r8739, [%rd3+4188];
	ld.local.u32 	%r8740, [%rd3+4192];
	ld.local.u32 	%r8741, [%rd3+4196];
	ld.local.u32 	%r8742, [%rd3+4200];
	ld.local.u32 	%r8743, [%rd3+4204];
	ld.local.u32 	%r8744, [%rd3+4208];
	ld.local.u32 	%r8745, [%rd3+4212];
	ld.local.u32 	%r8746, [%rd3+4216];
	ld.local.u32 	%r8747, [%rd3+4220];
	ld.local.u32 	%r8748, [%rd3+4224];
	ld.local.u32 	%r8749, [%rd3+4228];
	ld.local.u32 	%r8750, [%rd3+4232];
	ld.local.u32 	%r8751, [%rd3+4236];
	ld.local.u32 	%r8752, [%rd3+4240];
	ld.local.u32 	%r8753, [%rd3+4244];
	ld.local.u32 	%r8754, [%rd3+4248];
	ld.local.u32 	%r8755, [%rd3+4252];
	ld.local.u32 	%r8756, [%rd3+4256];
	ld.local.u32 	%r8757, [%rd3+4260];
	ld.local.u32 	%r8758, [%rd3+4264];
	ld.local.u32 	%r8759, [%rd3+4268];
	ld.local.u32 	%r8760, [%rd3+4272];
	ld.local.u32 	%r8761, [%rd3+4276];
	ld.local.u32 	%r8762, [%rd3+4280];
	ld.local.u32 	%r8763, [%rd3+4284];
	ld.local.u32 	%r8764, [%rd3+4288];
	ld.local.u32 	%r8765, [%rd3+4292];
	ld.local.u32 	%r8766, [%rd3+4296];
	ld.local.u32 	%r8767, [%rd3+4300];
	ld.local.u32 	%r8768, [%rd3+4304];
	ld.local.u32 	%r8769, [%rd3+4308];
	ld.local.u32 	%r8770, [%rd3+4312];
	ld.local.u32 	%r8771, [%rd3+4316];
	ld.local.u32 	%r8772, [%rd3+4320];
	ld.local.u32 	%r8773, [%rd3+4324];
	ld.local.u32 	%r8774, [%rd3+4328];
	ld.local.u32 	%r8775, [%rd3+4332];
	ld.local.u32 	%r8776, [%rd3+4336];
	ld.local.u32 	%r8777, [%rd3+4340];
	ld.local.u32 	%r8778, [%rd3+4344];
	ld.local.u32 	%r8779, [%rd3+4348];
	ld.local.u32 	%r8780, [%rd3+4352];
	ld.local.u32 	%r8781, [%rd3+4356];
	ld.local.u32 	%r8782, [%rd3+4360];
	ld.local.u32 	%r8783, [%rd3+4364];
	ld.local.u32 	%r8784, [%rd3+4368];
	ld.local.u32 	%r8785, [%rd3+4372];
	ld.local.u32 	%r8786, [%rd3+4376];
	ld.local.u32 	%r8787, [%rd3+4380];
	ld.local.u32 	%r8788, [%rd3+4384];
	ld.local.u32 	%r8789, [%rd3+4388];
	ld.local.u32 	%r8790, [%rd3+4392];
	ld.local.u32 	%r8791, [%rd3+4396];
	ld.local.u32 	%r8792, [%rd3+4400];
	ld.local.u32 	%r8793, [%rd3+4404];
	ld.local.u32 	%r8794, [%rd3+4408];
	ld.local.u32 	%r8795, [%rd3+4412];
	ld.local.u32 	%r8796, [%rd3+4416];
	ld.local.u32 	%r8797, [%rd3+4420];
	ld.local.u32 	%r8798, [%rd3+4424];
	ld.local.u32 	%r8799, [%rd3+4428];
	ld.local.u32 	%r8800, [%rd3+4432];
	ld.local.u32 	%r8801, [%rd3+4436];
	ld.local.u32 	%r8802, [%rd3+4440];
	ld.local.u32 	%r8803, [%rd3+4444];
	ld.local.u32 	%r8804, [%rd3+4448];
	ld.local.u32 	%r8805, [%rd3+4452];
	ld.local.u32 	%r8806, [%rd3+4456];
	ld.local.u32 	%r8807, [%rd3+4460];
	ld.local.u32 	%r8808, [%rd3+4464];
	ld.local.u32 	%r8809, [%rd3+4468];
	ld.local.u32 	%r8810, [%rd3+4472];
	ld.local.u32 	%r8811, [%rd3+4476];
	ld.local.u32 	%r8812, [%rd3+4480];
	ld.local.u32 	%r8813, [%rd3+4484];
	ld.local.u32 	%r8814, [%rd3+4488];
	ld.local.u32 	%r8815, [%rd3+4492];
	ld.local.u32 	%r8816, [%rd3+4496];
	ld.local.u32 	%r8817, [%rd3+4500];
	ld.local.u32 	%r8818, [%rd3+4504];
	ld.local.u32 	%r8819, [%rd3+4508];
	ld.local.u32 	%r8820, [%rd3+4512];
	ld.local.u32 	%r8821, [%rd3+4516];
	ld.local.u32 	%r8822, [%rd3+4520];
	ld.local.u32 	%r8823, [%rd3+4524];
	ld.local.u32 	%r8824, [%rd3+4528];
	ld.local.u32 	%r8825, [%rd3+4532];
	ld.local.u32 	%r8826, [%rd3+4536];
	ld.local.u32 	%r8827, [%rd3+4540];
	ld.local.u32 	%r8828, [%rd3+4544];
	ld.local.u32 	%r8829, [%rd3+4548];
	ld.local.u32 	%r8830, [%rd3+4552];
	ld.local.u32 	%r8831, [%rd3+4556];
	ld.local.u32 	%r8832, [%rd3+4560];
	ld.local.u32 	%r8833, [%rd3+4564];
	ld.local.u32 	%r8834, [%rd3+4568];
	ld.local.u32 	%r8835, [%rd3+4572];
	ld.local.u32 	%r8836, [%rd3+4576];
	ld.local.u32 	%r8837, [%rd3+4580];
	ld.local.u32 	%r8838, [%rd3+4584];
	ld.local.u32 	%r8839, [%rd3+4588];
	ld.local.u32 	%r8840, [%rd3+4592];
	ld.local.u32 	%r8841, [%rd3+4596];
	ld.local.u32 	%r8842, [%rd3+4600];
	ld.local.u32 	%r8843, [%rd3+4604];
	ld.local.u32 	%r8844, [%rd3+4608];
	ld.local.u32 	%r8845, [%rd3+4612];
	ld.local.u32 	%r8846, [%rd3+4616];
	ld.local.u32 	%r8847, [%rd3+4620];
	ld.local.u32 	%r8848, [%rd3+4624];
	ld.local.u32 	%r8849, [%rd3+4628];
	ld.local.u32 	%r8850, [%rd3+4632];
	ld.local.u32 	%r8851, [%rd3+4636];
	ld.local.u32 	%r8852, [%rd3+4640];
	ld.local.u32 	%r8853, [%rd3+4644];
	ld.local.u32 	%r8854, [%rd3+4648];
	ld.local.u32 	%r8855, [%rd3+4652];
	ld.local.u32 	%r8856, [%rd3+4656];
	ld.local.u32 	%r8857, [%rd3+4660];
	ld.local.u32 	%r8858, [%rd3+4664];
	ld.local.u32 	%r8859, [%rd3+4668];
	ld.local.u32 	%r8860, [%rd3+4672];
	ld.local.u32 	%r8861, [%rd3+4676];
	ld.local.u32 	%r8862, [%rd3+4680];
	ld.local.u32 	%r8863, [%rd3+4684];
	ld.local.u32 	%r8864, [%rd3+4688];
	ld.local.u32 	%r8865, [%rd3+4692];
	ld.local.u32 	%r8866, [%rd3+4696];
	ld.local.u32 	%r8867, [%rd3+4700];
	ld.local.u32 	%r8868, [%rd3+4704];
	ld.local.u32 	%r8869, [%rd3+4708];
	ld.local.u32 	%r8870, [%rd3+4712];
	ld.local.u32 	%r8871, [%rd3+4716];
	ld.local.u32 	%r8872, [%rd3+4720];
	ld.local.u32 	%r8873, [%rd3+4724];
	ld.local.u32 	%r8874, [%rd3+4728];
	ld.local.u32 	%r8875, [%rd3+4732];
	ld.local.u32 	%r8876, [%rd3+4736];
	ld.local.u32 	%r8877, [%rd3+4740];
	ld.local.u32 	%r8878, [%rd3+4744];
	ld.local.u32 	%r8879, [%rd3+4748];
	ld.local.u32 	%r8880, [%rd3+4752];
	ld.local.u32 	%r8881, [%rd3+4756];
	ld.local.u32 	%r8882, [%rd3+4760];
	ld.local.u32 	%r8883, [%rd3+4764];
	ld.local.u32 	%r8884, [%rd3+4768];
	ld.local.u32 	%r8885, [%rd3+4772];
	ld.local.u32 	%r8886, [%rd3+4776];
	ld.local.u32 	%r8887, [%rd3+4780];
	ld.local.u32 	%r8888, [%rd3+4784];
	ld.local.u32 	%r8889, [%rd3+4788];
	ld.local.u32 	%r8890, [%rd3+4792];
	ld.local.u32 	%r8891, [%rd3+4796];
	ld.local.u32 	%r8892, [%rd3+4800];
	ld.local.u32 	%r8893, [%rd3+4804];
	ld.local.u32 	%r8894, [%rd3+4808];
	ld.local.u32 	%r8895, [%rd3+4812];
	ld.local.u32 	%r8896, [%rd3+4816];
	ld.local.u32 	%r8897, [%rd3+4820];
	ld.local.u32 	%r8898, [%rd3+4824];
	ld.local.u32 	%r8899, [%rd3+4828];
	ld.local.u32 	%r8900, [%rd3+4832];
	ld.local.u32 	%r8901, [%rd3+4836];
	ld.local.u32 	%r8902, [%rd3+4840];
	ld.local.u32 	%r8903, [%rd3+4844];
	ld.local.u32 	%r8904, [%rd3+4848];
	ld.local.u32 	%r8905, [%rd3+4852];
	ld.local.u32 	%r8906, [%rd3+4856];
	ld.local.u32 	%r8907, [%rd3+4860];
	ld.local.u32 	%r8908, [%rd3+4864];
	ld.local.u32 	%r8909, [%rd3+4868];
	ld.local.u32 	%r8910, [%rd3+4872];
	ld.local.u32 	%r8911, [%rd3+4876];
	ld.local.u32 	%r8912, [%rd3+4880];
	ld.local.u32 	%r8913, [%rd3+4884];
	ld.local.u32 	%r8914, [%rd3+4888];
	ld.local.u32 	%r8915, [%rd3+4892];
	ld.local.u32 	%r8916, [%rd3+4896];
	ld.local.u32 	%r8917, [%rd3+4900];
	ld.local.u32 	%r8918, [%rd3+4904];
	ld.local.u32 	%r8919, [%rd3+4908];
	ld.local.u32 	%r8920, [%rd3+4912];
	ld.local.u32 	%r8921, [%rd3+4916];
	ld.local.u32 	%r8922, [%rd3+4920];
	ld.local.u32 	%r8923, [%rd3+4924];
	ld.local.u32 	%r8924, [%rd3+4928];
	ld.local.u32 	%r8925, [%rd3+4932];
	ld.local.u32 	%r8926, [%rd3+4936];
	ld.local.u32 	%r8927, [%rd3+4940];
	ld.local.u32 	%r8928, [%rd3+4944];
	ld.local.u32 	%r8929, [%rd3+4948];
	ld.local.u32 	%r8930, [%rd3+4952];
	ld.local.u32 	%r8931, [%rd3+4956];
	ld.local.u32 	%r8932, [%rd3+4960];
	ld.local.u32 	%r8933, [%rd3+4964];
	ld.local.u32 	%r8934, [%rd3+4968];
	ld.local.u32 	%r8935, [%rd3+4972];
	ld.local.u32 	%r8936, [%rd3+4976];
	ld.local.u32 	%r8937, [%rd3+4980];
	ld.local.u32 	%r8938, [%rd3+4984];
	ld.local.u32 	%r8939, [%rd3+4988];
	ld.local.u32 	%r8940, [%rd3+4992];
	ld.local.u32 	%r8941, [%rd3+4996];
	ld.local.u32 	%r8942, [%rd3+5000];
	ld.local.u32 	%r8943, [%rd3+5004];
	ld.local.u32 	%r8944, [%rd3+5008];
	ld.local.u32 	%r8945, [%rd3+5012];
	ld.local.u32 	%r8946, [%rd3+5016];
	ld.local.u32 	%r8947, [%rd3+5020];
	ld.local.u32 	%r8948, [%rd3+5024];
	ld.local.u32 	%r8949, [%rd3+5028];
	ld.local.u32 	%r8950, [%rd3+5032];
	ld.local.u32 	%r8951, [%rd3+5036];
	ld.local.u32 	%r8952, [%rd3+5040];
	ld.local.u32 	%r8953, [%rd3+5044];
	ld.local.u32 	%r8954, [%rd3+5048];
	ld.local.u32 	%r8955, [%rd3+5052];
	ld.local.u32 	%r8956, [%rd3+5056];
	ld.local.u32 	%r8957, [%rd3+5060];
	ld.local.u32 	%r8958, [%rd3+5064];
	ld.local.u32 	%r8959, [%rd3+5068];
	ld.local.u32 	%r8960, [%rd3+5072];
	ld.local.u32 	%r8961, [%rd3+5076];
	ld.local.u32 	%r8962, [%rd3+5080];
	ld.local.u32 	%r8963, [%rd3+5084];
	ld.local.u32 	%r8964, [%rd3+5088];
	ld.local.u32 	%r8965, [%rd3+5092];
	ld.local.u32 	%r8966, [%rd3+5096];
	ld.local.u32 	%r8967, [%rd3+5100];
	ld.local.u32 	%r8968, [%rd3+5104];
	ld.local.u32 	%r8969, [%rd3+5108];
	ld.local.u32 	%r8970, [%rd3+5112];
	ld.local.u32 	%r8971, [%rd3+5116];
	ld.local.u32 	%r8972, [%rd3+5120];
	ld.local.u32 	%r8973, [%rd3+5124];
	ld.local.u32 	%r8974, [%rd3+5128];
	ld.local.u32 	%r8975, [%rd3+5132];
	ld.local.u32 	%r8976, [%rd3+5136];
	ld.local.u32 	%r8977, [%rd3+5140];
	ld.local.u32 	%r8978, [%rd3+5144];
	ld.local.u32 	%r8979, [%rd3+5148];
	ld.local.u32 	%r8980, [%rd3+5152];
	ld.local.u32 	%r8981, [%rd3+5156];
	ld.local.u32 	%r8982, [%rd3+5160];
	ld.local.u32 	%r8983, [%rd3+5164];
	ld.local.u32 	%r8984, [%rd3+5168];
	ld.local.u32 	%r8985, [%rd3+5172];
	ld.local.u32 	%r8986, [%rd3+5176];
	ld.local.u32 	%r8987, [%rd3+5180];
	ld.local.u32 	%r8988, [%rd3+5184];
	ld.local.u32 	%r8989, [%rd3+5188];
	ld.local.u32 	%r8990, [%rd3+5192];
	ld.local.u32 	%r8991, [%rd3+5196];
	ld.local.u32 	%r8992, [%rd3+5200];
	ld.local.u32 	%r8993, [%rd3+5204];
	ld.local.u32 	%r8994, [%rd3+5208];
	ld.local.u32 	%r8995, [%rd3+5212];
	ld.local.u32 	%r8996, [%rd3+5216];
	ld.local.u32 	%r8997, [%rd3+5220];
	ld.local.u32 	%r8998, [%rd3+5224];
	ld.local.u32 	%r8999, [%rd3+5228];
	ld.local.u32 	%r9000, [%rd3+5232];
	ld.local.u32 	%r9001, [%rd3+5236];
	ld.local.u32 	%r9002, [%rd3+5240];
	ld.local.u32 	%r9003, [%rd3+5244];
	ld.local.u32 	%r9004, [%rd3+5248];
	ld.local.u32 	%r9005, [%rd3+5252];
	ld.local.u32 	%r9006, [%rd3+5256];
	ld.local.u32 	%r9007, [%rd3+5260];
	ld.local.u32 	%r9008, [%rd3+5264];
	ld.local.u32 	%r9009, [%rd3+5268];
	ld.local.u32 	%r9010, [%rd3+5272];
	ld.local.u32 	%r9011, [%rd3+5276];
	ld.local.u32 	%r9012, [%rd3+5280];
	ld.local.u32 	%r9013, [%rd3+5284];
	ld.local.u32 	%r9014, [%rd3+5288];
	ld.local.u32 	%r9015, [%rd3+5292];
	ld.local.u32 	%r9016, [%rd3+5296];
	ld.local.u32 	%r9017, [%rd3+5300];
	ld.local.u32 	%r9018, [%rd3+5304];
	ld.local.u32 	%r9019, [%rd3+5308];
	ld.local.u32 	%r9020, [%rd3+5312];
	ld.local.u32 	%r9021, [%rd3+5316];
	ld.local.u32 	%r9022, [%rd3+5320];
	ld.local.u32 	%r9023, [%rd3+5324];
	ld.local.u32 	%r9024, [%rd3+5328];
	ld.local.u32 	%r9025, [%rd3+5332];
	ld.local.u32 	%r9026, [%rd3+5336];
	ld.local.u32 	%r9027, [%rd3+5340];
	ld.local.u32 	%r9028, [%rd3+5344];
	ld.local.u32 	%r9029, [%rd3+5348];
	ld.local.u32 	%r9030, [%rd3+5352];
	ld.local.u32 	%r9031, [%rd3+5356];
	ld.local.u32 	%r9032, [%rd3+5360];
	ld.local.u32 	%r9033, [%rd3+5364];
	ld.local.u32 	%r9034, [%rd3+5368];
	ld.local.u32 	%r9035, [%rd3+5372];
	ld.local.u32 	%r9036, [%rd3+5376];
	ld.local.u32 	%r9037, [%rd3+5380];
	ld.local.u32 	%r9038, [%rd3+5384];
	ld.local.u32 	%r9039, [%rd3+5388];
	ld.local.u32 	%r9040, [%rd3+5392];
	ld.local.u32 	%r9041, [%rd3+5396];
	ld.local.u32 	%r9042, [%rd3+5400];
	ld.local.u32 	%r9043, [%rd3+5404];
	ld.local.u32 	%r9044, [%rd3+5408];
	ld.local.u32 	%r9045, [%rd3+5412];
	ld.local.u32 	%r9046, [%rd3+5416];
	ld.local.u32 	%r9047, [%rd3+5420];
	ld.local.u32 	%r9048, [%rd3+5424];
	ld.local.u32 	%r9049, [%rd3+5428];
	ld.local.u32 	%r9050, [%rd3+5432];
	ld.local.u32 	%r9051, [%rd3+5436];
	ld.local.u32 	%r9052, [%rd3+5440];
	ld.local.u32 	%r9053, [%rd3+5444];
	ld.local.u32 	%r9054, [%rd3+5448];
	ld.local.u32 	%r9055, [%rd3+5452];
	ld.local.u32 	%r9056, [%rd3+5456];
	ld.local.u32 	%r9057, [%rd3+5460];
	ld.local.u32 	%r9058, [%rd3+5464];
	ld.local.u32 	%r9059, [%rd3+5468];
	ld.local.u32 	%r9060, [%rd3+5472];
	ld.local.u32 	%r9061, [%rd3+5476];
	ld.local.u32 	%r9062, [%rd3+5480];
	ld.local.u32 	%r9063, [%rd3+5484];
	ld.local.u32 	%r9064, [%rd3+5488];
	ld.local.u32 	%r9065, [%rd3+5492];
	ld.local.u32 	%r9066, [%rd3+5496];
	ld.local.u32 	%r9067, [%rd3+5500];
	ld.local.u32 	%r9068, [%rd3+5504];
	ld.local.u32 	%r9069, [%rd3+5508];
	ld.local.u32 	%r9070, [%rd3+5512];
	ld.local.u32 	%r9071, [%rd3+5516];
	ld.local.u32 	%r9072, [%rd3+5520];
	ld.local.u32 	%r9073, [%rd3+5524];
	ld.local.u32 	%r9074, [%rd3+5528];
	ld.local.u32 	%r9075, [%rd3+5532];
	ld.local.u32 	%r9076, [%rd3+5536];
	ld.local.u32 	%r9077, [%rd3+5540];
	ld.local.u32 	%r9078, [%rd3+5544];
	ld.local.u32 	%r9079, [%rd3+5548];
	ld.local.u32 	%r9080, [%rd3+5552];
	ld.local.u32 	%r9081, [%rd3+5556];
	ld.local.u32 	%r9082, [%rd3+5560];
	ld.local.u32 	%r9083, [%rd3+5564];
	ld.local.u32 	%r9084, [%rd3+5568];
	ld.local.u32 	%r9085, [%rd3+5572];
	ld.local.u32 	%r9086, [%rd3+5576];
	ld.local.u32 	%r9087, [%rd3+5580];
	ld.local.u32 	%r9088, [%rd3+5584];
	ld.local.u32 	%r9089, [%rd3+5588];
	ld.local.u32 	%r9090, [%rd3+5592];
	ld.local.u32 	%r9091, [%rd3+5596];
	ld.local.u32 	%r9092, [%rd3+5600];
	ld.local.u32 	%r9093, [%rd3+5604];
	ld.local.u32 	%r9094, [%rd3+5608];
	ld.local.u32 	%r9095, [%rd3+5612];
	ld.local.u32 	%r9096, [%rd3+5616];
	ld.local.u32 	%r9097, [%rd3+5620];
	ld.local.u32 	%r9098, [%rd3+5624];
	ld.local.u32 	%r9099, [%rd3+5628];
	ld.local.u32 	%r9100, [%rd3+5632];
	ld.local.u32 	%r9101, [%rd3+5636];
	ld.local.u32 	%r9102, [%rd3+5640];
	ld.local.u32 	%r9103, [%rd3+5644];
	ld.local.u32 	%r9104, [%rd3+5648];
	ld.local.u32 	%r9105, [%rd3+5652];
	ld.local.u32 	%r9106, [%rd3+5656];
	ld.local.u32 	%r9107, [%rd3+5660];
	ld.local.u32 	%r9108, [%rd3+5664];
	ld.local.u32 	%r9109, [%rd3+5668];
	ld.local.u32 	%r9110, [%rd3+5672];
	ld.local.u32 	%r9111, [%rd3+5676];
	ld.local.u32 	%r9112, [%rd3+5680];
	ld.local.u32 	%r9113, [%rd3+5684];
	ld.local.u32 	%r9114, [%rd3+5688];
	ld.local.u32 	%r9115, [%rd3+5692];
	ld.local.u32 	%r9116, [%rd3+5696];
	ld.local.u32 	%r9117, [%rd3+5700];
	ld.local.u32 	%r9118, [%rd3+5704];
	ld.local.u32 	%r9119, [%rd3+5708];
	ld.local.u32 	%r9120, [%rd3+5712];
	ld.local.u32 	%r9121, [%rd3+5716];
	ld.local.u32 	%r9122, [%rd3+5720];
	ld.local.u32 	%r9123, [%rd3+5724];
	ld.local.u32 	%r9124, [%rd3+5728];
	ld.local.u32 	%r9125, [%rd3+5732];
	ld.local.u32 	%r9126, [%rd3+5736];
	ld.local.u32 	%r9127, [%rd3+5740];
	ld.local.u32 	%r9128, [%rd3+5744];
	ld.local.u32 	%r9129, [%rd3+5748];
	ld.local.u32 	%r9130, [%rd3+5752];
	ld.local.u32 	%r9131, [%rd3+5756];
	ld.local.u32 	%r9132, [%rd3+5760];
	ld.local.u32 	%r9133, [%rd3+5764];
	ld.local.u32 	%r9134, [%rd3+5768];
	ld.local.u32 	%r9135, [%rd3+5772];
	ld.local.u32 	%r9136, [%rd3+5776];
	ld.local.u32 	%r9137, [%rd3+5780];
	ld.local.u32 	%r9138, [%rd3+5784];
	ld.local.u32 	%r9139, [%rd3+5788];
	ld.local.u32 	%r9140, [%rd3+5792];
	ld.local.u32 	%r9141, [%rd3+5796];
	ld.local.u32 	%r9142, [%rd3+5800];
	ld.local.u32 	%r9143, [%rd3+5804];
	ld.local.u32 	%r9144, [%rd3+5808];
	ld.local.u32 	%r9145, [%rd3+5812];
	ld.local.u32 	%r9146, [%rd3+5816];
	ld.local.u32 	%r9147, [%rd3+5820];
	ld.local.u32 	%r9148, [%rd3+5824];
	ld.local.u32 	%r9149, [%rd3+5828];
	ld.local.u32 	%r9150, [%rd3+5832];
	ld.local.u32 	%r9151, [%rd3+5836];
	ld.local.u32 	%r9152, [%rd3+5840];
	ld.local.u32 	%r9153, [%rd3+5844];
	ld.local.u32 	%r9154, [%rd3+5848];
	ld.local.u32 	%r9155, [%rd3+5852];
	ld.local.u32 	%r9156, [%rd3+5856];
	ld.local.u32 	%r9157, [%rd3+5860];
	ld.local.u32 	%r9158, [%rd3+5864];
	ld.local.u32 	%r9159, [%rd3+5868];
	ld.local.u32 	%r9160, [%rd3+5872];
	ld.local.u32 	%r9161, [%rd3+5876];
	ld.local.u32 	%r9162, [%rd3+5880];
	ld.local.u32 	%r9163, [%rd3+5884];
	ld.local.u32 	%r9164, [%rd3+5888];
	ld.local.u32 	%r9165, [%rd3+5892];
	ld.local.u32 	%r9166, [%rd3+5896];
	ld.local.u32 	%r9167, [%rd3+5900];
	ld.local.u32 	%r9168, [%rd3+5904];
	ld.local.u32 	%r9169, [%rd3+5908];
	ld.local.u32 	%r9170, [%rd3+5912];
	ld.local.u32 	%r9171, [%rd3+5916];
	ld.local.u32 	%r9172, [%rd3+5920];
	ld.local.u32 	%r9173, [%rd3+5924];
	ld.local.u32 	%r9174, [%rd3+5928];
	ld.local.u32 	%r9175, [%rd3+5932];
	ld.local.u32 	%r9176, [%rd3+5936];
	ld.local.u32 	%r9177, [%rd3+5940];
	ld.local.u32 	%r9178, [%rd3+5944];
	ld.local.u32 	%r9179, [%rd3+5948];
	ld.local.u32 	%r9180, [%rd3+5952];
	ld.local.u32 	%r9181, [%rd3+5956];
	ld.local.u32 	%r9182, [%rd3+5960];
	ld.local.u32 	%r9183, [%rd3+5964];
	ld.local.u32 	%r9184, [%rd3+5968];
	ld.local.u32 	%r9185, [%rd3+5972];
	ld.local.u32 	%r9186, [%rd3+5976];
	ld.local.u32 	%r9187, [%rd3+5980];
	ld.local.u32 	%r9188, [%rd3+5984];
	ld.local.u32 	%r9189, [%rd3+5988];
	ld.local.u32 	%r9190, [%rd3+5992];
	ld.local.u32 	%r9191, [%rd3+5996];
	ld.local.u32 	%r9192, [%rd3+6000];
	ld.local.u32 	%r9193, [%rd3+6004];
	ld.local.u32 	%r9194, [%rd3+6008];
	ld.local.u32 	%r9195, [%rd3+6012];
	ld.local.u32 	%r9196, [%rd3+6016];
	ld.local.u32 	%r9197, [%rd3+6020];
	ld.local.u32 	%r9198, [%rd3+6024];
	ld.local.u32 	%r9199, [%rd3+6028];
	ld.local.u32 	%r9200, [%rd3+6032];
	ld.local.u32 	%r9201, [%rd3+6036];
	ld.local.u32 	%r9202, [%rd3+6040];
	ld.local.u32 	%r9203, [%rd3+6044];
	ld.local.u32 	%r9204, [%rd3+6048];
	ld.local.u32 	%r9205, [%rd3+6052];
	ld.local.u32 	%r9206, [%rd3+6056];
	ld.local.u32 	%r9207, [%rd3+6060];
	ld.local.u32 	%r9208, [%rd3+6064];
	ld.local.u32 	%r9209, [%rd3+6068];
	ld.local.u32 	%r9210, [%rd3+6072];
	ld.local.u32 	%r9211, [%rd3+6076];
	ld.local.u32 	%r9212, [%rd3+6080];
	ld.local.u32 	%r9213, [%rd3+6084];
	ld.local.u32 	%r9214, [%rd3+6088];
	ld.local.u32 	%r9215, [%rd3+6092];
	ld.local.u32 	%r9216, [%rd3+6096];
	ld.local.u32 	%r9217, [%rd3+6100];
	ld.local.u32 	%r9218, [%rd3+6104];
	ld.local.u32 	%r9219, [%rd3+6108];
	ld.local.u32 	%r9220, [%rd3+6112];
	ld.local.u32 	%r9221, [%rd3+6116];
	ld.local.u32 	%r9222, [%rd3+6120];
	ld.local.u32 	%r9223, [%rd3+6124];
	ld.local.u32 	%r9224, [%rd3+6128];
	ld.local.u32 	%r9225, [%rd3+6132];
	ld.local.u32 	%r9226, [%rd3+6136];
	ld.local.u32 	%r9227, [%rd3+6140];
	ld.local.u32 	%r9228, [%rd3+6144];
	ld.local.u32 	%r9229, [%rd3+6148];
	ld.local.u32 	%r9230, [%rd3+6152];
	ld.local.u32 	%r9231, [%rd3+6156];
	ld.local.u32 	%r9232, [%rd3+6160];
	ld.local.u32 	%r9233, [%rd3+6164];
	ld.local.u32 	%r9234, [%rd3+6168];
	ld.local.u32 	%r9235, [%rd3+6172];
	ld.local.u32 	%r9236, [%rd3+6176];
	ld.local.u32 	%r9237, [%rd3+6180];
	ld.local.u32 	%r9238, [%rd3+6184];
	ld.local.u32 	%r9239, [%rd3+6188];
	ld.local.u32 	%r9240, [%rd3+6192];
	ld.local.u32 	%r9241, [%rd3+6196];
	ld.local.u32 	%r9242, [%rd3+6200];
	ld.local.u32 	%r9243, [%rd3+6204];
	ld.local.u32 	%r9244, [%rd3+6208];
	ld.local.u32 	%r9245, [%rd3+6212];
	ld.local.u32 	%r9246, [%rd3+6216];
	ld.local.u32 	%r9247, [%rd3+6220];
	ld.local.u32 	%r9248, [%rd3+6224];
	ld.local.u32 	%r9249, [%rd3+6228];
	ld.local.u32 	%r9250, [%rd3+6232];
	ld.local.u32 	%r9251, [%rd3+6236];
	ld.local.u32 	%r9252, [%rd3+6240];
	ld.local.u32 	%r9253, [%rd3+6244];
	ld.local.u32 	%r9254, [%rd3+6248];
	ld.local.u32 	%r9255, [%rd3+6252];
	ld.local.u32 	%r9256, [%rd3+6256];
	ld.local.u32 	%r9257, [%rd3+6260];
	ld.local.u32 	%r9258, [%rd3+6264];
	st.global.u32 	[%rd4012], %r26239;
	st.global.u32 	[%rd4012+4], %r7693;
	st.global.u32 	[%rd4012+8], %r7694;
	st.global.u32 	[%rd4012+12], %r7695;
	st.global.u32 	[%rd4012+16], %r7696;
	st.global.u32 	[%rd4012+20], %r7697;
	st.global.u32 	[%rd4012+24], %r7698;
	st.global.u32 	[%rd4012+28], %r7699;
	st.global.u32 	[%rd4012+32], %r7700;
	st.global.u32 	[%rd4012+36], %r7701;
	st.global.u32 	[%rd4012+40], %r7702;
	st.global.u32 	[%rd4012+44], %r7703;
	st.global.u32 	[%rd4012+48], %r7704;
	st.global.u32 	[%rd4012+52], %r7705;
	st.global.u32 	[%rd4012+56], %r7706;
	st.global.u32 	[%rd4012+60], %r7707;
	st.global.u32 	[%rd4012+64], %r7708;
	st.global.u32 	[%rd4012+68], %r7709;
	st.global.u32 	[%rd4012+72], %r7710;
	st.global.u32 	[%rd4012+76], %r7711;
	st.global.u32 	[%rd4012+80], %r7712;
	st.global.u32 	[%rd4012+84], %r7713;
	st.global.u32 	[%rd4012+88], %r7714;
	st.global.u32 	[%rd4012+92], %r7715;
	st.global.u32 	[%rd4012+96], %r7716;
	st.global.u32 	[%rd4012+100], %r7717;
	st.global.u32 	[%rd4012+104], %r7718;
	st.global.u32 	[%rd4012+108], %r7719;
	st.global.u32 	[%rd4012+112], %r7720;
	st.global.u32 	[%rd4012+116], %r7721;
	st.global.u32 	[%rd4012+120], %r7722;
	st.global.u32 	[%rd4012+124], %r7723;
	st.global.u32 	[%rd4012+128], %r7724;
	st.global.u32 	[%rd4012+132], %r7725;
	st.global.u32 	[%rd4012+136], %r7726;
	st.global.u32 	[%rd4012+140], %r7727;
	st.global.u32 	[%rd4012+144], %r7728;
	st.global.u32 	[%rd4012+148], %r7729;
	st.global.u32 	[%rd4012+152], %r7730;
	st.global.u32 	[%rd4012+156], %r7731;
	st.global.u32 	[%rd4012+160], %r7732;
	st.global.u32 	[%rd4012+164], %r7733;
	st.global.u32 	[%rd4012+168], %r7734;
	st.global.u32 	[%rd4012+172], %r7735;
	st.global.u32 	[%rd4012+176], %r7736;
	st.global.u32 	[%rd4012+180], %r7737;
	st.global.u32 	[%rd4012+184], %r7738;
	st.global.u32 	[%rd4012+188], %r7739;
	st.global.u32 	[%rd4012+192], %r7740;
	st.global.u32 	[%rd4012+196], %r7741;
	st.global.u32 	[%rd4012+200], %r7742;
	st.global.u32 	[%rd4012+204], %r7743;
	st.global.u32 	[%rd4012+208], %r7744;
	st.global.u32 	[%rd4012+212], %r7745;
	st.global.u32 	[%rd4012+216], %r7746;
	st.global.u32 	[%rd4012+220], %r7747;
	st.global.u32 	[%rd4012+224], %r7748;
	st.global.u32 	[%rd4012+228], %r7749;
	st.global.u32 	[%rd4012+232], %r7750;
	st.global.u32 	[%rd4012+236], %r7751;
	st.global.u32 	[%rd4012+240], %r7752;
	st.global.u32 	[%rd4012+244], %r7753;
	st.global.u32 	[%rd4012+248], %r7754;
	st.global.u32 	[%rd4012+252], %r7755;
	st.global.u32 	[%rd4012+256], %r7756;
	st.global.u32 	[%rd4012+260], %r7757;
	st.global.u32 	[%rd4012+264], %r7758;
	st.global.u32 	[%rd4012+268], %r7759;
	st.global.u32 	[%rd4012+272], %r7760;
	st.global.u32 	[%rd4012+276], %r7761;
	st.global.u32 	[%rd4012+280], %r7762;
	st.global.u32 	[%rd4012+284], %r7763;
	st.global.u32 	[%rd4012+288], %r7764;
	st.global.u32 	[%rd4012+292], %r7765;
	st.global.u32 	[%rd4012+296], %r7766;
	st.global.u32 	[%rd4012+300], %r7767;
	st.global.u32 	[%rd4012+304], %r7768;
	st.global.u32 	[%rd4012+308], %r7769;
	st.global.u32 	[%rd4012+312], %r7770;
	st.global.u32 	[%rd4012+316], %r7771;
	st.global.u32 	[%rd4012+320], %r7772;
	st.global.u32 	[%rd4012+324], %r7773;
	st.global.u32 	[%rd4012+328], %r7774;
	st.global.u32 	[%rd4012+332], %r7775;
	st.global.u32 	[%rd4012+336], %r7776;
	st.global.u32 	[%rd4012+340], %r7777;
	st.global.u32 	[%rd4012+344], %r7778;
	st.global.u32 	[%rd4012+348], %r7779;
	st.global.u32 	[%rd4012+352], %r7780;
	st.global.u32 	[%rd4012+356], %r7781;
	st.global.u32 	[%rd4012+360], %r7782;
	st.global.u32 	[%rd4012+364], %r7783;
	st.global.u32 	[%rd4012+368], %r7784;
	st.global.u32 	[%rd4012+372], %r7785;
	st.global.u32 	[%rd4012+376], %r7786;
	st.global.u32 	[%rd4012+380], %r7787;
	st.global.u32 	[%rd4012+384], %r7788;
	st.global.u32 	[%rd4012+388], %r7789;
	st.global.u32 	[%rd4012+392], %r7790;
	st.global.u32 	[%rd4012+396], %r7791;
	st.global.u32 	[%rd4012+400], %r7792;
	st.global.u32 	[%rd4012+404], %r7793;
	st.global.u32 	[%rd4012+408], %r7794;
	st.global.u32 	[%rd4012+412], %r7795;
	st.global.u32 	[%rd4012+416], %r7796;
	st.global.u32 	[%rd4012+420], %r7797;
	st.global.u32 	[%rd4012+424], %r7798;
	st.global.u32 	[%rd4012+428], %r7799;
	st.global.u32 	[%rd4012+432], %r7800;
	st.global.u32 	[%rd4012+436], %r7801;
	st.global.u32 	[%rd4012+440], %r7802;
	st.global.u32 	[%rd4012+444], %r7803;
	st.global.u32 	[%rd4012+448], %r7804;
	st.global.u32 	[%rd4012+452], %r7805;
	st.global.u32 	[%rd4012+456], %r7806;
	st.global.u32 	[%rd4012+460], %r7807;
	st.global.u32 	[%rd4012+464], %r7808;
	st.global.u32 	[%rd4012+468], %r7809;
	st.global.u32 	[%rd4012+472], %r7810;
	st.global.u32 	[%rd4012+476], %r7811;
	st.global.u32 	[%rd4012+480], %r7812;
	st.global.u32 	[%rd4012+484], %r7813;
	st.global.u32 	[%rd4012+488], %r7814;
	st.global.u32 	[%rd4012+492], %r7815;
	st.global.u32 	[%rd4012+496], %r7816;
	st.global.u32 	[%rd4012+500], %r7817;
	st.global.u32 	[%rd4012+504], %r7818;
	st.global.u32 	[%rd4012+508], %r7819;
	st.global.u32 	[%rd4012+512], %r7820;
	st.global.u32 	[%rd4012+516], %r7821;
	st.global.u32 	[%rd4012+520], %r7822;
	st.global.u32 	[%rd4012+524], %r7823;
	st.global.u32 	[%rd4012+528], %r7824;
	st.global.u32 	[%rd4012+532], %r7825;
	st.global.u32 	[%rd4012+536], %r7826;
	st.global.u32 	[%rd4012+540], %r7827;
	st.global.u32 	[%rd4012+544], %r7828;
	st.global.u32 	[%rd4012+548], %r7829;
	st.global.u32 	[%rd4012+552], %r7830;
	st.global.u32 	[%rd4012+556], %r7831;
	st.global.u32 	[%rd4012+560], %r7832;
	st.global.u32 	[%rd4012+564], %r7833;
	st.global.u32 	[%rd4012+568], %r7834;
	st.global.u32 	[%rd4012+572], %r7835;
	st.global.u32 	[%rd4012+576], %r7836;
	st.global.u32 	[%rd4012+580], %r7837;
	st.global.u32 	[%rd4012+584], %r7838;
	st.global.u32 	[%rd4012+588], %r7839;
	st.global.u32 	[%rd4012+592], %r7840;
	st.global.u32 	[%rd4012+596], %r7841;
	st.global.u32 	[%rd4012+600], %r7842;
	st.global.u32 	[%rd4012+604], %r7843;
	st.global.u32 	[%rd4012+608], %r7844;
	st.global.u32 	[%rd4012+612], %r7845;
	st.global.u32 	[%rd4012+616], %r7846;
	st.global.u32 	[%rd4012+620], %r7847;
	st.global.u32 	[%rd4012+624], %r7848;
	st.global.u32 	[%rd4012+628], %r7849;
	st.global.u32 	[%rd4012+632], %r7850;
	st.global.u32 	[%rd4012+636], %r7851;
	st.global.u32 	[%rd4012+640], %r7852;
	st.global.u32 	[%rd4012+644], %r7853;
	st.global.u32 	[%rd4012+648], %r7854;
	st.global.u32 	[%rd4012+652], %r7855;
	st.global.u32 	[%rd4012+656], %r7856;
	st.global.u32 	[%rd4012+660], %r7857;
	st.global.u32 	[%rd4012+664], %r7858;
	st.global.u32 	[%rd4012+668], %r7859;
	st.global.u32 	[%rd4012+672], %r7860;
	st.global.u32 	[%rd4012+676], %r7861;
	st.global.u32 	[%rd4012+680], %r7862;
	st.global.u32 	[%rd4012+684], %r7863;
	st.global.u32 	[%rd4012+688], %r7864;
	st.global.u32 	[%rd4012+692], %r7865;
	st.global.u32 	[%rd4012+696], %r7866;
	st.global.u32 	[%rd4012+700], %r7867;
	st.global.u32 	[%rd4012+704], %r7868;
	st.global.u32 	[%rd4012+708], %r7869;
	st.global.u32 	[%rd4012+712], %r7870;
	st.global.u32 	[%rd4012+716], %r7871;
	st.global.u32 	[%rd4012+720], %r7872;
	st.global.u32 	[%rd4012+724], %r7873;
	st.global.u32 	[%rd4012+728], %r7874;
	st.global.u32 	[%rd4012+732], %r7875;
	st.global.u32 	[%rd4012+736], %r7876;
	st.global.u32 	[%rd4012+740], %r7877;
	st.global.u32 	[%rd4012+744], %r7878;
	st.global.u32 	[%rd4012+748], %r7879;
	st.global.u32 	[%rd4012+752], %r7880;
	st.global.u32 	[%rd4012+756], %r7881;
	st.global.u32 	[%rd4012+760], %r7882;
	st.global.u32 	[%rd4012+764], %r7883;
	st.global.u32 	[%rd4012+768], %r7884;
	st.global.u32 	[%rd4012+772], %r7885;
	st.global.u32 	[%rd4012+776], %r7886;
	st.global.u32 	[%rd4012+780], %r7887;
	st.global.u32 	[%rd4012+784], %r7888;
	st.global.u32 	[%rd4012+788], %r7889;
	st.global.u32 	[%rd4012+792], %r7890;
	st.global.u32 	[%rd4012+796], %r7891;
	st.global.u32 	[%rd4012+800], %r7892;
	st.global.u32 	[%rd4012+804], %r7893;
	st.global.u32 	[%rd4012+808], %r7894;
	st.global.u32 	[%rd4012+812], %r7895;
	st.global.u32 	[%rd4012+816], %r7896;
	st.global.u32 	[%rd4012+820], %r7897;
	st.global.u32 	[%rd4012+824], %r7898;
	st.global.u32 	[%rd4012+828], %r7899;
	st.global.u32 	[%rd4012+832], %r7900;
	st.global.u32 	[%rd4012+836], %r7901;
	st.global.u32 	[%rd4012+840], %r7902;
	st.global.u32 	[%rd4012+844], %r7903;
	st.global.u32 	[%rd4012+848], %r7904;
	st.global.u32 	[%rd4012+852], %r7905;
	st.global.u32 	[%rd4012+856], %r7906;
	st.global.u32 	[%rd4012+860], %r7907;
	st.global.u32 	[%rd4012+864], %r7908;
	st.global.u32 	[%rd4012+868], %r7909;
	st.global.u32 	[%rd4012+872], %r7910;
	st.global.u32 	[%rd4012+876], %r7911;
	st.global.u32 	[%rd4012+880], %r7912;
	st.global.u32 	[%rd4012+884], %r7913;
	st.global.u32 	[%rd4012+888], %r7914;
	st.global.u32 	[%rd4012+892], %r7915;
	st.global.u32 	[%rd4012+896], %r7916;
	st.global.u32 	[%rd4012+900], %r7917;
	st.global.u32 	[%rd4012+904], %r7918;
	st.global.u32 	[%rd4012+908], %r7919;
	st.global.u32 	[%rd4012+912], %r7920;
	st.global.u32 	[%rd4012+916], %r7921;
	st.global.u32 	[%rd4012+920], %r7922;
	st.global.u32 	[%rd4012+924], %r7923;
	st.global.u32 	[%rd4012+928], %r7924;
	st.global.u32 	[%rd4012+932], %r7925;
	st.global.u32 	[%rd4012+936], %r7926;
	st.global.u32 	[%rd4012+940], %r7927;
	st.global.u32 	[%rd4012+944], %r7928;
	st.global.u32 	[%rd4012+948], %r7929;
	st.global.u32 	[%rd4012+952], %r7930;
	st.global.u32 	[%rd4012+956], %r7931;
	st.global.u32 	[%rd4012+960], %r7932;
	st.global.u32 	[%rd4012+964], %r7933;
	st.global.u32 	[%rd4012+968], %r7934;
	st.global.u32 	[%rd4012+972], %r7935;
	st.global.u32 	[%rd4012+976], %r7936;
	st.global.u32 	[%rd4012+980], %r7937;
	st.global.u32 	[%rd4012+984], %r7938;
	st.global.u32 	[%rd4012+988], %r7939;
	st.global.u32 	[%rd4012+992], %r7940;
	st.global.u32 	[%rd4012+996], %r7941;
	st.global.u32 	[%rd4012+1000], %r7942;
	st.global.u32 	[%rd4012+1004], %r7943;
	st.global.u32 	[%rd4012+1008], %r7944;
	st.global.u32 	[%rd4012+1012], %r7945;
	st.global.u32 	[%rd4012+1016], %r7946;
	st.global.u32 	[%rd4012+1020], %r7947;
	st.global.u32 	[%rd4012+1024], %r7948;
	st.global.u32 	[%rd4012+1028], %r7949;
	st.global.u32 	[%rd4012+1032], %r7950;
	st.global.u32 	[%rd4012+1036], %r7951;
	st.global.u32 	[%rd4012+1040], %r7952;
	st.global.u32 	[%rd4012+1044], %r7953;
	st.global.u32 	[%rd4012+1048], %r7954;
	st.global.u32 	[%rd4012+1052], %r7955;
	st.global.u32 	[%rd4012+1056], %r7956;
	st.global.u32 	[%rd4012+1060], %r7957;
	st.global.u32 	[%rd4012+1064], %r7958;
	st.global.u32 	[%rd4012+1068], %r7959;
	st.global.u32 	[%rd4012+1072], %r7960;
	st.global.u32 	[%rd4012+1076], %r7961;
	st.global.u32 	[%rd4012+1080], %r7962;
	st.global.u32 	[%rd4012+1084], %r7963;
	st.global.u32 	[%rd4012+1088], %r7964;
	st.global.u32 	[%rd4012+1092], %r7965;
	st.global.u32 	[%rd4012+1096], %r7966;
	st.global.u32 	[%rd4012+1100], %r7967;
	st.global.u32 	[%rd4012+1104], %r7968;
	st.global.u32 	[%rd4012+1108], %r7969;
	st.global.u32 	[%rd4012+1112], %r7970;
	st.global.u32 	[%rd4012+1116], %r7971;
	st.global.u32 	[%rd4012+1120], %r7972;
	st.global.u32 	[%rd4012+1124], %r7973;
	st.global.u32 	[%rd4012+1128], %r7974;
	st.global.u32 	[%rd4012+1132], %r7975;
	st.global.u32 	[%rd4012+1136], %r7976;
	st.global.u32 	[%rd4012+1140], %r7977;
	st.global.u32 	[%rd4012+1144], %r7978;
	st.global.u32 	[%rd4012+1148], %r7979;
	st.global.u32 	[%rd4012+1152], %r7980;
	st.global.u32 	[%rd4012+1156], %r7981;
	st.global.u32 	[%rd4012+1160], %r7982;
	st.global.u32 	[%rd4012+1164], %r7983;
	st.global.u32 	[%rd4012+1168], %r7984;
	st.global.u32 	[%rd4012+1172], %r7985;
	st.global.u32 	[%rd4012+1176], %r7986;
	st.global.u32 	[%rd4012+1180], %r7987;
	st.global.u32 	[%rd4012+1184], %r7988;
	st.global.u32 	[%rd4012+1188], %r7989;
	st.global.u32 	[%rd4012+1192], %r7990;
	st.global.u32 	[%rd4012+1196], %r7991;
	st.global.u32 	[%rd4012+1200], %r7992;
	st.global.u32 	[%rd4012+1204], %r7993;
	st.global.u32 	[%rd4012+1208], %r7994;
	st.global.u32 	[%rd4012+1212], %r7995;
	st.global.u32 	[%rd4012+1216], %r7996;
	st.global.u32 	[%rd4012+1220], %r7997;
	st.global.u32 	[%rd4012+1224], %r7998;
	st.global.u32 	[%rd4012+1228], %r7999;
	st.global.u32 	[%rd4012+1232], %r8000;
	st.global.u32 	[%rd4012+1236], %r8001;
	st.global.u32 	[%rd4012+1240], %r8002;
	st.global.u32 	[%rd4012+1244], %r8003;
	st.global.u32 	[%rd4012+1248], %r8004;
	st.global.u32 	[%rd4012+1252], %r8005;
	st.global.u32 	[%rd4012+1256], %r8006;
	st.global.u32 	[%rd4012+1260], %r8007;
	st.global.u32 	[%rd4012+1264], %r8008;
	st.global.u32 	[%rd4012+1268], %r8009;
	st.global.u32 	[%rd4012+1272], %r8010;
	st.global.u32 	[%rd4012+1276], %r8011;
	st.global.u32 	[%rd4012+1280], %r8012;
	st.global.u32 	[%rd4012+1284], %r8013;
	st.global.u32 	[%rd4012+1288], %r8014;
	st.global.u32 	[%rd4012+1292], %r8015;
	st.global.u32 	[%rd4012+1296], %r8016;
	st.global.u32 	[%rd4012+1300], %r8017;
	st.global.u32 	[%rd4012+1304], %r8018;
	st.global.u32 	[%rd4012+1308], %r8019;
	st.global.u32 	[%rd4012+1312], %r8020;
	st.global.u32 	[%rd4012+1316], %r8021;
	st.global.u32 	[%rd4012+1320], %r8022;
	st.global.u32 	[%rd4012+1324], %r8023;
	st.global.u32 	[%rd4012+1328], %r8024;
	st.global.u32 	[%rd4012+1332], %r8025;
	st.global.u32 	[%rd4012+1336], %r8026;
	st.global.u32 	[%rd4012+1340], %r8027;
	st.global.u32 	[%rd4012+1344], %r8028;
	st.global.u32 	[%rd4012+1348], %r8029;
	st.global.u32 	[%rd4012+1352], %r8030;
	st.global.u32 	[%rd4012+1356], %r8031;
	st.global.u32 	[%rd4012+1360], %r8032;
	st.global.u32 	[%rd4012+1364], %r8033;
	st.global.u32 	[%rd4012+1368], %r8034;
	st.global.u32 	[%rd4012+1372], %r8035;
	st.global.u32 	[%rd4012+1376], %r8036;
	st.global.u32 	[%rd4012+1380], %r8037;
	st.global.u32 	[%rd4012+1384], %r8038;
	st.global.u32 	[%rd4012+1388], %r8039;
	st.global.u32 	[%rd4012+1392], %r8040;
	st.global.u32 	[%rd4012+1396], %r8041;
	st.global.u32 	[%rd4012+1400], %r8042;
	st.global.u32 	[%rd4012+1404], %r8043;
	st.global.u32 	[%rd4012+1408], %r8044;
	st.global.u32 	[%rd4012+1412], %r8045;
	st.global.u32 	[%rd4012+1416], %r8046;
	st.global.u32 	[%rd4012+1420], %r8047;
	st.global.u32 	[%rd4012+1424], %r8048;
	st.global.u32 	[%rd4012+1428], %r8049;
	st.global.u32 	[%rd4012+1432], %r8050;
	st.global.u32 	[%rd4012+1436], %r8051;
	st.global.u32 	[%rd4012+1440], %r8052;
	st.global.u32 	[%rd4012+1444], %r8053;
	st.global.u32 	[%rd4012+1448], %r8054;
	st.global.u32 	[%rd4012+1452], %r8055;
	st.global.u32 	[%rd4012+1456], %r8056;
	st.global.u32 	[%rd4012+1460], %r8057;
	st.global.u32 	[%rd4012+1464], %r8058;
	st.global.u32 	[%rd4012+1468], %r8059;
	st.global.u32 	[%rd4012+1472], %r8060;
	st.global.u32 	[%rd4012+1476], %r8061;
	st.global.u32 	[%rd4012+1480], %r8062;
	st.global.u32 	[%rd4012+1484], %r8063;
	st.global.u32 	[%rd4012+1488], %r8064;
	st.global.u32 	[%rd4012+1492], %r8065;
	st.global.u32 	[%rd4012+1496], %r8066;
	st.global.u32 	[%rd4012+1500], %r8067;
	st.global.u32 	[%rd4012+1504], %r8068;
	st.global.u32 	[%rd4012+1508], %r8069;
	st.global.u32 	[%rd4012+1512], %r8070;
	st.global.u32 	[%rd4012+1516], %r8071;
	st.global.u32 	[%rd4012+1520], %r8072;
	st.global.u32 	[%rd4012+1524], %r8073;
	st.global.u32 	[%rd4012+1528], %r8074;
	st.global.u32 	[%rd4012+1532], %r8075;
	st.global.u32 	[%rd4012+1536], %r8076;
	st.global.u32 	[%rd4012+1540], %r8077;
	st.global.u32 	[%rd4012+1544], %r8078;
	st.global.u32 	[%rd4012+1548], %r8079;
	st.global.u32 	[%rd4012+1552], %r8080;
	st.global.u32 	[%rd4012+1556], %r8081;
	st.global.u32 	[%rd4012+1560], %r8082;
	st.global.u32 	[%rd4012+1564], %r8083;
	st.global.u32 	[%rd4012+1568], %r8084;
	st.global.u32 	[%rd4012+1572], %r8085;
	st.global.u32 	[%rd4012+1576], %r8086;
	st.global.u32 	[%rd4012+1580], %r8087;
	st.global.u32 	[%rd4012+1584], %r8088;
	st.global.u32 	[%rd4012+1588], %r8089;
	st.global.u32 	[%rd4012+1592], %r8090;
	st.global.u32 	[%rd4012+1596], %r8091;
	st.global.u32 	[%rd4012+1600], %r8092;
	st.global.u32 	[%rd4012+1604], %r8093;
	st.global.u32 	[%rd4012+1608], %r8094;
	st.global.u32 	[%rd4012+1612], %r8095;
	st.global.u32 	[%rd4012+1616], %r8096;
	st.global.u32 	[%rd4012+1620], %r8097;
	st.global.u32 	[%rd4012+1624], %r8098;
	st.global.u32 	[%rd4012+1628], %r8099;
	st.global.u32 	[%rd4012+1632], %r8100;
	st.global.u32 	[%rd4012+1636], %r8101;
	st.global.u32 	[%rd4012+1640], %r8102;
	st.global.u32 	[%rd4012+1644], %r8103;
	st.global.u32 	[%rd4012+1648], %r8104;
	st.global.u32 	[%rd4012+1652], %r8105;
	st.global.u32 	[%rd4012+1656], %r8106;
	st.global.u32 	[%rd4012+1660], %r8107;
	st.global.u32 	[%rd4012+1664], %r8108;
	st.global.u32 	[%rd4012+1668], %r8109;
	st.global.u32 	[%rd4012+1672], %r8110;
	st.global.u32 	[%rd4012+1676], %r8111;
	st.global.u32 	[%rd4012+1680], %r8112;
	st.global.u32 	[%rd4012+1684], %r8113;
	st.global.u32 	[%rd4012+1688], %r8114;
	st.global.u32 	[%rd4012+1692], %r8115;
	st.global.u32 	[%rd4012+1696], %r8116;
	st.global.u32 	[%rd4012+1700], %r8117;
	st.global.u32 	[%rd4012+1704], %r8118;
	st.global.u32 	[%rd4012+1708], %r8119;
	st.global.u32 	[%rd4012+1712], %r8120;
	st.global.u32 	[%rd4012+1716], %r8121;
	st.global.u32 	[%rd4012+1720], %r8122;
	st.global.u32 	[%rd4012+1724], %r8123;
	st.global.u32 	[%rd4012+1728], %r8124;
	st.global.u32 	[%rd4012+1732], %r8125;
	st.global.u32 	[%rd4012+1736], %r8126;
	st.global.u32 	[%rd4012+1740], %r8127;
	st.global.u32 	[%rd4012+1744], %r8128;
	st.global.u32 	[%rd4012+1748], %r8129;
	st.global.u32 	[%rd4012+1752], %r8130;
	st.global.u32 	[%rd4012+1756], %r8131;
	st.global.u32 	[%rd4012+1760], %r8132;
	st.global.u32 	[%rd4012+1764], %r8133;
	st.global.u32 	[%rd4012+1768], %r8134;
	st.global.u32 	[%rd4012+1772], %r8135;
	st.global.u32 	[%rd4012+1776], %r8136;
	st.global.u32 	[%rd4012+1780], %r8137;
	st.global.u32 	[%rd4012+1784], %r8138;
	st.global.u32 	[%rd4012+1788], %r8139;
	st.global.u32 	[%rd4012+1792], %r8140;
	st.global.u32 	[%rd4012+1796], %r8141;
	st.global.u32 	[%rd4012+1800], %r8142;
	st.global.u32 	[%rd4012+1804], %r8143;
	st.global.u32 	[%rd4012+1808], %r8144;
	st.global.u32 	[%rd4012+1812], %r8145;
	st.global.u32 	[%rd4012+1816], %r8146;
	st.global.u32 	[%rd4012+1820], %r8147;
	st.global.u32 	[%rd4012+1824], %r8148;
	st.global.u32 	[%rd4012+1828], %r8149;
	st.global.u32 	[%rd4012+1832], %r8150;
	st.global.u32 	[%rd4012+1836], %r8151;
	st.global.u32 	[%rd4012+1840], %r8152;
	st.global.u32 	[%rd4012+1844], %r8153;
	st.global.u32 	[%rd4012+1848], %r8154;
	st.global.u32 	[%rd4012+1852], %r8155;
	st.global.u32 	[%rd4012+1856], %r8156;
	st.global.u32 	[%rd4012+1860], %r8157;
	st.global.u32 	[%rd4012+1864], %r8158;
	st.global.u32 	[%rd4012+1868], %r8159;
	st.global.u32 	[%rd4012+1872], %r8160;
	st.global.u32 	[%rd4012+1876], %r8161;
	st.global.u32 	[%rd4012+1880], %r8162;
	st.global.u32 	[%rd4012+1884], %r8163;
	st.global.u32 	[%rd4012+1888], %r8164;
	st.global.u32 	[%rd4012+1892], %r8165;
	st.global.u32 	[%rd4012+1896], %r8166;
	st.global.u32 	[%rd4012+1900], %r8167;
	st.global.u32 	[%rd4012+1904], %r8168;
	st.global.u32 	[%rd4012+1908], %r8169;
	st.global.u32 	[%rd4012+1912], %r8170;
	st.global.u32 	[%rd4012+1916], %r8171;
	st.global.u32 	[%rd4012+1920], %r8172;
	st.global.u32 	[%rd4012+1924], %r8173;
	st.global.u32 	[%rd4012+1928], %r8174;
	st.global.u32 	[%rd4012+1932], %r8175;
	st.global.u32 	[%rd4012+1936], %r8176;
	st.global.u32 	[%rd4012+1940], %r8177;
	st.global.u32 	[%rd4012+1944], %r8178;
	st.global.u32 	[%rd4012+1948], %r8179;
	st.global.u32 	[%rd4012+1952], %r8180;
	st.global.u32 	[%rd4012+1956], %r8181;
	st.global.u32 	[%rd4012+1960], %r8182;
	st.global.u32 	[%rd4012+1964], %r8183;
	st.global.u32 	[%rd4012+1968], %r8184;
	st.global.u32 	[%rd4012+1972], %r8185;
	st.global.u32 	[%rd4012+1976], %r8186;
	st.global.u32 	[%rd4012+1980], %r8187;
	st.global.u32 	[%rd4012+1984], %r8188;
	st.global.u32 	[%rd4012+1988], %r8189;
	st.global.u32 	[%rd4012+1992], %r8190;
	st.global.u32 	[%rd4012+1996], %r8191;
	st.global.u32 	[%rd4012+2000], %r8192;
	st.global.u32 	[%rd4012+2004], %r8193;
	st.global.u32 	[%rd4012+2008], %r8194;
	st.global.u32 	[%rd4012+2012], %r8195;
	st.global.u32 	[%rd4012+2016], %r8196;
	st.global.u32 	[%rd4012+2020], %r8197;
	st.global.u32 	[%rd4012+2024], %r8198;
	st.global.u32 	[%rd4012+2028], %r8199;
	st.global.u32 	[%rd4012+2032], %r8200;
	st.global.u32 	[%rd4012+2036], %r8201;
	st.global.u32 	[%rd4012+2040], %r8202;
	st.global.u32 	[%rd4012+2044], %r8203;
	st.global.u32 	[%rd4012+2048], %r8204;
	st.global.u32 	[%rd4012+2052], %r8205;
	st.global.u32 	[%rd4012+2056], %r8206;
	st.global.u32 	[%rd4012+2060], %r8207;
	st.global.u32 	[%rd4012+2064], %r8208;
	st.global.u32 	[%rd4012+2068], %r8209;
	st.global.u32 	[%rd4012+2072], %r8210;
	st.global.u32 	[%rd4012+2076], %r8211;
	st.global.u32 	[%rd4012+2080], %r8212;
	st.global.u32 	[%rd4012+2084], %r8213;
	st.global.u32 	[%rd4012+2088], %r8214;
	st.global.u32 	[%rd4012+2092], %r8215;
	st.global.u32 	[%rd4012+2096], %r8216;
	st.global.u32 	[%rd4012+2100], %r8217;
	st.global.u32 	[%rd4012+2104], %r8218;
	st.global.u32 	[%rd4012+2108], %r8219;
	st.global.u32 	[%rd4012+2112], %r8220;
	st.global.u32 	[%rd4012+2116], %r8221;
	st.global.u32 	[%rd4012+2120], %r8222;
	st.global.u32 	[%rd4012+2124], %r8223;
	st.global.u32 	[%rd4012+2128], %r8224;
	st.global.u32 	[%rd4012+2132], %r8225;
	st.global.u32 	[%rd4012+2136], %r8226;
	st.global.u32 	[%rd4012+2140], %r8227;
	st.global.u32 	[%rd4012+2144], %r8228;
	st.global.u32 	[%rd4012+2148], %r8229;
	st.global.u32 	[%rd4012+2152], %r8230;
	st.global.u32 	[%rd4012+2156], %r8231;
	st.global.u32 	[%rd4012+2160], %r8232;
	st.global.u32 	[%rd4012+2164], %r8233;
	st.global.u32 	[%rd4012+2168], %r8234;
	st.global.u32 	[%rd4012+2172], %r8235;
	st.global.u32 	[%rd4012+2176], %r8236;
	st.global.u32 	[%rd4012+2180], %r8237;
	st.global.u32 	[%rd4012+2184], %r8238;
	st.global.u32 	[%rd4012+2188], %r8239;
	st.global.u32 	[%rd4012+2192], %r8240;
	st.global.u32 	[%rd4012+2196], %r8241;
	st.global.u32 	[%rd4012+2200], %r8242;
	st.global.u32 	[%rd4012+2204], %r8243;
	st.global.u32 	[%rd4012+2208], %r8244;
	st.global.u32 	[%rd4012+2212], %r8245;
	st.global.u32 	[%rd4012+2216], %r8246;
	st.global.u32 	[%rd4012+2220], %r8247;
	st.global.u32 	[%rd4012+2224], %r8248;
	st.global.u32 	[%rd4012+2228], %r8249;
	st.global.u32 	[%rd4012+2232], %r8250;
	st.global.u32 	[%rd4012+2236], %r8251;
	st.global.u32 	[%rd4012+2240], %r8252;
	st.global.u32 	[%rd4012+2244], %r8253;
	st.global.u32 	[%rd4012+2248], %r8254;
	st.global.u32 	[%rd4012+2252], %r8255;
	st.global.u32 	[%rd4012+2256], %r8256;
	st.global.u32 	[%rd4012+2260], %r8257;
	st.global.u32 	[%rd4012+2264], %r8258;
	st.global.u32 	[%rd4012+2268], %r8259;
	st.global.u32 	[%rd4012+2272], %r8260;
	st.global.u32 	[%rd4012+2276], %r8261;
	st.global.u32 	[%rd4012+2280], %r8262;
	st.global.u32 	[%rd4012+2284], %r8263;
	st.global.u32 	[%rd4012+2288], %r8264;
	st.global.u32 	[%rd4012+2292], %r8265;
	st.global.u32 	[%rd4012+2296], %r8266;
	st.global.u32 	[%rd4012+2300], %r8267;
	st.global.u32 	[%rd4012+2304], %r8268;
	st.global.u32 	[%rd4012+2308], %r8269;
	st.global.u32 	[%rd4012+2312], %r8270;
	st.global.u32 	[%rd4012+2316], %r8271;
	st.global.u32 	[%rd4012+2320], %r8272;
	st.global.u32 	[%rd4012+2324], %r8273;
	st.global.u32 	[%rd4012+2328], %r8274;
	st.global.u32 	[%rd4012+2332], %r8275;
	st.global.u32 	[%rd4012+2336], %r8276;
	st.global.u32 	[%rd4012+2340], %r8277;
	st.global.u32 	[%rd4012+2344], %r8278;
	st.global.u32 	[%rd4012+2348], %r8279;
	st.global.u32 	[%rd4012+2352], %r8280;
	st.global.u32 	[%rd4012+2356], %r8281;
	st.global.u32 	[%rd4012+2360], %r8282;
	st.global.u32 	[%rd4012+2364], %r8283;
	st.global.u32 	[%rd4012+2368], %r8284;
	st.global.u32 	[%rd4012+2372], %r8285;
	st.global.u32 	[%rd4012+2376], %r8286;
	st.global.u32 	[%rd4012+2380], %r8287;
	st.global.u32 	[%rd4012+2384], %r8288;
	st.global.u32 	[%rd4012+2388], %r8289;
	st.global.u32 	[%rd4012+2392], %r8290;
	st.global.u32 	[%rd4012+2396], %r8291;
	st.global.u32 	[%rd4012+2400], %r8292;
	st.global.u32 	[%rd4012+2404], %r8293;
	st.global.u32 	[%rd4012+2408], %r8294;
	st.global.u32 	[%rd4012+2412], %r8295;
	st.global.u32 	[%rd4012+2416], %r8296;
	st.global.u32 	[%rd4012+2420], %r8297;
	st.global.u32 	[%rd4012+2424], %r8298;
	st.global.u32 	[%rd4012+2428], %r8299;
	st.global.u32 	[%rd4012+2432], %r8300;
	st.global.u32 	[%rd4012+2436], %r8301;
	st.global.u32 	[%rd4012+2440], %r8302;
	st.global.u32 	[%rd4012+2444], %r8303;
	st.global.u32 	[%rd4012+2448], %r8304;
	st.global.u32 	[%rd4012+2452], %r8305;
	st.global.u32 	[%rd4012+2456], %r8306;
	st.global.u32 	[%rd4012+2460], %r8307;
	st.global.u32 	[%rd4012+2464], %r8308;
	st.global.u32 	[%rd4012+2468], %r8309;
	st.global.u32 	[%rd4012+2472], %r8310;
	st.global.u32 	[%rd4012+2476], %r8311;
	st.global.u32 	[%rd4012+2480], %r8312;
	st.global.u32 	[%rd4012+2484], %r8313;
	st.global.u32 	[%rd4012+2488], %r8314;
	st.global.u32 	[%rd4012+2492], %r8315;
	st.global.u32 	[%rd4012+2496], %r8316;
	st.global.u32 	[%rd4012+2500], %r8317;
	st.global.u32 	[%rd4012+2504], %r8318;
	st.global.u32 	[%rd4012+2508], %r8319;
	st.global.u32 	[%rd4012+2512], %r8320;
	st.global.u32 	[%rd4012+2516], %r8321;
	st.global.u32 	[%rd4012+2520], %r8322;
	st.global.u32 	[%rd4012+2524], %r8323;
	st.global.u32 	[%rd4012+2528], %r8324;
	st.global.u32 	[%rd4012+2532], %r8325;
	st.global.u32 	[%rd4012+2536], %r8326;
	st.global.u32 	[%rd4012+2540], %r8327;
	st.global.u32 	[%rd4012+2544], %r8328;
	st.global.u32 	[%rd4012+2548], %r8329;
	st.global.u32 	[%rd4012+2552], %r8330;
	st.global.u32 	[%rd4012+2556], %r8331;
	st.global.u32 	[%rd4012+2560], %r8332;
	st.global.u32 	[%rd4012+2564], %r8333;
	st.global.u32 	[%rd4012+2568], %r8334;
	st.global.u32 	[%rd4012+2572], %r8335;
	st.global.u32 	[%rd4012+2576], %r8336;
	st.global.u32 	[%rd4012+2580], %r8337;
	st.global.u32 	[%rd4012+2584], %r8338;
	st.global.u32 	[%rd4012+2588], %r8339;
	st.global.u32 	[%rd4012+2592], %r8340;
	st.global.u32 	[%rd4012+2596], %r8341;
	st.global.u32 	[%rd4012+2600], %r8342;
	st.global.u32 	[%rd4012+2604], %r8343;
	st.global.u32 	[%rd4012+2608], %r8344;
	st.global.u32 	[%rd4012+2612], %r8345;
	st.global.u32 	[%rd4012+2616], %r8346;
	st.global.u32 	[%rd4012+2620], %r8347;
	st.global.u32 	[%rd4012+2624], %r8348;
	st.global.u32 	[%rd4012+2628], %r8349;
	st.global.u32 	[%rd4012+2632], %r8350;
	st.global.u32 	[%rd4012+2636], %r8351;
	st.global.u32 	[%rd4012+2640], %r8352;
	st.global.u32 	[%rd4012+2644], %r8353;
	st.global.u32 	[%rd4012+2648], %r8354;
	st.global.u32 	[%rd4012+2652], %r8355;
	st.global.u32 	[%rd4012+2656], %r8356;
	st.global.u32 	[%rd4012+2660], %r8357;
	st.global.u32 	[%rd4012+2664], %r8358;
	st.global.u32 	[%rd4012+2668], %r8359;
	st.global.u32 	[%rd4012+2672], %r8360;
	st.global.u32 	[%rd4012+2676], %r8361;
	st.global.u32 	[%rd4012+2680], %r8362;
	st.global.u32 	[%rd4012+2684], %r8363;
	st.global.u32 	[%rd4012+2688], %r8364;
	st.global.u32 	[%rd4012+2692], %r8365;
	st.global.u32 	[%rd4012+2696], %r8366;
	st.global.u32 	[%rd4012+2700], %r8367;
	st.global.u32 	[%rd4012+2704], %r8368;
	st.global.u32 	[%rd4012+2708], %r8369;
	st.global.u32 	[%rd4012+2712], %r8370;
	st.global.u32 	[%rd4012+2716], %r8371;
	st.global.u32 	[%rd4012+2720], %r8372;
	st.global.u32 	[%rd4012+2724], %r8373;
	st.global.u32 	[%rd4012+2728], %r8374;
	st.global.u32 	[%rd4012+2732], %r8375;
	st.global.u32 	[%rd4012+2736], %r8376;
	st.global.u32 	[%rd4012+2740], %r8377;
	st.global.u32 	[%rd4012+2744], %r8378;
	st.global.u32 	[%rd4012+2748], %r8379;
	st.global.u32 	[%rd4012+2752], %r8380;
	st.global.u32 	[%rd4012+2756], %r8381;
	st.global.u32 	[%rd4012+2760], %r8382;
	st.global.u32 	[%rd4012+2764], %r8383;
	st.global.u32 	[%rd4012+2768], %r8384;
	st.global.u32 	[%rd4012+2772], %r8385;
	st.global.u32 	[%rd4012+2776], %r8386;
	st.global.u32 	[%rd4012+2780], %r8387;
	st.global.u32 	[%rd4012+2784], %r8388;
	st.global.u32 	[%rd4012+2788], %r8389;
	st.global.u32 	[%rd4012+2792], %r8390;
	st.global.u32 	[%rd4012+2796], %r8391;
	st.global.u32 	[%rd4012+2800], %r8392;
	st.global.u32 	[%rd4012+2804], %r8393;
	st.global.u32 	[%rd4012+2808], %r8394;
	st.global.u32 	[%rd4012+2812], %r8395;
	st.global.u32 	[%rd4012+2816], %r8396;
	st.global.u32 	[%rd4012+2820], %r8397;
	st.global.u32 	[%rd4012+2824], %r8398;
	st.global.u32 	[%rd4012+2828], %r8399;
	st.global.u32 	[%rd4012+2832], %r8400;
	st.global.u32 	[%rd4012+2836], %r8401;
	st.global.u32 	[%rd4012+2840], %r8402;
	st.global.u32 	[%rd4012+2844], %r8403;
	st.global.u32 	[%rd4012+2848], %r8404;
	st.global.u32 	[%rd4012+2852], %r8405;
	st.global.u32 	[%rd4012+2856], %r8406;
	st.global.u32 	[%rd4012+2860], %r8407;
	st.global.u32 	[%rd4012+2864], %r8408;
	st.global.u32 	[%rd4012+2868], %r8409;
	st.global.u32 	[%rd4012+2872], %r8410;
	st.global.u32 	[%rd4012+2876], %r8411;
	st.global.u32 	[%rd4012+2880], %r8412;
	st.global.u32 	[%rd4012+2884], %r8413;
	st.global.u32 	[%rd4012+2888], %r8414;
	st.global.u32 	[%rd4012+2892], %r8415;
	st.global.u32 	[%rd4012+2896], %r8416;
	st.global.u32 	[%rd4012+2900], %r8417;
	st.global.u32 	[%rd4012+2904], %r8418;
	st.global.u32 	[%rd4012+2908], %r8419;
	st.global.u32 	[%rd4012+2912], %r8420;
	st.global.u32 	[%rd4012+2916], %r8421;
	st.global.u32 	[%rd4012+2920], %r8422;
	st.global.u32 	[%rd4012+2924], %r8423;
	st.global.u32 	[%rd4012+2928], %r8424;
	st.global.u32 	[%rd4012+2932], %r8425;
	st.global.u32 	[%rd4012+2936], %r8426;
	st.global.u32 	[%rd4012+2940], %r8427;
	st.global.u32 	[%rd4012+2944], %r8428;
	st.global.u32 	[%rd4012+2948], %r8429;
	st.global.u32 	[%rd4012+2952], %r8430;
	st.global.u32 	[%rd4012+2956], %r8431;
	st.global.u32 	[%rd4012+2960], %r8432;
	st.global.u32 	[%rd4012+2964], %r8433;
	st.global.u32 	[%rd4012+2968], %r8434;
	st.global.u32 	[%rd4012+2972], %r8435;
	st.global.u32 	[%rd4012+2976], %r8436;
	st.global.u32 	[%rd4012+2980], %r8437;
	st.global.u32 	[%rd4012+2984], %r8438;
	st.global.u32 	[%rd4012+2988], %r8439;
	st.global.u32 	[%rd4012+2992], %r8440;
	st.global.u32 	[%rd4012+2996], %r8441;
	st.global.u32 	[%rd4012+3000], %r8442;
	st.global.u32 	[%rd4012+3004], %r8443;
	st.global.u32 	[%rd4012+3008], %r8444;
	st.global.u32 	[%rd4012+3012], %r8445;
	st.global.u32 	[%rd4012+3016], %r8446;
	st.global.u32 	[%rd4012+3020], %r8447;
	st.global.u32 	[%rd4012+3024], %r8448;
	st.global.u32 	[%rd4012+3028], %r8449;
	st.global.u32 	[%rd4012+3032], %r8450;
	st.global.u32 	[%rd4012+3036], %r8451;
	st.global.u32 	[%rd4012+3040], %r8452;
	st.global.u32 	[%rd4012+3044], %r8453;
	st.global.u32 	[%rd4012+3048], %r8454;
	st.global.u32 	[%rd4012+3052], %r8455;
	st.global.u32 	[%rd4012+3056], %r8456;
	st.global.u32 	[%rd4012+3060], %r8457;
	st.global.u32 	[%rd4012+3064], %r8458;
	st.global.u32 	[%rd4012+3068], %r8459;
	st.global.u32 	[%rd4012+3072], %r8460;
	st.global.u32 	[%rd4012+3076], %r8461;
	st.global.u32 	[%rd4012+3080], %r8462;
	st.global.u32 	[%rd4012+3084], %r8463;
	st.global.u32 	[%rd4012+3088], %r8464;
	st.global.u32 	[%rd4012+3092], %r8465;
	st.global.u32 	[%rd4012+3096], %r8466;
	st.global.u32 	[%rd4012+3100], %r8467;
	st.global.u32 	[%rd4012+3104], %r8468;
	st.global.u32 	[%rd4012+3108], %r8469;
	st.global.u32 	[%rd4012+3112], %r8470;
	st.global.u32 	[%rd4012+3116], %r8471;
	st.global.u32 	[%rd4012+3120], %r8472;
	st.global.u32 	[%rd4012+3124], %r8473;
	st.global.u32 	[%rd4012+3128], %r8474;
	st.global.u32 	[%rd4012+3132], %r8475;
	st.global.u32 	[%rd4012+3136], %r8476;
	st.global.u32 	[%rd4012+3140], %r8477;
	st.global.u32 	[%rd4012+3144], %r8478;
	st.global.u32 	[%rd4012+3148], %r8479;
	st.global.u32 	[%rd4012+3152], %r8480;
	st.global.u32 	[%rd4012+3156], %r8481;
	st.global.u32 	[%rd4012+3160], %r8482;
	st.global.u32 	[%rd4012+3164], %r8483;
	st.global.u32 	[%rd4012+3168], %r8484;
	st.global.u32 	[%rd4012+3172], %r8485;
	st.global.u32 	[%rd4012+3176], %r8486;
	st.global.u32 	[%rd4012+3180], %r8487;
	st.global.u32 	[%rd4012+3184], %r8488;
	st.global.u32 	[%rd4012+3188], %r8489;
	st.global.u32 	[%rd4012+3192], %r8490;
	st.global.u32 	[%rd4012+3196], %r8491;
	st.global.u32 	[%rd4012+3200], %r8492;
	st.global.u32 	[%rd4012+3204], %r8493;
	st.global.u32 	[%rd4012+3208], %r8494;
	st.global.u32 	[%rd4012+3212], %r8495;
	st.global.u32 	[%rd4012+3216], %r8496;
	st.global.u32 	[%rd4012+3220], %r8497;
	st.global.u32 	[%rd4012+3224], %r8498;
	st.global.u32 	[%rd4012+3228], %r8499;
	st.global.u32 	[%rd4012+3232], %r8500;
	st.global.u32 	[%rd4012+3236], %r8501;
	st.global.u32 	[%rd4012+3240], %r8502;
	st.global.u32 	[%rd4012+3244], %r8503;
	st.global.u32 	[%rd4012+3248], %r8504;
	st.global.u32 	[%rd4012+3252], %r8505;
	st.global.u32 	[%rd4012+3256], %r8506;
	st.global.u32 	[%rd4012+3260], %r8507;
	st.global.u32 	[%rd4012+3264], %r8508;
	st.global.u32 	[%rd4012+3268], %r8509;
	st.global.u32 	[%rd4012+3272], %r8510;
	st.global.u32 	[%rd4012+3276], %r8511;
	st.global.u32 	[%rd4012+3280], %r8512;
	st.global.u32 	[%rd4012+3284], %r8513;
	st.global.u32 	[%rd4012+3288], %r8514;
	st.global.u32 	[%rd4012+3292], %r8515;
	st.global.u32 	[%rd4012+3296], %r8516;
	st.global.u32 	[%rd4012+3300], %r8517;
	st.global.u32 	[%rd4012+3304], %r8518;
	st.global.u32 	[%rd4012+3308], %r8519;
	st.global.u32 	[%rd4012+3312], %r8520;
	st.global.u32 	[%rd4012+3316], %r8521;
	st.global.u32 	[%rd4012+3320], %r8522;
	st.global.u32 	[%rd4012+3324], %r8523;
	st.global.u32 	[%rd4012+3328], %r8524;
	st.global.u32 	[%rd4012+3332], %r8525;
	st.global.u32 	[%rd4012+3336], %r8526;
	st.global.u32 	[%rd4012+3340], %r8527;
	st.global.u32 	[%rd4012+3344], %r8528;
	st.global.u32 	[%rd4012+3348], %r8529;
	st.global.u32 	[%rd4012+3352], %r8530;
	st.global.u32 	[%rd4012+3356], %r8531;
	st.global.u32 	[%rd4012+3360], %r8532;
	st.global.u32 	[%rd4012+3364], %r8533;
	st.global.u32 	[%rd4012+3368], %r8534;
	st.global.u32 	[%rd4012+3372], %r8535;
	st.global.u32 	[%rd4012+3376], %r8536;
	st.global.u32 	[%rd4012+3380], %r8537;
	st.global.u32 	[%rd4012+3384], %r8538;
	st.global.u32 	[%rd4012+3388], %r8539;
	st.global.u32 	[%rd4012+3392], %r8540;
	st.global.u32 	[%rd4012+3396], %r8541;
	st.global.u32 	[%rd4012+3400], %r8542;
	st.global.u32 	[%rd4012+3404], %r8543;
	st.global.u32 	[%rd4012+3408], %r8544;
	st.global.u32 	[%rd4012+3412], %r8545;
	st.global.u32 	[%rd4012+3416], %r8546;
	st.global.u32 	[%rd4012+3420], %r8547;
	st.global.u32 	[%rd4012+3424], %r8548;
	st.global.u32 	[%rd4012+3428], %r8549;
	st.global.u32 	[%rd4012+3432], %r8550;
	st.global.u32 	[%rd4012+3436], %r8551;
	st.global.u32 	[%rd4012+3440], %r8552;
	st.global.u32 	[%rd4012+3444], %r8553;
	st.global.u32 	[%rd4012+3448], %r8554;
	st.global.u32 	[%rd4012+3452], %r8555;
	st.global.u32 	[%rd4012+3456], %r8556;
	st.global.u32 	[%rd4012+3460], %r8557;
	st.global.u32 	[%rd4012+3464], %r8558;
	st.global.u32 	[%rd4012+3468], %r8559;
	st.global.u32 	[%rd4012+3472], %r8560;
	st.global.u32 	[%rd4012+3476], %r8561;
	st.global.u32 	[%rd4012+3480], %r8562;
	st.global.u32 	[%rd4012+3484], %r8563;
	st.global.u32 	[%rd4012+3488], %r8564;
	st.global.u32 	[%rd4012+3492], %r8565;
	st.global.u32 	[%rd4012+3496], %r8566;
	st.global.u32 	[%rd4012+3500], %r8567;
	st.global.u32 	[%rd4012+3504], %r8568;
	st.global.u32 	[%rd4012+3508], %r8569;
	st.global.u32 	[%rd4012+3512], %r8570;
	st.global.u32 	[%rd4012+3516], %r8571;
	st.global.u32 	[%rd4012+3520], %r8572;
	st.global.u32 	[%rd4012+3524], %r8573;
	st.global.u32 	[%rd4012+3528], %r8574;
	st.global.u32 	[%rd4012+3532], %r8575;
	st.global.u32 	[%rd4012+3536], %r8576;
	st.global.u32 	[%rd4012+3540], %r8577;
	st.global.u32 	[%rd4012+3544], %r8578;
	st.global.u32 	[%rd4012+3548], %r8579;
	st.global.u32 	[%rd4012+3552], %r8580;
	st.global.u32 	[%rd4012+3556], %r8581;
	st.global.u32 	[%rd4012+3560], %r8582;
	st.global.u32 	[%rd4012+3564], %r8583;
	st.global.u32 	[%rd4012+3568], %r8584;
	st.global.u32 	[%rd4012+3572], %r8585;
	st.global.u32 	[%rd4012+3576], %r8586;
	st.global.u32 	[%rd4012+3580], %r8587;
	st.global.u32 	[%rd4012+3584], %r8588;
	st.global.u32 	[%rd4012+3588], %r8589;
	st.global.u32 	[%rd4012+3592], %r8590;
	st.global.u32 	[%rd4012+3596], %r8591;
	st.global.u32 	[%rd4012+3600], %r8592;
	st.global.u32 	[%rd4012+3604], %r8593;
	st.global.u32 	[%rd4012+3608], %r8594;
	st.global.u32 	[%rd4012+3612], %r8595;
	st.global.u32 	[%rd4012+3616], %r8596;
	st.global.u32 	[%rd4012+3620], %r8597;
	st.global.u32 	[%rd4012+3624], %r8598;
	st.global.u32 	[%rd4012+3628], %r8599;
	st.global.u32 	[%rd4012+3632], %r8600;
	st.global.u32 	[%rd4012+3636], %r8601;
	st.global.u32 	[%rd4012+3640], %r8602;
	st.global.u32 	[%rd4012+3644], %r8603;
	st.global.u32 	[%rd4012+3648], %r8604;
	st.global.u32 	[%rd4012+3652], %r8605;
	st.global.u32 	[%rd4012+3656], %r8606;
	st.global.u32 	[%rd4012+3660], %r8607;
	st.global.u32 	[%rd4012+3664], %r8608;
	st.global.u32 	[%rd4012+3668], %r8609;
	st.global.u32 	[%rd4012+3672], %r8610;
	st.global.u32 	[%rd4012+3676], %r8611;
	st.global.u32 	[%rd4012+3680], %r8612;
	st.global.u32 	[%rd4012+3684], %r8613;
	st.global.u32 	[%rd4012+3688], %r8614;
	st.global.u32 	[%rd4012+3692], %r8615;
	st.global.u32 	[%rd4012+3696], %r8616;
	st.global.u32 	[%rd4012+3700], %r8617;
	st.global.u32 	[%rd4012+3704], %r8618;
	st.global.u32 	[%rd4012+3708], %r8619;
	st.global.u32 	[%rd4012+3712], %r8620;
	st.global.u32 	[%rd4012+3716], %r8621;
	st.global.u32 	[%rd4012+3720], %r8622;
	st.global.u32 	[%rd4012+3724], %r8623;
	st.global.u32 	[%rd4012+3728], %r8624;
	st.global.u32 	[%rd4012+3732], %r8625;
	st.global.u32 	[%rd4012+3736], %r8626;
	st.global.u32 	[%rd4012+3740], %r8627;
	st.global.u32 	[%rd4012+3744], %r8628;
	st.global.u32 	[%rd4012+3748], %r8629;
	st.global.u32 	[%rd4012+3752], %r8630;
	st.global.u32 	[%rd4012+3756], %r8631;
	st.global.u32 	[%rd4012+3760], %r8632;
	st.global.u32 	[%rd4012+3764], %r8633;
	st.global.u32 	[%rd4012+3768], %r8634;
	st.global.u32 	[%rd4012+3772], %r8635;
	st.global.u32 	[%rd4012+3776], %r8636;
	st.global.u32 	[%rd4012+3780], %r8637;
	st.global.u32 	[%rd4012+3784], %r8638;
	st.global.u32 	[%rd4012+3788], %r8639;
	st.global.u32 	[%rd4012+3792], %r8640;
	st.global.u32 	[%rd4012+3796], %r8641;
	st.global.u32 	[%rd4012+3800], %r8642;
	st.global.u32 	[%rd4012+3804], %r8643;
	st.global.u32 	[%rd4012+3808], %r8644;
	st.global.u32 	[%rd4012+3812], %r8645;
	st.global.u32 	[%rd4012+3816], %r8646;
	st.global.u32 	[%rd4012+3820], %r8647;
	st.global.u32 	[%rd4012+3824], %r8648;
	st.global.u32 	[%rd4012+3828], %r8649;
	st.global.u32 	[%rd4012+3832], %r8650;
	st.global.u32 	[%rd4012+3836], %r8651;
	st.global.u32 	[%rd4012+3840], %r8652;
	st.global.u32 	[%rd4012+3844], %r8653;
	st.global.u32 	[%rd4012+3848], %r8654;
	st.global.u32 	[%rd4012+3852], %r8655;
	st.global.u32 	[%rd4012+3856], %r8656;
	st.global.u32 	[%rd4012+3860], %r8657;
	st.global.u32 	[%rd4012+3864], %r8658;
	st.global.u32 	[%rd4012+3868], %r8659;
	st.global.u32 	[%rd4012+3872], %r8660;
	st.global.u32 	[%rd4012+3876], %r8661;
	st.global.u32 	[%rd4012+3880], %r8662;
	st.global.u32 	[%rd4012+3884], %r8663;
	st.global.u32 	[%rd4012+3888], %r8664;
	st.global.u32 	[%rd4012+3892], %r8665;
	st.global.u32 	[%rd4012+3896], %r8666;
	st.global.u32 	[%rd4012+3900], %r8667;
	st.global.u32 	[%rd4012+3904], %r8668;
	st.global.u32 	[%rd4012+3908], %r8669;
	st.global.u32 	[%rd4012+3912], %r8670;
	st.global.u32 	[%rd4012+3916], %r8671;
	st.global.u32 	[%rd4012+3920], %r8672;
	st.global.u32 	[%rd4012+3924], %r8673;
	st.global.u32 	[%rd4012+3928], %r8674;
	st.global.u32 	[%rd4012+3932], %r8675;
	st.global.u32 	[%rd4012+3936], %r8676;
	st.global.u32 	[%rd4012+3940], %r8677;
	st.global.u32 	[%rd4012+3944], %r8678;
	st.global.u32 	[%rd4012+3948], %r8679;
	st.global.u32 	[%rd4012+3952], %r8680;
	st.global.u32 	[%rd4012+3956], %r8681;
	st.global.u32 	[%rd4012+3960], %r8682;
	st.global.u32 	[%rd4012+3964], %r8683;
	st.global.u32 	[%rd4012+3968], %r8684;
	st.global.u32 	[%rd4012+3972], %r8685;
	st.global.u32 	[%rd4012+3976], %r8686;
	st.global.u32 	[%rd4012+3980], %r8687;
	st.global.u32 	[%rd4012+3984], %r8688;
	st.global.u32 	[%rd4012+3988], %r8689;
	st.global.u32 	[%rd4012+3992], %r8690;
	st.global.u32 	[%rd4012+4000], %r8692;
	st.global.u32 	[%rd4012+4004], %r8693;
	st.global.u32 	[%rd4012+4008], %r8694;
	st.global.u32 	[%rd4012+4012], %r8695;
	st.global.u32 	[%rd4012+4016], %r8696;
	st.global.u32 	[%rd4012+4020], %r8697;
	st.global.u32 	[%rd4012+4024], %r8698;
	st.global.u32 	[%rd4012+4028], %r8699;
	st.global.u32 	[%rd4012+4032], %r8700;
	st.global.u32 	[%rd4012+4036], %r8701;
	st.global.u32 	[%rd4012+4040], %r8702;
	st.global.u32 	[%rd4012+4044], %r8703;
	st.global.u32 	[%rd4012+4048], %r8704;
	st.global.u32 	[%rd4012+4052], %r8705;
	st.global.u32 	[%rd4012+4056], %r8706;
	st.global.u32 	[%rd4012+4060], %r8707;
	st.global.u32 	[%rd4012+4064], %r8708;
	st.global.u32 	[%rd4012+4068], %r8709;
	st.global.u32 	[%rd4012+4072], %r8710;
	st.global.u32 	[%rd4012+4076], %r8711;
	st.global.u32 	[%rd4012+4080], %r8712;
	st.global.u32 	[%rd4012+4084], %r8713;
	st.global.u32 	[%rd4012+4088], %r8714;
	st.global.u32 	[%rd4012+4092], %r8715;
	st.global.u32 	[%rd4012+4096], %r8716;
	st.global.u32 	[%rd4012+4100], %r8717;
	st.global.u32 	[%rd4012+4104], %r8718;
	st.global.u32 	[%rd4012+4108], %r8719;
	st.global.u32 	[%rd4012+4112], %r8720;
	st.global.u32 	[%rd4012+4116], %r8721;
	st.global.u32 	[%rd4012+4120], %r8722;
	st.global.u32 	[%rd4012+4124], %r8723;
	st.global.u32 	[%rd4012+4128], %r8724;
	st.global.u32 	[%rd4012+4132], %r8725;
	st.global.u32 	[%rd4012+4136], %r8726;
	st.global.u32 	[%rd4012+4140], %r8727;
	st.global.u32 	[%rd4012+4144], %r8728;
	st.global.u32 	[%rd4012+4148], %r8729;
	st.global.u32 	[%rd4012+4152], %r8730;
	st.global.u32 	[%rd4012+4156], %r8731;
	st.global.u32 	[%rd4012+4160], %r8732;
	st.global.u32 	[%rd4012+4164], %r8733;
	st.global.u32 	[%rd4012+4168], %r8734;
	st.global.u32 	[%rd4012+4172], %r8735;
	st.global.u32 	[%rd4012+4176], %r8736;
	st.global.u32 	[%rd4012+4180], %r8737;
	st.global.u32 	[%rd4012+4184], %r8738;
	st.global.u32 	[%rd4012+4188], %r8739;
	st.global.u32 	[%rd4012+4192], %r8740;
	st.global.u32 	[%rd4012+4196], %r8741;
	st.global.u32 	[%rd4012+4200], %r8742;
	st.global.u32 	[%rd4012+4204], %r8743;
	st.global.u32 	[%rd4012+4208], %r8744;
	st.global.u32 	[%rd4012+4212], %r8745;
	st.global.u32 	[%rd4012+4216], %r8746;
	st.global.u32 	[%rd4012+4220], %r8747;
	st.global.u32 	[%rd4012+4224], %r8748;
	st.global.u32 	[%rd4012+4228], %r8749;
	st.global.u32 	[%rd4012+4232], %r8750;
	st.global.u32 	[%rd4012+4236], %r8751;
	st.global.u32 	[%rd4012+4240], %r8752;
	st.global.u32 	[%rd4012+4244], %r8753;
	st.global.u32 	[%rd4012+4248], %r8754;
	st.global.u32 	[%rd4012+4252], %r8755;
	st.global.u32 	[%rd4012+4256], %r8756;
	st.global.u32 	[%rd4012+4260], %r8757;
	st.global.u32 	[%rd4012+4264], %r8758;
	st.global.u32 	[%rd4012+4268], %r8759;
	st.global.u32 	[%rd4012+4272], %r8760;
	st.global.u32 	[%rd4012+4276], %r8761;
	st.global.u32 	[%rd4012+4280], %r8762;
	st.global.u32 	[%rd4012+4284], %r8763;
	st.global.u32 	[%rd4012+4288], %r8764;
	st.global.u32 	[%rd4012+4292], %r8765;
	st.global.u32 	[%rd4012+4296], %r8766;
	st.global.u32 	[%rd4012+4300], %r8767;
	st.global.u32 	[%rd4012+4304], %r8768;
	st.global.u32 	[%rd4012+4308], %r8769;
	st.global.u32 	[%rd4012+4312], %r8770;
	st.global.u32 	[%rd4012+4316], %r8771;
	st.global.u32 	[%rd4012+4320], %r8772;
	st.global.u32 	[%rd4012+4324], %r8773;
	st.global.u32 	[%rd4012+4328], %r8774;
	st.global.u32 	[%rd4012+4332], %r8775;
	st.global.u32 	[%rd4012+4336], %r8776;
	st.global.u32 	[%rd4012+4340], %r8777;
	st.global.u32 	[%rd4012+4344], %r8778;
	st.global.u32 	[%rd4012+4348], %r8779;
	st.global.u32 	[%rd4012+4352], %r8780;
	st.global.u32 	[%rd4012+4356], %r8781;
	st.global.u32 	[%rd4012+4360], %r8782;
	st.global.u32 	[%rd4012+4364], %r8783;
	st.global.u32 	[%rd4012+4368], %r8784;
	st.global.u32 	[%rd4012+4372], %r8785;
	st.global.u32 	[%rd4012+4376], %r8786;
	st.global.u32 	[%rd4012+4380], %r8787;
	st.global.u32 	[%rd4012+4384], %r8788;
	st.global.u32 	[%rd4012+4388], %r8789;
	st.global.u32 	[%rd4012+4392], %r8790;
	st.global.u32 	[%rd4012+4396], %r8791;
	st.global.u32 	[%rd4012+4400], %r8792;
	st.global.u32 	[%rd4012+4404], %r8793;
	st.global.u32 	[%rd4012+4408], %r8794;
	st.global.u32 	[%rd4012+4412], %r8795;
	st.global.u32 	[%rd4012+4416], %r8796;
	st.global.u32 	[%rd4012+4420], %r8797;
	st.global.u32 	[%rd4012+4424], %r8798;
	st.global.u32 	[%rd4012+4428], %r8799;
	st.global.u32 	[%rd4012+4432], %r8800;
	st.global.u32 	[%rd4012+4436], %r8801;
	st.global.u32 	[%rd4012+4440], %r8802;
	st.global.u32 	[%rd4012+4444], %r8803;
	st.global.u32 	[%rd4012+4448], %r8804;
	st.global.u32 	[%rd4012+4452], %r8805;
	st.global.u32 	[%rd4012+4456], %r8806;
	st.global.u32 	[%rd4012+4460], %r8807;
	st.global.u32 	[%rd4012+4464], %r8808;
	st.global.u32 	[%rd4012+4468], %r8809;
	st.global.u32 	[%rd4012+4472], %r8810;
	st.global.u32 	[%rd4012+4476], %r8811;
	st.global.u32 	[%rd4012+4480], %r8812;
	st.global.u32 	[%rd4012+4484], %r8813;
	st.global.u32 	[%rd4012+4488], %r8814;
	st.global.u32 	[%rd4012+4492], %r8815;
	st.global.u32 	[%rd4012+4496], %r8816;
	st.global.u32 	[%rd4012+4500], %r8817;
	st.global.u32 	[%rd4012+4504], %r8818;
	st.global.u32 	[%rd4012+4508], %r8819;
	st.global.u32 	[%rd4012+4512], %r8820;
	st.global.u32 	[%rd4012+4516], %r8821;
	st.global.u32 	[%rd4012+4520], %r8822;
	st.global.u32 	[%rd4012+4524], %r8823;
	st.global.u32 	[%rd4012+4528], %r8824;
	st.global.u32 	[%rd4012+4532], %r8825;
	st.global.u32 	[%rd4012+4536], %r8826;
	st.global.u32 	[%rd4012+4540], %r8827;
	st.global.u32 	[%rd4012+4544], %r8828;
	st.global.u32 	[%rd4012+4548], %r8829;
	st.global.u32 	[%rd4012+4552], %r8830;
	st.global.u32 	[%rd4012+4556], %r8831;
	st.global.u32 	[%rd4012+4560], %r8832;
	st.global.u32 	[%rd4012+4564], %r8833;
	st.global.u32 	[%rd4012+4568], %r8834;
	st.global.u32 	[%rd4012+4572], %r8835;
	st.global.u32 	[%rd4012+4576], %r8836;
	st.global.u32 	[%rd4012+4580], %r8837;
	st.global.u32 	[%rd4012+4584], %r8838;
	st.global.u32 	[%rd4012+4588], %r8839;
	st.global.u32 	[%rd4012+4592], %r8840;
	st.global.u32 	[%rd4012+4596], %r8841;
	st.global.u32 	[%rd4012+4600], %r8842;
	st.global.u32 	[%rd4012+4604], %r8843;
	st.global.u32 	[%rd4012+4608], %r8844;
	st.global.u32 	[%rd4012+4612], %r8845;
	st.global.u32 	[%rd4012+4616], %r8846;
	st.global.u32 	[%rd4012+4620], %r8847;
	st.global.u32 	[%rd4012+4624], %r8848;
	st.global.u32 	[%rd4012+4628], %r8849;
	st.global.u32 	[%rd4012+4632], %r8850;
	st.global.u32 	[%rd4012+4636], %r8851;
	st.global.u32 	[%rd4012+4640], %r8852;
	st.global.u32 	[%rd4012+4644], %r8853;
	st.global.u32 	[%rd4012+4648], %r8854;
	st.global.u32 	[%rd4012+4652], %r8855;
	st.global.u32 	[%rd4012+4656], %r8856;
	st.global.u32 	[%rd4012+4660], %r8857;
	st.global.u32 	[%rd4012+4664], %r8858;
	st.global.u32 	[%rd4012+4668], %r8859;
	st.global.u32 	[%rd4012+4672], %r8860;
	st.global.u32 	[%rd4012+4676], %r8861;
	st.global.u32 	[%rd4012+4680], %r8862;
	st.global.u32 	[%rd4012+4684], %r8863;
	st.global.u32 	[%rd4012+4688], %r8864;
	st.global.u32 	[%rd4012+4692], %r8865;
	st.global.u32 	[%rd4012+4696], %r8866;
	st.global.u32 	[%rd4012+4700], %r8867;
	st.global.u32 	[%rd4012+4704], %r8868;
	st.global.u32 	[%rd4012+4708], %r8869;
	st.global.u32 	[%rd4012+4712], %r8870;
	st.global.u32 	[%rd4012+4716], %r8871;
	st.global.u32 	[%rd4012+4720], %r8872;
	st.global.u32 	[%rd4012+4724], %r8873;
	st.global.u32 	[%rd4012+4728], %r8874;
	st.global.u32 	[%rd4012+4732], %r8875;
	st.global.u32 	[%rd4012+4736], %r8876;
	st.global.u32 	[%rd4012+4740], %r8877;
	st.global.u32 	[%rd4012+4744], %r8878;
	st.global.u32 	[%rd4012+4748], %r8879;
	st.global.u32 	[%rd4012+4752], %r8880;
	st.global.u32 	[%rd4012+4756], %r8881;
	st.global.u32 	[%rd4012+4760], %r8882;
	st.global.u32 	[%rd4012+4764], %r8883;
	st.global.u32 	[%rd4012+4768], %r8884;
	st.global.u32 	[%rd4012+4772], %r8885;
	st.global.u32 	[%rd4012+4776], %r8886;
	st.global.u32 	[%rd4012+4780], %r8887;
	st.global.u32 	[%rd4012+4784], %r8888;
	st.global.u32 	[%rd4012+4788], %r8889;
	st.global.u32 	[%rd4012+4792], %r8890;
	st.global.u32 	[%rd4012+4796], %r8891;
	st.global.u32 	[%rd4012+4800], %r8892;
	st.global.u32 	[%rd4012+4804], %r8893;
	st.global.u32 	[%rd4012+4808], %r8894;
	st.global.u32 	[%rd4012+4812], %r8895;
	st.global.u32 	[%rd4012+4816], %r8896;
	st.global.u32 	[%rd4012+4820], %r8897;
	st.global.u32 	[%rd4012+4824], %r8898;
	st.global.u32 	[%rd4012+4828], %r8899;
	st.global.u32 	[%rd4012+4832], %r8900;
	st.global.u32 	[%rd4012+4836], %r8901;
	st.global.u32 	[%rd4012+4840], %r8902;
	st.global.u32 	[%rd4012+4844], %r8903;
	st.global.u32 	[%rd4012+4848], %r8904;
	st.global.u32 	[%rd4012+4852], %r8905;
	st.global.u32 	[%rd4012+4856], %r8906;
	st.global.u32 	[%rd4012+4860], %r8907;
	st.global.u32 	[%rd4012+4864], %r8908;
	st.global.u32 	[%rd4012+4868], %r8909;
	st.global.u32 	[%rd4012+4872], %r8910;
	st.global.u32 	[%rd4012+4876], %r8911;
	st.global.u32 	[%rd4012+4880], %r8912;
	st.global.u32 	[%rd4012+4884], %r8913;
	st.global.u32 	[%rd4012+4888], %r8914;
	st.global.u32 	[%rd4012+4892], %r8915;
	st.global.u32 	[%rd4012+4896], %r8916;
	st.global.u32 	[%rd4012+4900], %r8917;
	st.global.u32 	[%rd4012+4904], %r8918;
	st.global.u32 	[%rd4012+4908], %r8919;
	st.global.u32 	[%rd4012+4912], %r8920;
	st.global.u32 	[%rd4012+4916], %r8921;
	st.global.u32 	[%rd4012+4920], %r8922;
	st.global.u32 	[%rd4012+4924], %r8923;
	st.global.u32 	[%rd4012+4928], %r8924;
	st.global.u32 	[%rd4012+4932], %r8925;
	st.global.u32 	[%rd4012+4936], %r8926;
	st.global.u32 	[%rd4012+4940], %r8927;
	st.global.u32 	[%rd4012+4944], %r8928;
	st.global.u32 	[%rd4012+4948], %r8929;
	st.global.u32 	[%rd4012+4952], %r8930;
	st.global.u32 	[%rd4012+4956], %r8931;
	st.global.u32 	[%rd4012+4960], %r8932;
	st.global.u32 	[%rd4012+4964], %r8933;
	st.global.u32 	[%rd4012+4968], %r8934;
	st.global.u32 	[%rd4012+4972], %r8935;
	st.global.u32 	[%rd4012+4976], %r8936;
	st.global.u32 	[%rd4012+4980], %r8937;
	st.global.u32 	[%rd4012+4984], %r8938;
	st.global.u32 	[%rd4012+4988], %r8939;
	st.global.u32 	[%rd4012+4992], %r8940;
	st.global.u32 	[%rd4012+4996], %r8941;
	st.global.u32 	[%rd4012+5000], %r8942;
	st.global.u32 	[%rd4012+5004], %r8943;
	st.global.u32 	[%rd4012+5008], %r8944;
	st.global.u32 	[%rd4012+5012], %r8945;
	st.global.u32 	[%rd4012+5016], %r8946;
	st.global.u32 	[%rd4012+5020], %r8947;
	st.global.u32 	[%rd4012+5024], %r8948;
	st.global.u32 	[%rd4012+5028], %r8949;
	st.global.u32 	[%rd4012+5032], %r8950;
	st.global.u32 	[%rd4012+5036], %r8951;
	st.global.u32 	[%rd4012+5040], %r8952;
	st.global.u32 	[%rd4012+5044], %r8953;
	st.global.u32 	[%rd4012+5048], %r8954;
	st.global.u32 	[%rd4012+5052], %r8955;
	st.global.u32 	[%rd4012+5056], %r8956;
	st.global.u32 	[%rd4012+5060], %r8957;
	st.global.u32 	[%rd4012+5064], %r8958;
	st.global.u32 	[%rd4012+5068], %r8959;
	st.global.u32 	[%rd4012+5072], %r8960;
	st.global.u32 	[%rd4012+5076], %r8961;
	st.global.u32 	[%rd4012+5080], %r8962;
	st.global.u32 	[%rd4012+5084], %r8963;
	st.global.u32 	[%rd4012+5088], %r8964;
	st.global.u32 	[%rd4012+5092], %r8965;
	st.global.u32 	[%rd4012+5096], %r8966;
	st.global.u32 	[%rd4012+5100], %r8967;
	st.global.u32 	[%rd4012+5104], %r8968;
	st.global.u32 	[%rd4012+5108], %r8969;
	st.global.u32 	[%rd4012+5112], %r8970;
	st.global.u32 	[%rd4012+5116], %r8971;
	st.global.u32 	[%rd4012+5120], %r8972;
	st.global.u32 	[%rd4012+5124], %r8973;
	st.global.u32 	[%rd4012+5128], %r8974;
	st.global.u32 	[%rd4012+5132], %r8975;
	st.global.u32 	[%rd4012+5136], %r8976;
	st.global.u32 	[%rd4012+5140], %r8977;
	st.global.u32 	[%rd4012+5144], %r8978;
	st.global.u32 	[%rd4012+5148], %r8979;
	st.global.u32 	[%rd4012+5152], %r8980;
	st.global.u32 	[%rd4012+5156], %r8981;
	st.global.u32 	[%rd4012+5160], %r8982;
	st.global.u32 	[%rd4012+5164], %r8983;
	st.global.u32 	[%rd4012+5168], %r8984;
	st.global.u32 	[%rd4012+5172], %r8985;
	st.global.u32 	[%rd4012+5176], %r8986;
	st.global.u32 	[%rd4012+5180], %r8987;
	st.global.u32 	[%rd4012+5184], %r8988;
	st.global.u32 	[%rd4012+5188], %r8989;
	st.global.u32 	[%rd4012+5192], %r8990;
	st.global.u32 	[%rd4012+5196], %r8991;
	st.global.u32 	[%rd4012+5200], %r8992;
	st.global.u32 	[%rd4012+5204], %r8993;
	st.global.u32 	[%rd4012+5208], %r8994;
	st.global.u32 	[%rd4012+5212], %r8995;
	st.global.u32 	[%rd4012+5216], %r8996;
	st.global.u32 	[%rd4012+5220], %r8997;
	st.global.u32 	[%rd4012+5224], %r8998;
	st.global.u32 	[%rd4012+5228], %r8999;
	st.global.u32 	[%rd4012+5232], %r9000;
	st.global.u32 	[%rd4012+5236], %r9001;
	st.global.u32 	[%rd4012+5240], %r9002;
	st.global.u32 	[%rd4012+5244], %r9003;
	st.global.u32 	[%rd4012+5248], %r9004;
	st.global.u32 	[%rd4012+5252], %r9005;
	st.global.u32 	[%rd4012+5256], %r9006;
	st.global.u32 	[%rd4012+5260], %r9007;
	st.global.u32 	[%rd4012+5264], %r9008;
	st.global.u32 	[%rd4012+5268], %r9009;
	st.global.u32 	[%rd4012+5272], %r9010;
	st.global.u32 	[%rd4012+5276], %r9011;
	st.global.u32 	[%rd4012+5280], %r9012;
	st.global.u32 	[%rd4012+5284], %r9013;
	st.global.u32 	[%rd4012+5288], %r9014;
	st.global.u32 	[%rd4012+5292], %r9015;
	st.global.u32 	[%rd4012+5296], %r9016;
	st.global.u32 	[%rd4012+5300], %r9017;
	st.global.u32 	[%rd4012+5304], %r9018;
	st.global.u32 	[%rd4012+5308], %r9019;
	st.global.u32 	[%rd4012+5312], %r9020;
	st.global.u32 	[%rd4012+5316], %r9021;
	st.global.u32 	[%rd4012+5320], %r9022;
	st.global.u32 	[%rd4012+5324], %r9023;
	st.global.u32 	[%rd4012+5328], %r9024;
	st.global.u32 	[%rd4012+5332], %r9025;
	st.global.u32 	[%rd4012+5336], %r9026;
	st.global.u32 	[%rd4012+5340], %r9027;
	st.global.u32 	[%rd4012+5344], %r9028;
	st.global.u32 	[%rd4012+5348], %r9029;
	st.global.u32 	[%rd4012+5352], %r9030;
	st.global.u32 	[%rd4012+5356], %r9031;
	st.global.u32 	[%rd4012+5360], %r9032;
	st.global.u32 	[%rd4012+5364], %r9033;
	st.global.u32 	[%rd4012+5368], %r9034;
	st.global.u32 	[%rd4012+5372], %r9035;
	st.global.u32 	[%rd4012+5376], %r9036;
	st.global.u32 	[%rd4012+5380], %r9037;
	st.global.u32 	[%rd4012+5384], %r9038;
	st.global.u32 	[%rd4012+5388], %r9039;
	st.global.u32 	[%rd4012+5392], %r9040;
	st.global.u32 	[%rd4012+5396], %r9041;
	st.global.u32 	[%rd4012+5400], %r9042;
	st.global.u32 	[%rd4012+5404], %r9043;
	st.global.u32 	[%rd4012+5408], %r9044;
	st.global.u32 	[%rd4012+5412], %r9045;
	st.global.u32 	[%rd4012+5416], %r9046;
	st.global.u32 	[%rd4012+5420], %r9047;
	st.global.u32 	[%rd4012+5424], %r9048;
	st.global.u32 	[%rd4012+5428], %r9049;
	st.global.u32 	[%rd4012+5432], %r9050;
	st.global.u32 	[%rd4012+5436], %r9051;
	st.global.u32 	[%rd4012+5440], %r9052;
	st.global.u32 	[%rd4012+5444], %r9053;
	st.global.u32 	[%rd4012+5448], %r9054;
	st.global.u32 	[%rd4012+5452], %r9055;
	st.global.u32 	[%rd4012+5456], %r9056;
	st.global.u32 	[%rd4012+5460], %r9057;
	st.global.u32 	[%rd4012+5464], %r9058;
	st.global.u32 	[%rd4012+5468], %r9059;
	st.global.u32 	[%rd4012+5472], %r9060;
	st.global.u32 	[%rd4012+5476], %r9061;
	st.global.u32 	[%rd4012+5480], %r9062;
	st.global.u32 	[%rd4012+5484], %r9063;
	st.global.u32 	[%rd4012+5488], %r9064;
	st.global.u32 	[%rd4012+5492], %r9065;
	st.global.u32 	[%rd4012+5496], %r9066;
	st.global.u32 	[%rd4012+5500], %r9067;
	st.global.u32 	[%rd4012+5504], %r9068;
	st.global.u32 	[%rd4012+5508], %r9069;
	st.global.u32 	[%rd4012+5512], %r9070;
	st.global.u32 	[%rd4012+5516], %r9071;
	st.global.u32 	[%rd4012+5520], %r9072;
	st.global.u32 	[%rd4012+5524], %r9073;
	st.global.u32 	[%rd4012+5528], %r9074;
	st.global.u32 	[%rd4012+5532], %r9075;
	st.global.u32 	[%rd4012+5536], %r9076;
	st.global.u32 	[%rd4012+5540], %r9077;
	st.global.u32 	[%rd4012+5544], %r9078;
	st.global.u32 	[%rd4012+5548], %r9079;
	st.global.u32 	[%rd4012+5552], %r9080;
	st.global.u32 	[%rd4012+5556], %r9081;
	st.global.u32 	[%rd4012+5560], %r9082;
	st.global.u32 	[%rd4012+5564], %r9083;
	st.global.u32 	[%rd4012+5568], %r9084;
	st.global.u32 	[%rd4012+5572], %r9085;
	st.global.u32 	[%rd4012+5576], %r9086;
	st.global.u32 	[%rd4012+5580], %r9087;
	st.global.u32 	[%rd4012+5584], %r9088;
	st.global.u32 	[%rd4012+5588], %r9089;
	st.global.u32 	[%rd4012+5592], %r9090;
	st.global.u32 	[%rd4012+5596], %r9091;
	st.global.u32 	[%rd4012+5600], %r9092;
	st.global.u32 	[%rd4012+5604], %r9093;
	st.global.u32 	[%rd4012+5608], %r9094;
	st.global.u32 	[%rd4012+5612], %r9095;
	st.global.u32 	[%rd4012+5616], %r9096;
	st.global.u32 	[%rd4012+5620], %r9097;
	st.global.u32 	[%rd4012+5624], %r9098;
	st.global.u32 	[%rd4012+5628], %r9099;
	st.global.u32 	[%rd4012+5632], %r9100;
	st.global.u32 	[%rd4012+5636], %r9101;
	st.global.u32 	[%rd4012+5640], %r9102;
	st.global.u32 	[%rd4012+5644], %r9103;
	st.global.u32 	[%rd4012+5648], %r9104;
	st.global.u32 	[%rd4012+5652], %r9105;
	st.global.u32 	[%rd4012+5656], %r9106;
	st.global.u32 	[%rd4012+5660], %r9107;
	st.global.u32 	[%rd4012+5664], %r9108;
	st.global.u32 	[%rd4012+5668], %r9109;
	st.global.u32 	[%rd4012+5672], %r9110;
	st.global.u32 	[%rd4012+5676], %r9111;
	st.global.u32 	[%rd4012+5680], %r9112;
	st.global.u32 	[%rd4012+5684], %r9113;
	st.global.u32 	[%rd4012+5688], %r9114;
	st.global.u32 	[%rd4012+5692], %r9115;
	st.global.u32 	[%rd4012+5696], %r9116;
	st.global.u32 	[%rd4012+5700], %r9117;
	st.global.u32 	[%rd4012+5704], %r9118;
	st.global.u32 	[%rd4012+5708], %r9119;
	st.global.u32 	[%rd4012+5712], %r9120;
	st.global.u32 	[%rd4012+5716], %r9121;
	st.global.u32 	[%rd4012+5720], %r9122;
	st.global.u32 	[%rd4012+5724], %r9123;
	st.global.u32 	[%rd4012+5728], %r9124;
	st.global.u32 	[%rd4012+5732], %r9125;
	st.global.u32 	[%rd4012+5736], %r9126;
	st.global.u32 	[%rd4012+5740], %r9127;
	st.global.u32 	[%rd4012+5744], %r9128;
	st.global.u32 	[%rd4012+5748], %r9129;
	st.global.u32 	[%rd4012+5752], %r9130;
	st.global.u32 	[%rd4012+5756], %r9131;
	st.global.u32 	[%rd4012+5760], %r9132;
	st.global.u32 	[%rd4012+5764], %r9133;
	st.global.u32 	[%rd4012+5768], %r9134;
	st.global.u32 	[%rd4012+5772], %r9135;
	st.global.u32 	[%rd4012+5776], %r9136;
	st.global.u32 	[%rd4012+5780], %r9137;
	st.global.u32 	[%rd4012+5784], %r9138;
	st.global.u32 	[%rd4012+5788], %r9139;
	st.global.u32 	[%rd4012+5792], %r9140;
	st.global.u32 	[%rd4012+5796], %r9141;
	st.global.u32 	[%rd4012+5800], %r9142;
	st.global.u32 	[%rd4012+5804], %r9143;
	st.global.u32 	[%rd4012+5808], %r9144;
	st.global.u32 	[%rd4012+5812], %r9145;
	st.global.u32 	[%rd4012+5816], %r9146;
	st.global.u32 	[%rd4012+5820], %r9147;
	st.global.u32 	[%rd4012+5824], %r9148;
	st.global.u32 	[%rd4012+5828], %r9149;
	st.global.u32 	[%rd4012+5832], %r9150;
	st.global.u32 	[%rd4012+5836], %r9151;
	st.global.u32 	[%rd4012+5840], %r9152;
	st.global.u32 	[%rd4012+5844], %r9153;
	st.global.u32 	[%rd4012+5848], %r9154;
	st.global.u32 	[%rd4012+5852], %r9155;
	st.global.u32 	[%rd4012+5856], %r9156;
	st.global.u32 	[%rd4012+5860], %r9157;
	st.global.u32 	[%rd4012+5864], %r9158;
	st.global.u32 	[%rd4012+5868], %r9159;
	st.global.u32 	[%rd4012+5872], %r9160;
	st.global.u32 	[%rd4012+5876], %r9161;
	st.global.u32 	[%rd4012+5880], %r9162;
	st.global.u32 	[%rd4012+5884], %r9163;
	st.global.u32 	[%rd4012+5888], %r9164;
	st.global.u32 	[%rd4012+5892], %r9165;
	st.global.u32 	[%rd4012+5896], %r9166;
	st.global.u32 	[%rd4012+5900], %r9167;
	st.global.u32 	[%rd4012+5904], %r9168;
	st.global.u32 	[%rd4012+5908], %r9169;
	st.global.u32 	[%rd4012+5912], %r9170;
	st.global.u32 	[%rd4012+5916], %r9171;
	st.global.u32 	[%rd4012+5920], %r9172;
	st.global.u32 	[%rd4012+5924], %r9173;
	st.global.u32 	[%rd4012+5928], %r9174;
	st.global.u32 	[%rd4012+5932], %r9175;
	st.global.u32 	[%rd4012+5936], %r9176;
	st.global.u32 	[%rd4012+5940], %r9177;
	st.global.u32 	[%rd4012+5944], %r9178;
	st.global.u32 	[%rd4012+5948], %r9179;
	st.global.u32 	[%rd4012+5952], %r9180;
	st.global.u32 	[%rd4012+5956], %r9181;
	st.global.u32 	[%rd4012+5960], %r9182;
	st.global.u32 	[%rd4012+5964], %r9183;
	st.global.u32 	[%rd4012+5968], %r9184;
	st.global.u32 	[%rd4012+5972], %r9185;
	st.global.u32 	[%rd4012+5976], %r9186;
	st.global.u32 	[%rd4012+5980], %r9187;
	st.global.u32 	[%rd4012+5984], %r9188;
	st.global.u32 	[%rd4012+5988], %r9189;
	st.global.u32 	[%rd4012+5992], %r9190;
	st.global.u32 	[%rd4012+5996], %r9191;
	st.global.u32 	[%rd4012+6000], %r9192;
	st.global.u32 	[%rd4012+6004], %r9193;
	st.global.u32 	[%rd4012+6008], %r9194;
	st.global.u32 	[%rd4012+6012], %r9195;
	st.global.u32 	[%rd4012+6016], %r9196;
	st.global.u32 	[%rd4012+6020], %r9197;
	st.global.u32 	[%rd4012+6024], %r9198;
	st.global.u32 	[%rd4012+6028], %r9199;
	st.global.u32 	[%rd4012+6032], %r9200;
	st.global.u32 	[%rd4012+6036], %r9201;
	st.global.u32 	[%rd4012+6040], %r9202;
	st.global.u32 	[%rd4012+6044], %r9203;
	st.global.u32 	[%rd4012+6048], %r9204;
	st.global.u32 	[%rd4012+6052], %r9205;
	st.global.u32 	[%rd4012+6056], %r9206;
	st.global.u32 	[%rd4012+6060], %r9207;
	st.global.u32 	[%rd4012+6064], %r9208;
	st.global.u32 	[%rd4012+6068], %r9209;
	st.global.u32 	[%rd4012+6072], %r9210;
	st.global.u32 	[%rd4012+6076], %r9211;
	st.global.u32 	[%rd4012+6080], %r9212;
	st.global.u32 	[%rd4012+6084], %r9213;
	st.global.u32 	[%rd4012+6088], %r9214;
	st.global.u32 	[%rd4012+6092], %r9215;
	st.global.u32 	[%rd4012+6096], %r9216;
	st.global.u32 	[%rd4012+6100], %r9217;
	st.global.u32 	[%rd4012+6104], %r9218;
	st.global.u32 	[%rd4012+6108], %r9219;
	st.global.u32 	[%rd4012+6112], %r9220;
	st.global.u32 	[%rd4012+6116], %r9221;
	st.global.u32 	[%rd4012+6120], %r9222;
	st.global.u32 	[%rd4012+6124], %r9223;
	st.global.u32 	[%rd4012+6128], %r9224;
	st.global.u32 	[%rd4012+6132], %r9225;
	st.global.u32 	[%rd4012+6136], %r9226;
	st.global.u32 	[%rd4012+6140], %r9227;
	st.global.u32 	[%rd4012+6144], %r9228;
	st.global.u32 	[%rd4012+6148], %r9229;
	st.global.u32 	[%rd4012+6152], %r9230;
	st.global.u32 	[%rd4012+6156], %r9231;
	st.global.u32 	[%rd4012+6160], %r9232;
	st.global.u32 	[%rd4012+6164], %r9233;
	st.global.u32 	[%rd4012+6168], %r9234;
	st.global.u32 	[%rd4012+6172], %r9235;
	st.global.u32 	[%rd4012+6176], %r9236;
	st.global.u32 	[%rd4012+6180], %r9237;
	st.global.u32 	[%rd4012+6184], %r9238;
	st.global.u32 	[%rd4012+6188], %r9239;
	st.global.u32 	[%rd4012+6192], %r9240;
	st.global.u32 	[%rd4012+6196], %r9241;
	st.global.u32 	[%rd4012+6200], %r9242;
	st.global.u32 	[%rd4012+6204], %r9243;
	st.global.u32 	[%rd4012+6208], %r9244;
	st.global.u32 	[%rd4012+6212], %r9245;
	st.global.u32 	[%rd4012+6216], %r9246;
	st.global.u32 	[%rd4012+6220], %r9247;
	st.global.u32 	[%rd4012+6224], %r9248;
	st.global.u32 	[%rd4012+6228], %r9249;
	st.global.u32 	[%rd4012+6232], %r9250;
	st.global.u32 	[%rd4012+6236], %r9251;
	st.global.u32 	[%rd4012+6240], %r9252;
	st.global.u32 	[%rd4012+6244], %r9253;
	st.global.u32 	[%rd4012+6248], %r9254;
	st.global.u32 	[%rd4012+6252], %r9255;
	st.global.u32 	[%rd4012+6256], %r9256;
	st.global.u32 	[%rd4012+6260], %r9257;
	st.global.u32 	[%rd4012+6264], %r9258;
	st.global.u32 	[%rd4012+3996], %r8691;
$L__BB0_195:
	ld.local.u32 	%r26241, [%rd3+4064];
	cvt.u32.u16 	%r9259, %rs9843;
	mul.wide.u32 	%rd4013, %r9259, 4;
	add.s64 	%rd20, %rd3, %rd4013;
	ld.local.u32 	%r9260, [%rd20+4004];
	setp.ge.u32 	%p56, %r26241, %r9260;
	@%p56 bra 	$L__BB0_198;
	mov.u32 	%r26240, %r26241;
$L__BB0_197:
	mul.wide.u32 	%rd4014, %r26240, 4;
	add.s64 	%rd4015, %rd3, %rd4014;
	ld.local.u32 	%rd4016, [%rd4015+4];
	add.s64 	%rd4017, %rd3, %rd4016;
	mov.b16 	%rs1584, 1;
	st.local.u8 	[%rd4017+4220], %rs1584;
	add.s32 	%r26240, %r26240, 1;
	ld.local.u32 	%r9261, [%rd20+4004];
	setp.lt.u32 	%p57, %r26240, %r9261;
	@%p57 bra 	$L__BB0_197;
$L__BB0_198:
	ld.local.u32 	%rd4018, [%rd3+4136];
	mov.u64 	%rd4019, d_TARGET_LOOKUP;
	add.s64 	%rd4020, %rd4019, %rd4018;
	ld.global.u8 	%r9262, [%rd4020];
	shl.b32 	%r9263, %r9262, 16;
	ld.local.u32 	%r9264, [%rd3+4208];
	add.s32 	%r9265, %r9264, %r9263;
	add.s32 	%r26238, %r9265, 1;
	st.local.u32 	[%rd3+4208], %r26238;
	setp.lt.u32 	%p58, %r26238, %r26241;
	@%p58 bra 	$L__BB0_184;
	bra.uni 	$L__BB0_200;
$L__BB0_199:
	sub.s16 	%rs9844, %rs9840, %rs55;
	add.s32 	%r3463, %r26228, 1;
	st.local.u32 	[%rd3+4208], %r3463;
	st.local.u32 	[%rd3+4064], %r26231;
	not.b32 	%r3464, %r191;
	ld.local.u32 	%r3465, [%rd3+4076];
	not.b32 	%r3466, %r3465;
	and.b32  	%r3467, %r3465, %r191;
	mul.wide.u32 	%rd1543, %r26231, 4;
	add.s64 	%rd1544, %rd3, %rd1543;
	st.local.u32 	[%rd1544+4], %r3467;
	cvt.u64.u32 	%rd1545, %r3467;
	add.s64 	%rd1546, %rd3, %rd1545;
	ld.local.u8 	%r3468, [%rd1546+4220];
	ld.local.u32 	%r3469, [%rd3+4064];
	add.s32 	%r3470, %r3469, %r3468;
	st.local.u32 	[%rd3+4064], %r3470;
	mov.b16 	%rs153, 0;
	st.local.u8 	[%rd1546+4220], %rs153;
	and.b32  	%r3471, %r191, %r3466;
	mul.wide.u32 	%rd1547, %r3470, 4;
	add.s64 	%rd1548, %rd3, %rd1547;
	st.local.u32 	[%rd1548+4], %r3471;
	cvt.u64.u32 	%rd1549, %r3471;
	add.s64 	%rd1550, %rd3, %rd1549;
	ld.local.u8 	%r3472, [%rd1550+4220];
	ld.local.u32 	%r3473, [%rd3+4064];
	add.s32 	%r3474, %r3473, %r3472;
	st.local.u32 	[%rd3+4064], %r3474;
	st.local.u8 	[%rd1550+4220], %rs153;
	and.b32  	%r3475, %r3465, %r3464;
	mul.wide.u32 	%rd1551, %r3474, 4;
	add.s64 	%rd1552, %rd3, %rd1551;
	st.local.u32 	[%rd1552+4], %r3475;
	cvt.u64.u32 	%rd1553, %r3475;
	add.s64 	%rd1554, %rd3, %rd1553;
	ld.local.u8 	%r3476, [%rd1554+4220];
	ld.local.u32 	%r3477, [%rd3+4064];
	add.s32 	%r3478, %r3477, %r3476;
	st.local.u32 	[%rd3+4064], %r3478;
	st.local.u8 	[%rd1554+4220], %rs153;
	xor.b32  	%r3479, %r3465, %r191;
	mul.wide.u32 	%rd1555, %r3478, 4;
	add.s64 	%rd1556, %rd3, %rd1555;
	st.local.u32 	[%rd1556+4], %r3479;
	cvt.u64.u32 	%rd1557, %r3479;
	add.s64 	%rd1558, %rd3, %rd1557;
	ld.local.u8 	%r3480, [%rd1558+4220];
	ld.local.u32 	%r3481, [%rd3+4064];
	add.s32 	%r3482, %r3481, %r3480;
	st.local.u32 	[%rd3+4064], %r3482;
	st.local.u8 	[%rd1558+4220], %rs153;
	or.b32  	%r3483, %r3465, %r191;
	mul.wide.u32 	%rd1559, %r3482, 4;
	add.s64 	%rd1560, %rd3, %rd1559;
	st.local.u32 	[%rd1560+4], %r3483;
	cvt.u64.u32 	%rd1561, %r3483;
	add.s64 	%rd1562, %rd3, %rd1561;
	ld.local.u8 	%r3484, [%rd1562+4220];
	ld.local.u32 	%r3485, [%rd3+4064];
	add.s32 	%r3486, %r3485, %r3484;
	st.local.u32 	[%rd3+4064], %r3486;
	st.local.u8 	[%rd1562+4220], %rs153;
	ld.local.u32 	%r3487, [%rd3+4080];
	not.b32 	%r3488, %r3487;
	and.b32  	%r3489, %r3487, %r191;
	mul.wide.u32 	%rd1563, %r3486, 4;
	add.s64 	%rd1564, %rd3, %rd1563;
	st.local.u32 	[%rd1564+4], %r3489;
	cvt.u64.u32 	%rd1565, %r3489;
	add.s64 	%rd1566, %rd3, %rd1565;
	ld.local.u8 	%r3490, [%rd1566+4220];
	ld.local.u32 	%r3491, [%rd3+4064];
	add.s32 	%r3492, %r3491, %r3490;
	st.local.u32 	[%rd3+4064], %r3492;
	st.local.u8 	[%rd1566+4220], %rs153;
	and.b32  	%r3493, %r191, %r3488;
	mul.wide.u32 	%rd1567, %r3492, 4;
	add.s64 	%rd1568, %rd3, %rd1567;
	st.local.u32 	[%rd1568+4], %r3493;
	cvt.u64.u32 	%rd1569, %r3493;
	add.s64 	%rd1570, %rd3, %rd1569;
	ld.local.u8 	%r3494, [%rd1570+4220];
	ld.local.u32 	%r3495, [%rd3+4064];
	add.s32 	%r3496, %r3495, %r3494;
	st.local.u32 	[%rd3+4064], %r3496;
	st.local.u8 	[%rd1570+4220], %rs153;
	and.b32  	%r3497, %r3487, %r3464;
	mul.wide.u32 	%rd1571, %r3496, 4;
	add.s64 	%rd1572, %rd3, %rd1571;
	st.local.u32 	[%rd1572+4], %r3497;
	cvt.u64.u32 	%rd1573, %r3497;
	add.s64 	%rd1574, %rd3, %rd1573;
	ld.local.u8 	%r3498, [%rd1574+4220];
	ld.local.u32 	%r3499, [%rd3+4064];
	add.s32 	%r3500, %r3499, %r3498;
	st.local.u32 	[%rd3+4064], %r3500;
	st.local.u8 	[%rd1574+4220], %rs153;
	xor.b32  	%r3501, %r3487, %r191;
	mul.wide.u32 	%rd1575, %r3500, 4;
	add.s64 	%rd1576, %rd3, %rd1575;
	st.local.u32 	[%rd1576+4], %r3501;
	cvt.u64.u32 	%rd1577, %r3501;
	add.s64 	%rd1578, %rd3, %rd1577;
	ld.local.u8 	%r3502, [%rd1578+4220];
	ld.local.u32 	%r3503, [%rd3+4064];
	add.s32 	%r3504, %r3503, %r3502;
	st.local.u32 	[%rd3+4064], %r3504;
	st.local.u8 	[%rd1578+4220], %rs153;
	or.b32  	%r3505, %r3487, %r191;
	mul.wide.u32 	%rd1579, %r3504, 4;
	add.s64 	%rd1580, %rd3, %rd1579;
	st.local.u32 	[%rd1580+4], %r3505;
	cvt.u64.u32 	%rd1581, %r3505;
	add.s64 	%rd1582, %rd3, %rd1581;
	ld.local.u8 	%r3506, [%rd1582+4220];
	ld.local.u32 	%r3507, [%rd3+4064];
	add.s32 	%r3508, %r3507, %r3506;
	st.local.u32 	[%rd3+4064], %r3508;
	st.local.u8 	[%rd1582+4220], %rs153;
	ld.local.u32 	%r3509, [%rd3+4084];
	not.b32 	%r3510, %r3509;
	and.b32  	%r3511, %r3509, %r191;
	mul.wide.u32 	%rd1583, %r3508, 4;
	add.s64 	%rd1584, %rd3, %rd1583;
	st.local.u32 	[%rd1584+4], %r3511;
	cvt.u64.u32 	%rd1585, %r3511;
	add.s64 	%rd1586, %rd3, %rd1585;
	ld.local.u8 	%r3512, [%rd1586+4220];
	ld.local.u32 	%r3513, [%rd3+4064];
	add.s32 	%r3514, %r3513, %r3512;
	st.local.u32 	[%rd3+4064], %r3514;
	st.local.u8 	[%rd1586+4220], %rs153;
	and.b32  	%r3515, %r191, %r3510;
	mul.wide.u32 	%rd1587, %r3514, 4;
	add.s64 	%rd1588, %rd3, %rd1587;
	st.local.u32 	[%rd1588+4], %r3515;
	cvt.u64.u32 	%rd1589, %r3515;
	add.s64 	%rd1590, %rd3, %rd1589;
	ld.local.u8 	%r3516, [%rd1590+4220];
	ld.local.u32 	%r3517, [%rd3+4064];
	add.s32 	%r3518, %r3517, %r3516;
	st.local.u32 	[%rd3+4064], %r3518;
	st.local.u8 	[%rd1590+4220], %rs153;
	and.b32  	%r3519, %r3509, %r3464;
	mul.wide.u32 	%rd1591, %r3518, 4;
	add.s64 	%rd1592, %rd3, %rd1591;
	st.local.u32 	[%rd1592+4], %r3519;
	cvt.u64.u32 	%rd1593, %r3519;
	add.s64 	%rd1594, %rd3, %rd1593;
	ld.local.u8 	%r3520, [%rd1594+4220];
	ld.local.u32 	%r3521, [%rd3+4064];
	add.s32 	%r3522, %r3521, %r3520;
	st.local.u32 	[%rd3+4064], %r3522;
	st.local.u8 	[%rd1594+4220], %rs153;
	xor.b32  	%r3523, %r3509, %r191;
	mul.wide.u32 	%rd1595, %r3522, 4;
	add.s64 	%rd1596, %rd3, %rd1595;
	st.local.u32 	[%rd1596+4], %r3523;
	cvt.u64.u32 	%rd1597, %r3523;
	add.s64 	%rd1598, %rd3, %rd1597;
	ld.local.u8 	%r3524, [%rd1598+4220];
	ld.local.u32 	%r3525, [%rd3+4064];
	add.s32 	%r3526, %r3525, %r3524;
	st.local.u32 	[%rd3+4064], %r3526;
	st.local.u8 	[%rd1598+4220], %rs153;
	or.b32  	%r3527, %r3509, %r191;
	mul.wide.u32 	%rd1599, %r3526, 4;
	add.s64 	%rd1600, %rd3, %rd1599;
	st.local.u32 	[%rd1600+4], %r3527;
	cvt.u64.u32 	%rd1601, %r3527;
	add.s64 	%rd1602, %rd3, %rd1601;
	ld.local.u8 	%r3528, [%rd1602+4220];
	ld.local.u32 	%r3529, [%rd3+4064];
	add.s32 	%r3530, %r3529, %r3528;
	st.local.u32 	[%rd3+4064], %r3530;
	st.local.u8 	[%rd1602+4220], %rs153;
	ld.local.u32 	%r3531, [%rd3+4088];
	not.b32 	%r3532, %r3531;
	and.b32  	%r3533, %r3531, %r191;
	mul.wide.u32 	%rd1603, %r3530, 4;
	add.s64 	%rd1604, %rd3, %rd1603;
	st.local.u32 	[%rd1604+4], %r3533;
	cvt.u64.u32 	%rd1605, %r3533;
	add.s64 	%rd1606, %rd3, %rd1605;
	ld.local.u8 	%r3534, [%rd1606+4220];
	ld.local.u32 	%r3535, [%rd3+4064];
	add.s32 	%r3536, %r3535, %r3534;
	st.local.u32 	[%rd3+4064], %r3536;
	st.local.u8 	[%rd1606+4220], %rs153;
	and.b32  	%r3537, %r191, %r3532;
	mul.wide.u32 	%rd1607, %r3536, 4;
	add.s64 	%rd1608, %rd3, %rd1607;
	st.local.u32 	[%rd1608+4], %r3537;
	cvt.u64.u32 	%rd1609, %r3537;
	add.s64 	%rd1610, %rd3, %rd1609;
	ld.local.u8 	%r3538, [%rd1610+4220];
	ld.local.u32 	%r3539, [%rd3+4064];
	add.s32 	%r3540, %r3539, %r3538;
	st.local.u32 	[%rd3+4064], %r3540;
	st.local.u8 	[%rd1610+4220], %rs153;
	and.b32  	%r3541, %r3531, %r3464;
	mul.wide.u32 	%rd1611, %r3540, 4;
	add.s64 	%rd1612, %rd3, %rd1611;
	st.local.u32 	[%rd1612+4], %r3541;
	cvt.u64.u32 	%rd1613, %r3541;
	add.s64 	%rd1614, %rd3, %rd1613;
	ld.local.u8 	%r3542, [%rd1614+4220];
	ld.local.u32 	%r3543, [%rd3+4064];
	add.s32 	%r3544, %r3543, %r3542;
	st.local.u32 	[%rd3+4064], %r3544;
	st.local.u8 	[%rd1614+4220], %rs153;
	xor.b32  	%r3545, %r3531, %r191;
	mul.wide.u32 	%rd1615, %r3544, 4;
	add.s64 	%rd1616, %rd3, %rd1615;
	st.local.u32 	[%rd1616+4], %r3545;
	cvt.u64.u32 	%rd1617, %r3545;
	add.s64 	%rd1618, %rd3, %rd1617;
	ld.local.u8 	%r3546, [%rd1618+4220];
	ld.local.u32 	%r3547, [%rd3+4064];
	add.s32 	%r3548, %r3547, %r3546;
	st.local.u32 	[%rd3+4064], %r3548;
	st.local.u8 	[%rd1618+4220], %rs153;
	or.b32  	%r3549, %r3531, %r191;
	mul.wide.u32 	%rd1619, %r3548, 4;
	add.s64 	%rd1620, %rd3, %rd1619;
	st.local.u32 	[%rd1620+4], %r3549;
	cvt.u64.u32 	%rd1621, %r3549;
	add.s64 	%rd1622, %rd3, %rd1621;
	ld.local.u8 	%r3550, [%rd1622+4220];
	ld.local.u32 	%r3551, [%rd3+4064];
	add.s32 	%r3552, %r3551, %r3550;
	st.local.u32 	[%rd3+4064], %r3552;
	st.local.u8 	[%rd1622+4220], %rs153;
	ld.local.u32 	%r3553, [%rd3+4092];
	not.b32 	%r3554, %r3553;
	and.b32  	%r3555, %r3553, %r191;
	mul.wide.u32 	%rd1623, %r3552, 4;
	add.s64 	%rd1624, %rd3, %rd1623;
	st.local.u32 	[%rd1624+4], %r3555;
	cvt.u64.u32 	%rd1625, %r3555;
	add.s64 	%rd1626, %rd3, %rd1625;
	ld.local.u8 	%r3556, [%rd1626+4220];
	ld.local.u32 	%r3557, [%rd3+4064];
	add.s32 	%r3558, %r3557, %r3556;
	st.local.u32 	[%rd3+4064], %r3558;
	st.local.u8 	[%rd1626+4220], %rs153;
	and.b32  	%r3559, %r191, %r3554;
	mul.wide.u32 	%rd1627, %r3558, 4;
	add.s64 	%rd1628, %rd3, %rd1627;
	st.local.u32 	[%rd1628+4], %r3559;
	cvt.u64.u32 	%rd1629, %r3559;
	add.s64 	%rd1630, %rd3, %rd1629;
	ld.local.u8 	%r3560, [%rd1630+4220];
	ld.local.u32 	%r3561, [%rd3+4064];
	add.s32 	%r3562, %r3561, %r3560;
	st.local.u32 	[%rd3+4064], %r3562;
	st.local.u8 	[%rd1630+4220], %rs153;
	and.b32  	%r3563, %r3553, %r3464;
	mul.wide.u32 	%rd1631, %r3562, 4;
	add.s64 	%rd1632, %rd3, %rd1631;
	st.local.u32 	[%rd1632+4], %r3563;
	cvt.u64.u32 	%rd1633, %r3563;
	add.s64 	%rd1634, %rd3, %rd1633;
	ld.local.u8 	%r3564, [%rd1634+4220];
	ld.local.u32 	%r3565, [%rd3+4064];
	add.s32 	%r3566, %r3565, %r3564;
	st.local.u32 	[%rd3+4064], %r3566;
	st.local.u8 	[%rd1634+4220], %rs153;
	xor.b32  	%r3567, %r3553, %r191;
	mul.wide.u32 	%rd1635, %r3566, 4;
	add.s64 	%rd1636, %rd3, %rd1635;
	st.local.u32 	[%rd1636+4], %r3567;
	cvt.u64.u32 	%rd1637, %r3567;
	add.s64 	%rd1638, %rd3, %rd1637;
	ld.local.u8 	%r3568, [%rd1638+4220];
	ld.local.u32 	%r3569, [%rd3+4064];
	add.s32 	%r3570, %r3569, %r3568;
	st.local.u32 	[%rd3+4064], %r3570;
	st.local.u8 	[%rd1638+4220], %rs153;
	or.b32  	%r3571, %r3553, %r191;
	mul.wide.u32 	%rd1639, %r3570, 4;
	add.s64 	%rd1640, %rd3, %rd1639;
	st.local.u32 	[%rd1640+4], %r3571;
	cvt.u64.u32 	%rd1641, %r3571;
	add.s64 	%rd1642, %rd3, %rd1641;
	ld.local.u8 	%r3572, [%rd1642+4220];
	ld.local.u32 	%r3573, [%rd3+4064];
	add.s32 	%r3574, %r3573, %r3572;
	st.local.u32 	[%rd3+4064], %r3574;
	st.local.u8 	[%rd1642+4220], %rs153;
	ld.local.u32 	%r3575, [%rd3+4096];
	not.b32 	%r3576, %r3575;
	and.b32  	%r3577, %r3575, %r191;
	mul.wide.u32 	%rd1643, %r3574, 4;
	add.s64 	%rd1644, %rd3, %rd1643;
	st.local.u32 	[%rd1644+4], %r3577;
	cvt.u64.u32 	%rd1645, %r3577;
	add.s64 	%rd1646, %rd3, %rd1645;
	ld.local.u8 	%r3578, [%rd1646+4220];
	ld.local.u32 	%r3579, [%rd3+4064];
	add.s32 	%r3580, %r3579, %r3578;
	st.local.u32 	[%rd3+4064], %r3580;
	st.local.u8 	[%rd1646+4220], %rs153;
	and.b32  	%r3581, %r191, %r3576;
	mul.wide.u32 	%rd1647, %r3580, 4;
	add.s64 	%rd1648, %rd3, %rd1647;
	st.local.u32 	[%rd1648+4], %r3581;
	cvt.u64.u32 	%rd1649, %r3581;
	add.s64 	%rd1650, %rd3, %rd1649;
	ld.local.u8 	%r3582, [%rd1650+4220];
	ld.local.u32 	%r3583, [%rd3+4064];
	add.s32 	%r3584, %r3583, %r3582;
	st.local.u32 	[%rd3+4064], %r3584;
	st.local.u8 	[%rd1650+4220], %rs153;
	and.b32  	%r3585, %r3575, %r3464;
	mul.wide.u32 	%rd1651, %r3584, 4;
	add.s64 	%rd1652, %rd3, %rd1651;
	st.local.u32 	[%rd1652+4], %r3585;
	cvt.u64.u32 	%rd1653, %r3585;
	add.s64 	%rd1654, %rd3, %rd1653;
	ld.local.u8 	%r3586, [%rd1654+4220];
	ld.local.u32 	%r3587, [%rd3+4064];
	add.s32 	%r3588, %r3587, %r3586;
	st.local.u32 	[%rd3+4064], %r3588;
	st.local.u8 	[%rd1654+4220], %rs153;
	xor.b32  	%r3589, %r3575, %r191;
	mul.wide.u32 	%rd1655, %r3588, 4;
	add.s64 	%rd1656, %rd3, %rd1655;
	st.local.u32 	[%rd1656+4], %r3589;
	cvt.u64.u32 	%rd1657, %r3589;
	add.s64 	%rd1658, %rd3, %rd1657;
	ld.local.u8 	%r3590, [%rd1658+4220];
	ld.local.u32 	%r3591, [%rd3+4064];
	add.s32 	%r3592, %r3591, %r3590;
	st.local.u32 	[%rd3+4064], %r3592;
	st.local.u8 	[%rd1658+4220], %rs153;
	or.b32  	%r3593, %r3575, %r191;
	mul.wide.u32 	%rd1659, %r3592, 4;
	add.s64 	%rd1660, %rd3, %rd1659;
	st.local.u32 	[%rd1660+4], %r3593;
	cvt.u64.u32 	%rd1661, %r3593;
	add.s64 	%rd1662, %rd3, %rd1661;
	ld.local.u8 	%r3594, [%rd1662+4220];
	ld.local.u32 	%r3595, [%rd3+4064];
	add.s32 	%r3596, %r3595, %r3594;
	st.local.u32 	[%rd3+4064], %r3596;
	st.local.u8 	[%rd1662+4220], %rs153;
	ld.local.u32 	%r3597, [%rd3+4100];
	not.b32 	%r3598, %r3597;
	and.b32  	%r3599, %r3597, %r191;
	mul.wide.u32 	%rd1663, %r3596, 4;
	add.s64 	%rd1664, %rd3, %rd1663;
	st.local.u32 	[%rd1664+4], %r3599;
	cvt.u64.u32 	%rd1665, %r3599;
	add.s64 	%rd1666, %rd3, %rd1665;
	ld.local.u8 	%r3600, [%rd1666+4220];
	ld.local.u32 	%r3601, [%rd3+4064];
	add.s32 	%r3602, %r3601, %r3600;
	st.local.u32 	[%rd3+4064], %r3602;
	st.local.u8 	[%rd1666+4220], %rs153;
	and.b32  	%r3603, %r191, %r3598;
	mul.wide.u32 	%rd1667, %r3602, 4;
	add.s64 	%rd1668, %rd3, %rd1667;
	st.local.u32 	[%rd1668+4], %r3603;
	cvt.u64.u32 	%rd1669, %r3603;
	add.s64 	%rd1670, %rd3, %rd1669;
	ld.local.u8 	%r3604, [%rd1670+4220];
	ld.local.u32 	%r3605, [%rd3+4064];
	add.s32 	%r3606, %r3605, %r3604;
	st.local.u32 	[%rd3+4064], %r3606;
	st.local.u8 	[%rd1670+4220], %rs153;
	and.b32  	%r3607, %r3597, %r3464;
	mul.wide.u32 	%rd1671, %r3606, 4;
	add.s64 	%rd1672, %rd3, %rd1671;
	st.local.u32 	[%rd1672+4], %r3607;
	cvt.u64.u32 	%rd1673, %r3607;
	add.s64 	%rd1674, %rd3, %rd1673;
	ld.local.u8 	%r3608, [%rd1674+4220];
	ld.local.u32 	%r3609, [%rd3+4064];
	add.s32 	%r3610, %r3609, %r3608;
	st.local.u32 	[%rd3+4064], %r3610;
	st.local.u8 	[%rd1674+4220], %rs153;
	xor.b32  	%r3611, %r3597, %r191;
	mul.wide.u32 	%rd1675, %r3610, 4;
	add.s64 	%rd1676, %rd3, %rd1675;
	st.local.u32 	[%rd1676+4], %r3611;
	cvt.u64.u32 	%rd1677, %r3611;
	add.s64 	%rd1678, %rd3, %rd1677;
	ld.local.u8 	%r3612, [%rd1678+4220];
	ld.local.u32 	%r3613, [%rd3+4064];
	add.s32 	%r3614, %r3613, %r3612;
	st.local.u32 	[%rd3+4064], %r3614;
	st.local.u8 	[%rd1678+4220], %rs153;
	or.b32  	%r3615, %r3597, %r191;
	mul.wide.u32 	%rd1679, %r3614, 4;
	add.s64 	%rd1680, %rd3, %rd1679;
	st.local.u32 	[%rd1680+4], %r3615;
	cvt.u64.u32 	%rd1681, %r3615;
	add.s64 	%rd1682, %rd3, %rd1681;
	ld.local.u8 	%r3616, [%rd1682+4220];
	ld.local.u32 	%r3617, [%rd3+4064];
	add.s32 	%r3618, %r3617, %r3616;
	st.local.u32 	[%rd3+4064], %r3618;
	st.local.u8 	[%rd1682+4220], %rs153;
	ld.local.u32 	%r3619, [%rd3+4104];
	not.b32 	%r3620, %r3619;
	and.b32  	%r3621, %r3619, %r191;
	mul.wide.u32 	%rd1683, %r3618, 4;
	add.s64 	%rd1684, %rd3, %rd1683;
	st.local.u32 	[%rd1684+4], %r3621;
	cvt.u64.u32 	%rd1685, %r3621;
	add.s64 	%rd1686, %rd3, %rd1685;
	ld.local.u8 	%r3622, [%rd1686+4220];
	ld.local.u32 	%r3623, [%rd3+4064];
	add.s32 	%r3624, %r3623, %r3622;
	st.local.u32 	[%rd3+4064], %r3624;
	st.local.u8 	[%rd1686+4220], %rs153;
	and.b32  	%r3625, %r191, %r3620;
	mul.wide.u32 	%rd1687, %r3624, 4;
	add.s64 	%rd1688, %rd3, %rd1687;
	st.local.u32 	[%rd1688+4], %r3625;
	cvt.u64.u32 	%rd1689, %r3625;
	add.s64 	%rd1690, %rd3, %rd1689;
	ld.local.u8 	%r3626, [%rd1690+4220];
	ld.local.u32 	%r3627, [%rd3+4064];
	add.s32 	%r3628, %r3627, %r3626;
	st.local.u32 	[%rd3+4064], %r3628;
	st.local.u8 	[%rd1690+4220], %rs153;
	and.b32  	%r3629, %r3619, %r3464;
	mul.wide.u32 	%rd1691, %r3628, 4;
	add.s64 	%rd1692, %rd3, %rd1691;
	st.local.u32 	[%rd1692+4], %r3629;
	cvt.u64.u32 	%rd1693, %r3629;
	add.s64 	%rd1694, %rd3, %rd1693;
	ld.local.u8 	%r3630, [%rd1694+4220];
	ld.local.u32 	%r3631, [%rd3+4064];
	add.s32 	%r3632, %r3631, %r3630;
	st.local.u32 	[%rd3+4064], %r3632;
	st.local.u8 	[%rd1694+4220], %rs153;
	xor.b32  	%r3633, %r3619, %r191;
	mul.wide.u32 	%rd1695, %r3632, 4;
	add.s64 	%rd1696, %rd3, %rd1695;
	st.local.u32 	[%rd1696+4], %r3633;
	cvt.u64.u32 	%rd1697, %r3633;
	add.s64 	%rd1698, %rd3, %rd1697;
	ld.local.u8 	%r3634, [%rd1698+4220];
	ld.local.u32 	%r3635, [%rd3+4064];
	add.s32 	%r3636, %r3635, %r3634;
	st.local.u32 	[%rd3+4064], %r3636;
	st.local.u8 	[%rd1698+4220], %rs153;
	or.b32  	%r3637, %r3619, %r191;
	mul.wide.u32 	%rd1699, %r3636, 4;
	add.s64 	%rd1700, %rd3, %rd1699;
	st.local.u32 	[%rd1700+4], %r3637;
	cvt.u64.u32 	%rd1701, %r3637;
	add.s64 	%rd1702, %rd3, %rd1701;
	ld.local.u8 	%r3638, [%rd1702+4220];
	ld.local.u32 	%r3639, [%rd3+4064];
	add.s32 	%r3640, %r3639, %r3638;
	st.local.u32 	[%rd3+4064], %r3640;
	st.local.u8 	[%rd1702+4220], %rs153;
	ld.local.u32 	%r3641, [%rd3+4108];
	not.b32 	%r3642, %r3641;
	and.b32  	%r3643, %r3641, %r191;
	mul.wide.u32 	%rd1703, %r3640, 4;
	add.s64 	%rd1704, %rd3, %rd1703;
	st.local.u32 	[%rd1704+4], %r3643;
	cvt.u64.u32 	%rd1705, %r3643;
	add.s64 	%rd1706, %rd3, %rd1705;
	ld.local.u8 	%r3644, [%rd1706+4220];
	ld.local.u32 	%r3645, [%rd3+4064];
	add.s32 	%r3646, %r3645, %r3644;
	st.local.u32 	[%rd3+4064], %r3646;
	st.local.u8 	[%rd1706+4220], %rs153;
	and.b32  	%r3647, %r191, %r3642;
	mul.wide.u32 	%rd1707, %r3646, 4;
	add.s64 	%rd1708, %rd3, %rd1707;
	st.local.u32 	[%rd1708+4], %r3647;
	cvt.u64.u32 	%rd1709, %r3647;
	add.s64 	%rd1710, %rd3, %rd1709;
	ld.local.u8 	%r3648, [%rd1710+4220];
	ld.local.u32 	%r3649, [%rd3+4064];
	add.s32 	%r3650, %r3649, %r3648;
	st.local.u32 	[%rd3+4064], %r3650;
	st.local.u8 	[%rd1710+4220], %rs153;
	and.b32  	%r3651, %r3641, %r3464;
	mul.wide.u32 	%rd1711, %r3650, 4;
	add.s64 	%rd1712, %rd3, %rd1711;
	st.local.u32 	[%rd1712+4], %r3651;
	cvt.u64.u32 	%rd1713, %r3651;
	add.s64 	%rd1714, %rd3, %rd1713;
	ld.local.u8 	%r3652, [%rd1714+4220];
	ld.local.u32 	%r3653, [%rd3+4064];
	add.s32 	%r3654, %r3653, %r3652;
	st.local.u32 	[%rd3+4064], %r3654;
	st.local.u8 	[%rd1714+4220], %rs153;
	xor.b32  	%r3655, %r3641, %r191;
	mul.wide.u32 	%rd1715, %r3654, 4;
	add.s64 	%rd1716, %rd3, %rd1715;
	st.local.u32 	[%rd1716+4], %r3655;
	cvt.u64.u32 	%rd1717, %r3655;
	add.s64 	%rd1718, %rd3, %rd1717;
	ld.local.u8 	%r3656, [%rd1718+4220];
	ld.local.u32 	%r3657, [%rd3+4064];
	add.s32 	%r3658, %r3657, %r3656;
	st.local.u32 	[%rd3+4064], %r3658;
	st.local.u8 	[%rd1718+4220], %rs153;
	or.b32  	%r3659, %r3641, %r191;
	mul.wide.u32 	%rd1719, %r3658, 4;
	add.s64 	%rd1720, %rd3, %rd1719;
	st.local.u32 	[%rd1720+4], %r3659;
	cvt.u64.u32 	%rd1721, %r3659;
	add.s64 	%rd1722, %rd3, %rd1721;
	ld.local.u8 	%r3660, [%rd1722+4220];
	ld.local.u32 	%r3661, [%rd3+4064];
	add.s32 	%r3662, %r3661, %r3660;
	st.local.u32 	[%rd3+4064], %r3662;
	st.local.u8 	[%rd1722+4220], %rs153;
	ld.local.u32 	%r3663, [%rd3+4112];
	not.b32 	%r3664, %r3663;
	and.b32  	%r3665, %r3663, %r191;
	mul.wide.u32 	%rd1723, %r3662, 4;
	add.s64 	%rd1724, %rd3, %rd1723;
	st.local.u32 	[%rd1724+4], %r3665;
	cvt.u64.u32 	%rd1725, %r3665;
	add.s64 	%rd1726, %rd3, %rd1725;
	ld.local.u8 	%r3666, [%rd1726+4220];
	ld.local.u32 	%r3667, [%rd3+4064];
	add.s32 	%r3668, %r3667, %r3666;
	st.local.u32 	[%rd3+4064], %r3668;
	st.local.u8 	[%rd1726+4220], %rs153;
	and.b32  	%r3669, %r191, %r3664;
	mul.wide.u32 	%rd1727, %r3668, 4;
	add.s64 	%rd1728, %rd3, %rd1727;
	st.local.u32 	[%rd1728+4], %r3669;
	cvt.u64.u32 	%rd1729, %r3669;
	add.s64 	%rd1730, %rd3, %rd1729;
	ld.local.u8 	%r3670, [%rd1730+4220];
	ld.local.u32 	%r3671, [%rd3+4064];
	add.s32 	%r3672, %r3671, %r3670;
	st.local.u32 	[%rd3+4064], %r3672;
	st.local.u8 	[%rd1730+4220], %rs153;
	and.b32  	%r3673, %r3663, %r3464;
	mul.wide.u32 	%rd1731, %r3672, 4;
	add.s64 	%rd1732, %rd3, %rd1731;
	st.local.u32 	[%rd1732+4], %r3673;
	cvt.u64.u32 	%rd1733, %r3673;
	add.s64 	%rd1734, %rd3, %rd1733;
	ld.local.u8 	%r3674, [%rd1734+4220];
	ld.local.u32 	%r3675, [%rd3+4064];
	add.s32 	%r3676, %r3675, %r3674;
	st.local.u32 	[%rd3+4064], %r3676;
	st.local.u8 	[%rd1734+4220], %rs153;
	xor.b32  	%r3677, %r3663, %r191;
	mul.wide.u32 	%rd1735, %r3676, 4;
	add.s64 	%rd1736, %rd3, %rd1735;
	st.local.u32 	[%rd1736+4], %r3677;
	cvt.u64.u32 	%rd1737, %r3677;
	add.s64 	%rd1738, %rd3, %rd1737;
	ld.local.u8 	%r3678, [%rd1738+4220];
	ld.local.u32 	%r3679, [%rd3+4064];
	add.s32 	%r3680, %r3679, %r3678;
	st.local.u32 	[%rd3+4064], %r3680;
	st.local.u8 	[%rd1738+4220], %rs153;
	or.b32  	%r3681, %r3663, %r191;
	mul.wide.u32 	%rd1739, %r3680, 4;
	add.s64 	%rd1740, %rd3, %rd1739;
	st.local.u32 	[%rd1740+4], %r3681;
	cvt.u64.u32 	%rd1741, %r3681;
	add.s64 	%rd1742, %rd3, %rd1741;
	ld.local.u8 	%r3682, [%rd1742+4220];
	ld.local.u32 	%r3683, [%rd3+4064];
	add.s32 	%r3684, %r3683, %r3682;
	st.local.u32 	[%rd3+4064], %r3684;
	st.local.u8 	[%rd1742+4220], %rs153;
	ld.local.u32 	%r3685, [%rd3+4116];
	not.b32 	%r3686, %r3685;
	and.b32  	%r3687, %r3685, %r191;
	mul.wide.u32 	%rd1743, %r3684, 4;
	add.s64 	%rd1744, %rd3, %rd1743;
	st.local.u32 	[%rd1744+4], %r3687;
	cvt.u64.u32 	%rd1745, %r3687;
	add.s64 	%rd1746, %rd3, %rd1745;
	ld.local.u8 	%r3688, [%rd1746+4220];
	ld.local.u32 	%r3689, [%rd3+4064];
	add.s32 	%r3690, %r3689, %r3688;
	st.local.u32 	[%rd3+4064], %r3690;
	st.local.u8 	[%rd1746+4220], %rs153;
	and.b32  	%r3691, %r191, %r3686;
	mul.wide.u32 	%rd1747, %r3690, 4;
	add.s64 	%rd1748, %rd3, %rd1747;
	st.local.u32 	[%rd1748+4], %r3691;
	cvt.u64.u32 	%rd1749, %r3691;
	add.s64 	%rd1750, %rd3, %rd1749;
	ld.local.u8 	%r3692, [%rd1750+4220];
	ld.local.u32 	%r3693, [%rd3+4064];
	add.s32 	%r3694, %r3693, %r3692;
	st.local.u32 	[%rd3+4064], %r3694;
	st.local.u8 	[%rd1750+4220], %rs153;
	and.b32  	%r3695, %r3685, %r3464;
	mul.wide.u32 	%rd1751, %r3694, 4;
	add.s64 	%rd1752, %rd3, %rd1751;
	st.local.u32 	[%rd1752+4], %r3695;
	cvt.u64.u32 	%rd1753, %r3695;
	add.s64 	%rd1754, %rd3, %rd1753;
	ld.local.u8 	%r3696, [%rd1754+4220];
	ld.local.u32 	%r3697, [%rd3+4064];
	add.s32 	%r3698, %r3697, %r3696;
	st.local.u32 	[%rd3+4064], %r3698;
	st.local.u8 	[%rd1754+4220], %rs153;
	xor.b32  	%r3699, %r3685, %r191;
	mul.wide.u32 	%rd1755, %r3698, 4;
	add.s64 	%rd1756, %rd3, %rd1755;
	st.local.u32 	[%rd1756+4], %r3699;
	cvt.u64.u32 	%rd1757, %r3699;
	add.s64 	%rd1758, %rd3, %rd1757;
	ld.local.u8 	%r3700, [%rd1758+4220];
	ld.local.u32 	%r3701, [%rd3+4064];
	add.s32 	%r3702, %r3701, %r3700;
	st.local.u32 	[%rd3+4064], %r3702;
	st.local.u8 	[%rd1758+4220], %rs153;
	or.b32  	%r3703, %r3685, %r191;
	mul.wide.u32 	%rd1759, %r3702, 4;
	add.s64 	%rd1760, %rd3, %rd1759;
	st.local.u32 	[%rd1760+4], %r3703;
	cvt.u64.u32 	%rd1761, %r3703;
	add.s64 	%rd1762, %rd3, %rd1761;
	ld.local.u8 	%r3704, [%rd1762+4220];
	ld.local.u32 	%r3705, [%rd3+4064];
	add.s32 	%r3706, %r3705, %r3704;
	st.local.u32 	[%rd3+4064], %r3706;
	st.local.u8 	[%rd1762+4220], %rs153;
	ld.local.u32 	%r3707, [%rd3+4120];
	not.b32 	%r3708, %r3707;
	and.b32  	%r3709, %r3707, %r191;
	mul.wide.u32 	%rd1763, %r3706, 4;
	add.s64 	%rd1764, %rd3, %rd1763;
	st.local.u32 	[%rd1764+4], %r3709;
	cvt.u64.u32 	%rd1765, %r3709;
	add.s64 	%rd1766, %rd3, %rd1765;
	ld.local.u8 	%r3710, [%rd1766+4220];
	ld.local.u32 	%r3711, [%rd3+4064];
	add.s32 	%r3712, %r3711, %r3710;
	st.local.u32 	[%rd3+4064], %r3712;
	st.local.u8 	[%rd1766+4220], %rs153;
	and.b32  	%r3713, %r191, %r3708;
	mul.wide.u32 	%rd1767, %r3712, 4;
	add.s64 	%rd1768, %rd3, %rd1767;
	st.local.u32 	[%rd1768+4], %r3713;
	cvt.u64.u32 	%rd1769, %r3713;
	add.s64 	%rd1770, %rd3, %rd1769;
	ld.local.u8 	%r3714, [%rd1770+4220];
	ld.local.u32 	%r3715, [%rd3+4064];
	add.s32 	%r3716, %r3715, %r3714;
	st.local.u32 	[%rd3+4064], %r3716;
	st.local.u8 	[%rd1770+4220], %rs153;
	and.b32  	%r3717, %r3707, %r3464;
	mul.wide.u32 	%rd1771, %r3716, 4;
	add.s64 	%rd1772, %rd3, %rd1771;
	st.local.u32 	[%rd1772+4], %r3717;
	cvt.u64.u32 	%rd1773, %r3717;
	add.s64 	%rd1774, %rd3, %rd1773;
	ld.local.u8 	%r3718, [%rd1774+4220];
	ld.local.u32 	%r3719, [%rd3+4064];
	add.s32 	%r3720, %r3719, %r3718;
	st.local.u32 	[%rd3+4064], %r3720;
	st.local.u8 	[%rd1774+4220], %rs153;
	xor.b32  	%r3721, %r3707, %r191;
	mul.wide.u32 	%rd1775, %r3720, 4;
	add.s64 	%rd1776, %rd3, %rd1775;
	st.local.u32 	[%rd1776+4], %r3721;
	cvt.u64.u32 	%rd1777, %r3721;
	add.s64 	%rd1778, %rd3, %rd1777;
	ld.local.u8 	%r3722, [%rd1778+4220];
	ld.local.u32 	%r3723, [%rd3+4064];
	add.s32 	%r3724, %r3723, %r3722;
	st.local.u32 	[%rd3+4064], %r3724;
	st.local.u8 	[%rd1778+4220], %rs153;
	or.b32  	%r3725, %r3707, %r191;
	mul.wide.u32 	%rd1779, %r3724, 4;
	add.s64 	%rd1780, %rd3, %rd1779;
	st.local.u32 	[%rd1780+4], %r3725;
	cvt.u64.u32 	%rd1781, %r3725;
	add.s64 	%rd1782, %rd3, %rd1781;
	ld.local.u8 	%r3726, [%rd1782+4220];
	ld.local.u32 	%r3727, [%rd3+4064];
	add.s32 	%r3728, %r3727, %r3726;
	st.local.u32 	[%rd3+4064], %r3728;
	st.local.u8 	[%rd1782+4220], %rs153;
	ld.local.u32 	%r3729, [%rd3+4124];
	not.b32 	%r3730, %r3729;
	and.b32  	%r3731, %r3729, %r191;
	mul.wide.u32 	%rd1783, %r3728, 4;
	add.s64 	%rd1784, %rd3, %rd1783;
	st.local.u32 	[%rd1784+4], %r3731;
	cvt.u64.u32 	%rd1785, %r3731;
	add.s64 	%rd1786, %rd3, %rd1785;
	ld.local.u8 	%r3732, [%rd1786+4220];
	ld.local.u32 	%r3733, [%rd3+4064];
	add.s32 	%r3734, %r3733, %r3732;
	st.local.u32 	[%rd3+4064], %r3734;
	st.local.u8 	[%rd1786+4220], %rs153;
	and.b32  	%r3735, %r191, %r3730;
	mul.wide.u32 	%rd1787, %r3734, 4;
	add.s64 	%rd1788, %rd3, %rd1787;
	st.local.u32 	[%rd1788+4], %r3735;
	cvt.u64.u32 	%rd1789, %r3735;
	add.s64 	%rd1790, %rd3, %rd1789;
	ld.local.u8 	%r3736, [%rd1790+4220];
	ld.local.u32 	%r3737, [%rd3+4064];
	add.s32 	%r3738, %r3737, %r3736;
	st.local.u32 	[%rd3+4064], %r3738;
	st.local.u8 	[%rd1790+4220], %rs153;
	and.b32  	%r3739, %r3729, %r3464;
	mul.wide.u32 	%rd1791, %r3738, 4;
	add.s64 	%rd1792, %rd3, %rd1791;
	st.local.u32 	[%rd1792+4], %r3739;
	cvt.u64.u32 	%rd1793, %r3739;
	add.s64 	%rd1794, %rd3, %rd1793;
	ld.local.u8 	%r3740, [%rd1794+4220];
	ld.local.u32 	%r3741, [%rd3+4064];
	add.s32 	%r3742, %r3741, %r3740;
	st.local.u32 	[%rd3+4064], %r3742;
	st.local.u8 	[%rd1794+4220], %rs153;
	xor.b32  	%r3743, %r3729, %r191;
	mul.wide.u32 	%rd1795, %r3742, 4;
	add.s64 	%rd1796, %rd3, %rd1795;
	st.local.u32 	[%rd1796+4], %r3743;
	cvt.u64.u32 	%rd1797, %r3743;
	add.s64 	%rd1798, %rd3, %rd1797;
	ld.local.u8 	%r3744, [%rd1798+4220];
	ld.local.u32 	%r3745, [%rd3+4064];
	add.s32 	%r3746, %r3745, %r3744;
	st.local.u32 	[%rd3+4064], %r3746;
	st.local.u8 	[%rd1798+4220], %rs153;
	or.b32  	%r3747, %r3729, %r191;
	mul.wide.u32 	%rd1799, %r3746, 4;
	add.s64 	%rd1800, %rd3, %rd1799;
	st.local.u32 	[%rd1800+4], %r3747;
	cvt.u64.u32 	%rd1801, %r3747;
	add.s64 	%rd1802, %rd3, %rd1801;
	ld.local.u8 	%r3748, [%rd1802+4220];
	ld.local.u32 	%r3749, [%rd3+4064];
	add.s32 	%r3750, %r3749, %r3748;
	st.local.u32 	[%rd3+4064], %r3750;
	st.local.u8 	[%rd1802+4220], %rs153;
	ld.local.u32 	%r3751, [%rd3+4128];
	not.b32 	%r3752, %r3751;
	and.b32  	%r3753, %r3751, %r191;
	mul.wide.u32 	%rd1803, %r3750, 4;
	add.s64 	%rd1804, %rd3, %rd1803;
	st.local.u32 	[%rd1804+4], %r3753;
	cvt.u64.u32 	%rd1805, %r3753;
	add.s64 	%rd1806, %rd3, %rd1805;
	ld.local.u8 	%r3754, [%rd1806+4220];
	ld.local.u32 	%r3755, [%rd3+4064];
	add.s32 	%r3756, %r3755, %r3754;
	st.local.u32 	[%rd3+4064], %r3756;
	st.local.u8 	[%rd1806+4220], %rs153;
	and.b32  	%r3757, %r191, %r3752;
	mul.wide.u32 	%rd1807, %r3756, 4;
	add.s64 	%rd1808, %rd3, %rd1807;
	st.local.u32 	[%rd1808+4], %r3757;
	cvt.u64.u32 	%rd1809, %r3757;
	add.s64 	%rd1810, %rd3, %rd1809;
	ld.local.u8 	%r3758, [%rd1810+4220];
	ld.local.u32 	%r3759, [%rd3+4064];
	add.s32 	%r3760, %r3759, %r3758;
	st.local.u32 	[%rd3+4064], %r3760;
	st.local.u8 	[%rd1810+4220], %rs153;
	and.b32  	%r3761, %r3751, %r3464;
	mul.wide.u32 	%rd1811, %r3760, 4;
	add.s64 	%rd1812, %rd3, %rd1811;
	st.local.u32 	[%rd1812+4], %r3761;
	cvt.u64.u32 	%rd1813, %r3761;
	add.s64 	%rd1814, %rd3, %rd1813;
	ld.local.u8 	%r3762, [%rd1814+4220];
	ld.local.u32 	%r3763, [%rd3+4064];
	add.s32 	%r3764, %r3763, %r3762;
	st.local.u32 	[%rd3+4064], %r3764;
	st.local.u8 	[%rd1814+4220], %rs153;
	xor.b32  	%r3765, %r3751, %r191;
	mul.wide.u32 	%rd1815, %r3764, 4;
	add.s64 	%rd1816, %rd3, %rd1815;
	st.local.u32 	[%rd1816+4], %r3765;
	cvt.u64.u32 	%rd1817, %r3765;
	add.s64 	%rd1818, %rd3, %rd1817;
	ld.local.u8 	%r3766, [%rd1818+4220];
	ld.local.u32 	%r3767, [%rd3+4064];
	add.s32 	%r3768, %r3767, %r3766;
	st.local.u32 	[%rd3+4064], %r3768;
	st.local.u8 	[%rd1818+4220], %rs153;
	or.b32  	%r3769, %r3751, %r191;
	mul.wide.u32 	%rd1819, %r3768, 4;
	add.s64 	%rd1820, %rd3, %rd1819;
	st.local.u32 	[%rd1820+4], %r3769;
	cvt.u64.u32 	%rd1821, %r3769;
	add.s64 	%rd1822, %rd3, %rd1821;
	ld.local.u8 	%r3770, [%rd1822+4220];
	ld.local.u32 	%r3771, [%rd3+4064];
	add.s32 	%r26241, %r3771, %r3770;
	st.local.u32 	[%rd3+4064], %r26241;
	st.local.u8 	[%rd1822+4220], %rs153;
	ld.local.u32 	%r26238, [%rd3+4208];
	setp.ge.u32 	%p31, %r26238, %r26241;
	@%p31 bra 	$L__BB0_200;
	bra.uni 	$L__BB0_184;
$L__BB0_200:
	ld.local.u32 	%r26231, [%rd3+4060];
	setp.ge.u32 	%p59, %r26231, %r26241;
	@%p59 bra 	$L__BB0_203;
	mov.u32 	%r26242, %r26231;
$L__BB0_202:
	mul.wide.u32 	%rd4021, %r26242, 4;
	add.s64 	%rd4022, %rd3, %rd4021;
	ld.local.u32 	%rd4023, [%rd4022+4];
	add.s64 	%rd4024, %rd3, %rd4023;
	mov.b16 	%rs1585, 1;
	st.local.u8 	[%rd4024+4220], %rs1585;
	add.s32 	%r26242, %r26242, 1;
	setp.lt.u32 	%p60, %r26242, %r26241;
	@%p60 bra 	$L__BB0_202;
$L__BB0_203:
	ld.local.u32 	%rd4025, [%rd3+4132];
	mov.u64 	%rd4026, d_TARGET_LOOKUP;
	add.s64 	%rd4027, %rd4026, %rd4025;
	ld.global.u8 	%rs1586, [%rd4027];
	add.s16 	%rs9840, %rs1586, %rs9844;
	cvt.u32.u16 	%r9266, %rs1586;
	shl.b32 	%r9267, %r9266, 16;
	and.b32  	%r9268, %r9267, 16711680;
	ld.local.u32 	%r9269, [%rd3+4204];
	add.s32 	%r9270, %r9269, %r9268;
	add.s32 	%r26228, %r9270, 1;
	st.local.u32 	[%rd3+4204], %r26228;
	setp.ge.u32 	%p61, %r26228, %r26231;
	@%p61 bra 	$L__BB0_180;
	bra.uni 	$L__BB0_160;
$L__BB0_204:
	mul.wide.u32 	%rd2128, %r26246, 4;
	add.s64 	%rd2129, %rd3, %rd2128;
	ld.local.u32 	%r247, [%rd2129+4];
	st.local.u32 	[%rd3+4140], %r247;
	cvt.u64.u32 	%rd2130, %r247;
	mov.u64 	%rd2131, d_TARGET_LOOKUP;
	add.s64 	%rd2132, %rd2131, %rd2130;
	ld.global.u8 	%rs71, [%rd2132];
	cvt.u32.u16 	%r4110, %rs71;
	and.b32  	%r4111, %r4110, 255;
	sub.s32 	%r4112, %r274, %r4111;
	setp.ne.s32 	%p34, %r4112, 18;
	@%p34 bra 	$L__BB0_220;
	st.local.u32 	[%rd3+4072], %r26250;
	not.b32 	%r4847, %r247;
	ld.local.u32 	%r4848, [%rd3+4076];
	not.b32 	%r4849, %r4848;
	and.b32  	%r4850, %r4848, %r247;
	cvt.u64.u32 	%rd2802, %r4850;
	add.s64 	%rd2803, %rd3, %rd2802;
	ld.local.u8 	%rs159, [%rd2803+4220];
	add.s64 	%rd2805, %rd2131, %rd2802;
	ld.global.u8 	%rs160, [%rd2805];
	and.b16  	%rs161, %rs160, %rs159;
	cvt.u32.u16 	%r4851, %rs161;
	and.b32  	%r4852, %r4851, 255;
	mul.wide.u32 	%rd2806, %r26250, 4;
	add.s64 	%rd2807, %rd3, %rd2806;
	st.local.u32 	[%rd2807+4], %r4850;
	ld.local.u32 	%r4853, [%rd3+4072];
	add.s32 	%r4854, %r4853, %r4852;
	st.local.u32 	[%rd3+4072], %r4854;
	ld.local.u8 	%rs162, [%rd2803+4220];
	not.b16 	%rs163, %rs161;
	and.b16  	%rs164, %rs162, %rs163;
	st.local.u8 	[%rd2803+4220], %rs164;
	and.b32  	%r4855, %r247, %r4849;
	cvt.u64.u32 	%rd2808, %r4855;
	add.s64 	%rd2809, %rd3, %rd2808;
	ld.local.u8 	%rs165, [%rd2809+4220];
	add.s64 	%rd2810, %rd2131, %rd2808;
	ld.global.u8 	%rs166, [%rd2810];
	and.b16  	%rs167, %rs166, %rs165;
	cvt.u32.u16 	%r4856, %rs167;
	and.b32  	%r4857, %r4856, 255;
	mul.wide.u32 	%rd2811, %r4854, 4;
	add.s64 	%rd2812, %rd3, %rd2811;
	st.local.u32 	[%rd2812+4], %r4855;
	ld.local.u32 	%r4858, [%rd3+4072];
	add.s32 	%r4859, %r4858, %r4857;
	st.local.u32 	[%rd3+4072], %r4859;
	ld.local.u8 	%rs168, [%rd2809+4220];
	not.b16 	%rs169, %rs167;
	and.b16  	%rs170, %rs168, %rs169;
	st.local.u8 	[%rd2809+4220], %rs170;
	and.b32  	%r4860, %r4848, %r4847;
	cvt.u64.u32 	%rd2813, %r4860;
	add.s64 	%rd2814, %rd3, %rd2813;
	ld.local.u8 	%rs171, [%rd2814+4220];
	add.s64 	%rd2815, %rd2131, %rd2813;
	ld.global.u8 	%rs172, [%rd2815];
	and.b16  	%rs173, %rs172, %rs171;
	cvt.u32.u16 	%r4861, %rs173;
	and.b32  	%r4862, %r4861, 255;
	mul.wide.u32 	%rd2816, %r4859, 4;
	add.s64 	%rd2817, %rd3, %rd2816;
	st.local.u32 	[%rd2817+4], %r4860;
	ld.local.u32 	%r4863, [%rd3+4072];
	add.s32 	%r4864, %r4863, %r4862;
	st.local.u32 	[%rd3+4072], %r4864;
	ld.local.u8 	%rs174, [%rd2814+4220];
	not.b16 	%rs175, %rs173;
	and.b16  	%rs176, %rs174, %rs175;
	st.local.u8 	[%rd2814+4220], %rs176;
	xor.b32  	%r4865, %r4848, %r247;
	cvt.u64.u32 	%rd2818, %r4865;
	add.s64 	%rd2819, %rd3, %rd2818;
	ld.local.u8 	%rs177, [%rd2819+4220];
	add.s64 	%rd2820, %rd2131, %rd2818;
	ld.global.u8 	%rs178, [%rd2820];
	and.b16  	%rs179, %rs178, %rs177;
	cvt.u32.u16 	%r4866, %rs179;
	and.b32  	%r4867, %r4866, 255;
	mul.wide.u32 	%rd2821, %r4864, 4;
	add.s64 	%rd2822, %rd3, %rd2821;
	st.local.u32 	[%rd2822+4], %r4865;
	ld.local.u32 	%r4868, [%rd3+4072];
	add.s32 	%r4869, %r4868, %r4867;
	st.local.u32 	[%rd3+4072], %r4869;
	ld.local.u8 	%rs180, [%rd2819+4220];
	not.b16 	%rs181, %rs179;
	and.b16  	%rs182, %rs180, %rs181;
	st.local.u8 	[%rd2819+4220], %rs182;
	or.b32  	%r4870, %r4848, %r247;
	cvt.u64.u32 	%rd2823, %r4870;
	add.s64 	%rd2824, %rd3, %rd2823;
	ld.local.u8 	%rs183, [%rd2824+4220];
	add.s64 	%rd2825, %rd2131, %rd2823;
	ld.global.u8 	%rs184, [%rd2825];
	and.b16  	%rs185, %rs184, %rs183;
	cvt.u32.u16 	%r4871, %rs185;
	and.b32  	%r4872, %r4871, 255;
	mul.wide.u32 	%rd2826, %r4869, 4;
	add.s64 	%rd2827, %rd3, %rd2826;
	st.local.u32 	[%rd2827+4], %r4870;
	ld.local.u32 	%r4873, [%rd3+4072];
	add.s32 	%r4874, %r4873, %r4872;
	st.local.u32 	[%rd3+4072], %r4874;
	ld.local.u8 	%rs186, [%rd2824+4220];
	not.b16 	%rs187, %rs185;
	and.b16  	%rs188, %rs186, %rs187;
	st.local.u8 	[%rd2824+4220], %rs188;
	ld.local.u32 	%r4875, [%rd3+4080];
	not.b32 	%r4876, %r4875;
	and.b32  	%r4877, %r4875, %r247;
	cvt.u64.u32 	%rd2828, %r4877;
	add.s64 	%rd2829, %rd3, %rd2828;
	ld.local.u8 	%rs189, [%rd2829+4220];
	add.s64 	%rd2830, %rd2131, %rd2828;
	ld.global.u8 	%rs190, [%rd2830];
	and.b16  	%rs191, %rs190, %rs189;
	cvt.u32.u16 	%r4878, %rs191;
	and.b32  	%r4879, %r4878, 255;
	mul.wide.u32 	%rd2831, %r4874, 4;
	add.s64 	%rd2832, %rd3, %rd2831;
	st.local.u32 	[%rd2832+4], %r4877;
	ld.local.u32 	%r4880, [%rd3+4072];
	add.s32 	%r4881, %r4880, %r4879;
	st.local.u32 	[%rd3+4072], %r4881;
	ld.local.u8 	%rs192, [%rd2829+4220];
	not.b16 	%rs193, %rs191;
	and.b16  	%rs194, %rs192, %rs193;
	st.local.u8 	[%rd2829+4220], %rs194;
	and.b32  	%r4882, %r247, %r4876;
	cvt.u64.u32 	%rd2833, %r4882;
	add.s64 	%rd2834, %rd3, %rd2833;
	ld.local.u8 	%rs195, [%rd2834+4220];
	add.s64 	%rd2835, %rd2131, %rd2833;
	ld.global.u8 	%rs196, [%rd2835];
	and.b16  	%rs197, %rs196, %rs195;
	cvt.u32.u16 	%r4883, %rs197;
	and.b32  	%r4884, %r4883, 255;
	mul.wide.u32 	%rd2836, %r4881, 4;
	add.s64 	%rd2837, %rd3, %rd2836;
	st.local.u32 	[%rd2837+4], %r4882;
	ld.local.u32 	%r4885, [%rd3+4072];
	add.s32 	%r4886, %r4885, %r4884;
	st.local.u32 	[%rd3+4072], %r4886;
	ld.local.u8 	%rs198, [%rd2834+4220];
	not.b16 	%rs199, %rs197;
	and.b16  	%rs200, %rs198, %rs199;
	st.local.u8 	[%rd2834+4220], %rs200;
	and.b32  	%r4887, %r4875, %r4847;
	cvt.u64.u32 	%rd2838, %r4887;
	add.s64 	%rd2839, %rd3, %rd2838;
	ld.local.u8 	%rs201, [%rd2839+4220];
	add.s64 	%rd2840, %rd2131, %rd2838;
	ld.global.u8 	%rs202, [%rd2840];
	and.b16  	%rs203, %rs202, %rs201;
	cvt.u32.u16 	%r4888, %rs203;
	and.b32  	%r4889, %r4888, 255;
	mul.wide.u32 	%rd2841, %r4886, 4;
	add.s64 	%rd2842, %rd3, %rd2841;
	st.local.u32 	[%rd2842+4], %r4887;
	ld.local.u32 	%r4890, [%rd3+4072];
	add.s32 	%r4891, %r4890, %r4889;
	st.local.u32 	[%rd3+4072], %r4891;
	ld.local.u8 	%rs204, [%rd2839+4220];
	not.b16 	%rs205, %rs203;
	and.b16  	%rs206, %rs204, %rs205;
	st.local.u8 	[%rd2839+4220], %rs206;
	xor.b32  	%r4892, %r4875, %r247;
	cvt.u64.u32 	%rd2843, %r4892;
	add.s64 	%rd2844, %rd3, %rd2843;
	ld.local.u8 	%rs207, [%rd2844+4220];
	add.s64 	%rd2845, %rd2131, %rd2843;
	ld.global.u8 	%rs208, [%rd2845];
	and.b16  	%rs209, %rs208, %rs207;
	cvt.u32.u16 	%r4893, %rs209;
	and.b32  	%r4894, %r4893, 255;
	mul.wide.u32 	%rd2846, %r4891, 4;
	add.s64 	%rd2847, %rd3, %rd2846;
	st.local.u32 	[%rd2847+4], %r4892;
	ld.local.u32 	%r4895, [%rd3+4072];
	add.s32 	%r4896, %r4895, %r4894;
	st.local.u32 	[%rd3+4072], %r4896;
	ld.local.u8 	%rs210, [%rd2844+4220];
	not.b16 	%rs211, %rs209;
	and.b16  	%rs212, %rs210, %rs211;
	st.local.u8 	[%rd2844+4220], %rs212;
	or.b32  	%r4897, %r4875, %r247;
	cvt.u64.u32 	%rd2848, %r4897;
	add.s64 	%rd2849, %rd3, %rd2848;
	ld.local.u8 	%rs213, [%rd2849+4220];
	add.s64 	%rd2850, %rd2131, %rd2848;
	ld.global.u8 	%rs214, [%rd2850];
	and.b16  	%rs215, %rs214, %rs213;
	cvt.u32.u16 	%r4898, %rs215;
	and.b32  	%r4899, %r4898, 255;
	mul.wide.u32 	%rd2851, %r4896, 4;
	add.s64 	%rd2852, %rd3, %rd2851;
	st.local.u32 	[%rd2852+4], %r4897;
	ld.local.u32 	%r4900, [%rd3+4072];
	add.s32 	%r4901, %r4900, %r4899;
	st.local.u32 	[%rd3+4072], %r4901;
	ld.local.u8 	%rs216, [%rd2849+4220];
	not.b16 	%rs217, %rs215;
	and.b16  	%rs218, %rs216, %rs217;
	st.local.u8 	[%rd2849+4220], %rs218;
	ld.local.u32 	%r4902, [%rd3+4084];
	not.b32 	%r4903, %r4902;
	and.b32  	%r4904, %r4902, %r247;
	cvt.u64.u32 	%rd2853, %r4904;
	add.s64 	%rd2854, %rd3, %rd2853;
	ld.local.u8 	%rs219, [%rd2854+4220];
	add.s64 	%rd2855, %rd2131, %rd2853;
	ld.global.u8 	%rs220, [%rd2855];
	and.b16  	%rs221, %rs220, %rs219;
	cvt.u32.u16 	%r4905, %rs221;
	and.b32  	%r4906, %r4905, 255;
	mul.wide.u32 	%rd2856, %r4901, 4;
	add.s64 	%rd2857, %rd3, %rd2856;
	st.local.u32 	[%rd2857+4], %r4904;
	ld.local.u32 	%r4907, [%rd3+4072];
	add.s32 	%r4908, %r4907, %r4906;
	st.local.u32 	[%rd3+4072], %r4908;
	ld.local.u8 	%rs222, [%rd2854+4220];
	not.b16 	%rs223, %rs221;
	and.b16  	%rs224, %rs222, %rs223;
	st.local.u8 	[%rd2854+4220], %rs224;
	and.b32  	%r4909, %r247, %r4903;
	cvt.u64.u32 	%rd2858, %r4909;
	add.s64 	%rd2859, %rd3, %rd2858;
	ld.local.u8 	%rs225, [%rd2859+4220];
	add.s64 	%rd2860, %rd2131, %rd2858;
	ld.global.u8 	%rs226, [%rd2860];
	and.b16  	%rs227, %rs226, %rs225;
	cvt.u32.u16 	%r4910, %rs227;
	and.b32  	%r4911, %r4910, 255;
	mul.wide.u32 	%rd2861, %r4908, 4;
	add.s64 	%rd2862, %rd3, %rd2861;
	st.local.u32 	[%rd2862+4], %r4909;
	ld.local.u32 	%r4912, [%rd3+4072];
	add.s32 	%r4913, %r4912, %r4911;
	st.local.u32 	[%rd3+4072], %r4913;
	ld.local.u8 	%rs228, [%rd2859+4220];
	not.b16 	%rs229, %rs227;
	and.b16  	%rs230, %rs228, %rs229;
	st.local.u8 	[%rd2859+4220], %rs230;
	and.b32  	%r4914, %r4902, %r4847;
	cvt.u64.u32 	%rd2863, %r4914;
	add.s64 	%rd2864, %rd3, %rd2863;
	ld.local.u8 	%rs231, [%rd2864+4220];
	add.s64 	%rd2865, %rd2131, %rd2863;
	ld.global.u8 	%rs232, [%rd2865];
	and.b16  	%rs233, %rs232, %rs231;
	cvt.u32.u16 	%r4915, %rs233;
	and.b32  	%r4916, %r4915, 255;
	mul.wide.u32 	%rd2866, %r4913, 4;
	add.s64 	%rd2867, %rd3, %rd2866;
	st.local.u32 	[%rd2867+4], %r4914;
	ld.local.u32 	%r4917, [%rd3+4072];
	add.s32 	%r4918, %r4917, %r4916;
	st.local.u32 	[%rd3+4072], %r4918;
	ld.local.u8 	%rs234, [%rd2864+4220];
	not.b16 	%rs235, %rs233;
	and.b16  	%rs236, %rs234, %rs235;
	st.local.u8 	[%rd2864+4220], %rs236;
	xor.b32  	%r4919, %r4902, %r247;
	cvt.u64.u32 	%rd2868, %r4919;
	add.s64 	%rd2869, %rd3, %rd2868;
	ld.local.u8 	%rs237, [%rd2869+4220];
	add.s64 	%rd2870, %rd2131, %rd2868;
	ld.global.u8 	%rs238, [%rd2870];
	and.b16  	%rs239, %rs238, %rs237;
	cvt.u32.u16 	%r4920, %rs239;
	and.b32  	%r4921, %r4920, 255;
	mul.wide.u32 	%rd2871, %r4918, 4;
	add.s64 	%rd2872, %rd3, %rd2871;
	st.local.u32 	[%rd2872+4], %r4919;
	ld.local.u32 	%r4922, [%rd3+4072];
	add.s32 	%r4923, %r4922, %r4921;
	st.local.u32 	[%rd3+4072], %r4923;
	ld.local.u8 	%rs240, [%rd2869+4220];
	not.b16 	%rs241, %rs239;
	and.b16  	%rs242, %rs240, %rs241;
	st.local.u8 	[%rd2869+4220], %rs242;
	or.b32  	%r4924, %r4902, %r247;
	cvt.u64.u32 	%rd2873, %r4924;
	add.s64 	%rd2874, %rd3, %rd2873;
	ld.local.u8 	%rs243, [%rd2874+4220];
	add.s64 	%rd2875, %rd2131, %rd2873;
	ld.global.u8 	%rs244, [%rd2875];
	and.b16  	%rs245, %rs244, %rs243;
	cvt.u32.u16 	%r4925, %rs245;
	and.b32  	%r4926, %r4925, 255;
	mul.wide.u32 	%rd2876, %r4923, 4;
	add.s64 	%rd2877, %rd3, %rd2876;
	st.local.u32 	[%rd2877+4], %r4924;
	ld.local.u32 	%r4927, [%rd3+4072];
	add.s32 	%r4928, %r4927, %r4926;
	st.local.u32 	[%rd3+4072], %r4928;
	ld.local.u8 	%rs246, [%rd2874+4220];
	not.b16 	%rs247, %rs245;
	and.b16  	%rs248, %rs246, %rs247;
	st.local.u8 	[%rd2874+4220], %rs248;
	ld.local.u32 	%r4929, [%rd3+4088];
	not.b32 	%r4930, %r4929;
	and.b32  	%r4931, %r4929, %r247;
	cvt.u64.u32 	%rd2878, %r4931;
	add.s64 	%rd2879, %rd3, %rd2878;
	ld.local.u8 	%rs249, [%rd2879+4220];
	add.s64 	%rd2880, %rd2131, %rd2878;
	ld.global.u8 	%rs250, [%rd2880];
	and.b16  	%rs251, %rs250, %rs249;
	cvt.u32.u16 	%r4932, %rs251;
	and.b32  	%r4933, %r4932, 255;
	mul.wide.u32 	%rd2881, %r4928, 4;
	add.s64 	%rd2882, %rd3, %rd2881;
	st.local.u32 	[%rd2882+4], %r4931;
	ld.local.u32 	%r4934, [%rd3+4072];
	add.s32 	%r4935, %r4934, %r4933;
	st.local.u32 	[%rd3+4072], %r4935;
	ld.local.u8 	%rs252, [%rd2879+4220];
	not.b16 	%rs253, %rs251;
	and.b16  	%rs254, %rs252, %rs253;
	st.local.u8 	[%rd2879+4220], %rs254;
	and.b32  	%r4936, %r247, %r4930;
	cvt.u64.u32 	%rd2883, %r4936;
	add.s64 	%rd2884, %rd3, %rd2883;
	ld.local.u8 	%rs255, [%rd2884+4220];
	add.s64 	%rd2885, %rd2131, %rd2883;
	ld.global.u8 	%rs256, [%rd2885];
	and.b16  	%rs257, %rs256, %rs255;
	cvt.u32.u16 	%r4937, %rs257;
	and.b32  	%r4938, %r4937, 255;
	mul.wide.u32 	%rd2886, %r4935, 4;
	add.s64 	%rd2887, %rd3, %rd2886;
	st.local.u32 	[%rd2887+4], %r4936;
	ld.local.u32 	%r4939, [%rd3+4072];
	add.s32 	%r4940, %r4939, %r4938;
	st.local.u32 	[%rd3+4072], %r4940;
	ld.local.u8 	%rs258, [%rd2884+4220];
	not.b16 	%rs259, %rs257;
	and.b16  	%rs260, %rs258, %rs259;
	st.local.u8 	[%rd2884+4220], %rs260;
	and.b32  	%r4941, %r4929, %r4847;
	cvt.u64.u32 	%rd2888, %r4941;
	add.s64 	%rd2889, %rd3, %rd2888;
	ld.local.u8 	%rs261, [%rd2889+4220];
	add.s64 	%rd2890, %rd2131, %rd2888;
	ld.global.u8 	%rs262, [%rd2890];
	and.b16  	%rs263, %rs262, %rs261;
	cvt.u32.u16 	%r4942, %rs263;
	and.b32  	%r4943, %r4942, 255;
	mul.wide.u32 	%rd2891, %r4940, 4;
	add.s64 	%rd2892, %rd3, %rd2891;
	st.local.u32 	[%rd2892+4], %r4941;
	ld.local.u32 	%r4944, [%rd3+4072];
	add.s32 	%r4945, %r4944, %r4943;
	st.local.u32 	[%rd3+4072], %r4945;
	ld.local.u8 	%rs264, [%rd2889+4220];
	not.b16 	%rs265, %rs263;
	and.b16  	%rs266, %rs264, %rs265;
	st.local.u8 	[%rd2889+4220], %rs266;
	xor.b32  	%r4946, %r4929, %r247;
	cvt.u64.u32 	%rd2893, %r4946;
	add.s64 	%rd2894, %rd3, %rd2893;
	ld.local.u8 	%rs267, [%rd2894+4220];
	add.s64 	%rd2895, %rd2131, %rd2893;
	ld.global.u8 	%rs268, [%rd2895];
	and.b16  	%rs269, %rs268, %rs267;
	cvt.u32.u16 	%r4947, %rs269;
	and.b32  	%r4948, %r4947, 255;
	mul.wide.u32 	%rd2896, %r4945, 4;
	add.s64 	%rd2897, %rd3, %rd2896;
	st.local.u32 	[%rd2897+4], %r4946;
	ld.local.u32 	%r4949, [%rd3+4072];
	add.s32 	%r4950, %r4949, %r4948;
	st.local.u32 	[%rd3+4072], %r4950;
	ld.local.u8 	%rs270, [%rd2894+4220];
	not.b16 	%rs271, %rs269;
	and.b16  	%rs272, %rs270, %rs271;
	st.local.u8 	[%rd2894+4220], %rs272;
	or.b32  	%r4951, %r4929, %r247;
	cvt.u64.u32 	%rd2898, %r4951;
	add.s64 	%rd2899, %rd3, %rd2898;
	ld.local.u8 	%rs273, [%rd2899+4220];
	add.s64 	%rd2900, %rd2131, %rd2898;
	ld.global.u8 	%rs274, [%rd2900];
	and.b16  	%rs275, %rs274, %rs273;
	cvt.u32.u16 	%r4952, %rs275;
	and.b32  	%r4953, %r4952, 255;
	mul.wide.u32 	%rd2901, %r4950, 4;
	add.s64 	%rd2902, %rd3, %rd2901;
	st.local.u32 	[%rd2902+4], %r4951;
	ld.local.u32 	%r4954, [%rd3+4072];
	add.s32 	%r4955, %r4954, %r4953;
	st.local.u32 	[%rd3+4072], %r4955;
	ld.local.u8 	%rs276, [%rd2899+4220];
	not.b16 	%rs277, %rs275;
	and.b16  	%rs278, %rs276, %rs277;
	st.local.u8 	[%rd2899+4220], %rs278;
	ld.local.u32 	%r4956, [%rd3+4092];
	not.b32 	%r4957, %r4956;
	and.b32  	%r4958, %r4956, %r247;
	cvt.u64.u32 	%rd2903, %r4958;
	add.s64 	%rd2904, %rd3, %rd2903;
	ld.local.u8 	%rs279, [%rd2904+4220];
	add.s64 	%rd2905, %rd2131, %rd2903;
	ld.global.u8 	%rs280, [%rd2905];
	and.b16  	%rs281, %rs280, %rs279;
	cvt.u32.u16 	%r4959, %rs281;
	and.b32  	%r4960, %r4959, 255;
	mul.wide.u32 	%rd2906, %r4955, 4;
	add.s64 	%rd2907, %rd3, %rd2906;
	st.local.u32 	[%rd2907+4], %r4958;
	ld.local.u32 	%r4961, [%rd3+4072];
	add.s32 	%r4962, %r4961, %r4960;
	st.local.u32 	[%rd3+4072], %r4962;
	ld.local.u8 	%rs282, [%rd2904+4220];
	not.b16 	%rs283, %rs281;
	and.b16  	%rs284, %rs282, %rs283;
	st.local.u8 	[%rd2904+4220], %rs284;
	and.b32  	%r4963, %r247, %r4957;
	cvt.u64.u32 	%rd2908, %r4963;
	add.s64 	%rd2909, %rd3, %rd2908;
	ld.local.u8 	%rs285, [%rd2909+4220];
	add.s64 	%rd2910, %rd2131, %rd2908;
	ld.global.u8 	%rs286, [%rd2910];
	and.b16  	%rs287, %rs286, %rs285;
	cvt.u32.u16 	%r4964, %rs287;
	and.b32  	%r4965, %r4964, 255;
	mul.wide.u32 	%rd2911, %r4962, 4;
	add.s64 	%rd2912, %rd3, %rd2911;
	st.local.u32 	[%rd2912+4], %r4963;
	ld.local.u32 	%r4966, [%rd3+4072];
	add.s32 	%r4967, %r4966, %r4965;
	st.local.u32 	[%rd3+4072], %r4967;
	ld.local.u8 	%rs288, [%rd2909+4220];
	not.b16 	%rs289, %rs287;
	and.b16  	%rs290, %rs288, %rs289;
	st.local.u8 	[%rd2909+4220], %rs290;
	and.b32  	%r4968, %r4956, %r4847;
	cvt.u64.u32 	%rd2913, %r4968;
	add.s64 	%rd2914, %rd3, %rd2913;
	ld.local.u8 	%rs291, [%rd2914+4220];
	add.s64 	%rd2915, %rd2131, %rd2913;
	ld.global.u8 	%rs292, [%rd2915];
	and.b16  	%rs293, %rs292, %rs291;
	cvt.u32.u16 	%r4969, %rs293;
	and.b32  	%r4970, %r4969, 255;
	mul.wide.u32 	%rd2916, %r4967, 4;
	add.s64 	%rd2917, %rd3, %rd2916;
	st.local.u32 	[%rd2917+4], %r4968;
	ld.local.u32 	%r4971, [%rd3+4072];
	add.s32 	%r4972, %r4971, %r4970;
	st.local.u32 	[%rd3+4072], %r4972;
	ld.local.u8 	%rs294, [%rd2914+4220];
	not.b16 	%rs295, %rs293;
	and.b16  	%rs296, %rs294, %rs295;
	st.local.u8 	[%rd2914+4220], %rs296;
	xor.b32  	%r4973, %r4956, %r247;
	cvt.u64.u32 	%rd2918, %r4973;
	add.s64 	%rd2919, %rd3, %rd2918;
	ld.local.u8 	%rs297, [%rd2919+4220];
	add.s64 	%rd2920, %rd2131, %rd2918;
	ld.global.u8 	%rs298, [%rd2920];
	and.b16  	%rs299, %rs298, %rs297;
	cvt.u32.u16 	%r4974, %rs299;
	and.b32  	%r4975, %r4974, 255;
	mul.wide.u32 	%rd2921, %r4972, 4;
	add.s64 	%rd2922, %rd3, %rd2921;
	st.local.u32 	[%rd2922+4], %r4973;
	ld.local.u32 	%r4976, [%rd3+4072];
	add.s32 	%r4977, %r4976, %r4975;
	st.local.u32 	[%rd3+4072], %r4977;
	ld.local.u8 	%rs300, [%rd2919+4220];
	not.b16 	%rs301, %rs299;
	and.b16  	%rs302, %rs300, %rs301;
	st.local.u8 	[%rd2919+4220], %rs302;
	or.b32  	%r4978, %r4956, %r247;
	cvt.u64.u32 	%rd2923, %r4978;
	add.s64 	%rd2924, %rd3, %rd2923;
	ld.local.u8 	%rs303, [%rd2924+4220];
	add.s64 	%rd2925, %rd2131, %rd2923;
	ld.global.u8 	%rs304, [%rd2925];
	and.b16  	%rs305, %rs304, %rs303;
	cvt.u32.u16 	%r4979, %rs305;
	and.b32  	%r4980, %r4979, 255;
	mul.wide.u32 	%rd2926, %r4977, 4;
	add.s64 	%rd2927, %rd3, %rd2926;
	st.local.u32 	[%rd2927+4], %r4978;
	ld.local.u32 	%r4981, [%rd3+4072];
	add.s32 	%r4982, %r4981, %r4980;
	st.local.u32 	[%rd3+4072], %r4982;
	ld.local.u8 	%rs306, [%rd2924+4220];
	not.b16 	%rs307, %rs305;
	and.b16  	%rs308, %rs306, %rs307;
	st.local.u8 	[%rd2924+4220], %rs308;
	ld.local.u32 	%r4983, [%rd3+4096];
	not.b32 	%r4984, %r4983;
	and.b32  	%r4985, %r4983, %r247;
	cvt.u64.u32 	%rd2928, %r4985;
	add.s64 	%rd2929, %rd3, %rd2928;
	ld.local.u8 	%rs309, [%rd2929+4220];
	add.s64 	%rd2930, %rd2131, %rd2928;
	ld.global.u8 	%rs310, [%rd2930];
	and.b16  	%rs311, %rs310, %rs309;
	cvt.u32.u16 	%r4986, %rs311;
	and.b32  	%r4987, %r4986, 255;
	mul.wide.u32 	%rd2931, %r4982, 4;
	add.s64 	%rd2932, %rd3, %rd2931;
	st.local.u32 	[%rd2932+4], %r4985;
	ld.local.u32 	%r4988, [%rd3+4072];
	add.s32 	%r4989, %r4988, %r4987;
	st.local.u32 	[%rd3+4072], %r4989;
	ld.local.u8 	%rs312, [%rd2929+4220];
	not.b16 	%rs313, %rs311;
	and.b16  	%rs314, %rs312, %rs313;
	st.local.u8 	[%rd2929+4220], %rs314;
	and.b32  	%r4990, %r247, %r4984;
	cvt.u64.u32 	%rd2933, %r4990;
	add.s64 	%rd2934, %rd3, %rd2933;
	ld.local.u8 	%rs315, [%rd2934+4220];
	add.s64 	%rd2935, %rd2131, %rd2933;
	ld.global.u8 	%rs316, [%rd2935];
	and.b16  	%rs317, %rs316, %rs315;
	cvt.u32.u16 	%r4991, %rs317;
	and.b32  	%r4992, %r4991, 255;
	mul.wide.u32 	%rd2936, %r4989, 4;
	add.s64 	%rd2937, %rd3, %rd2936;
	st.local.u32 	[%rd2937+4], %r4990;
	ld.local.u32 	%r4993, [%rd3+4072];
	add.s32 	%r4994, %r4993, %r4992;
	st.local.u32 	[%rd3+4072], %r4994;
	ld.local.u8 	%rs318, [%rd2934+4220];
	not.b16 	%rs319, %rs317;
	and.b16  	%rs320, %rs318, %rs319;
	st.local.u8 	[%rd2934+4220], %rs320;
	and.b32  	%r4995, %r4983, %r4847;
	cvt.u64.u32 	%rd2938, %r4995;
	add.s64 	%rd2939, %rd3, %rd2938;
	ld.local.u8 	%rs321, [%rd2939+4220];
	add.s64 	%rd2940, %rd2131, %rd2938;
	ld.global.u8 	%rs322, [%rd2940];
	and.b16  	%rs323, %rs322, %rs321;
	cvt.u32.u16 	%r4996, %rs323;
	and.b32  	%r4997, %r4996, 255;
	mul.wide.u32 	%rd2941, %r4994, 4;
	add.s64 	%rd2942, %rd3, %rd2941;
	st.local.u32 	[%rd2942+4], %r4995;
	ld.local.u32 	%r4998, [%rd3+4072];
	add.s32 	%r4999, %r4998, %r4997;
	st.local.u32 	[%rd3+4072], %r4999;
	ld.local.u8 	%rs324, [%rd2939+4220];
	not.b16 	%rs325, %rs323;
	and.b16  	%rs326, %rs324, %rs325;
	st.local.u8 	[%rd2939+4220], %rs326;
	xor.b32  	%r5000, %r4983, %r247;
	cvt.u64.u32 	%rd2943, %r5000;
	add.s64 	%rd2944, %rd3, %rd2943;
	ld.local.u8 	%rs327, [%rd2944+4220];
	add.s64 	%rd2945, %rd2131, %rd2943;
	ld.global.u8 	%rs328, [%rd2945];
	and.b16  	%rs329, %rs328, %rs327;
	cvt.u32.u16 	%r5001, %rs329;
	and.b32  	%r5002, %r5001, 255;
	mul.wide.u32 	%rd2946, %r4999, 4;
	add.s64 	%rd2947, %rd3, %rd2946;
	st.local.u32 	[%rd2947+4], %r5000;
	ld.local.u32 	%r5003, [%rd3+4072];
	add.s32 	%r5004, %r5003, %r5002;
	st.local.u32 	[%rd3+4072], %r5004;
	ld.local.u8 	%rs330, [%rd2944+4220];
	not.b16 	%rs331, %rs329;
	and.b16  	%rs332, %rs330, %rs331;
	st.local.u8 	[%rd2944+4220], %rs332;
	or.b32  	%r5005, %r4983, %r247;
	cvt.u64.u32 	%rd2948, %r5005;
	add.s64 	%rd2949, %rd3, %rd2948;
	ld.local.u8 	%rs333, [%rd2949+4220];
	add.s64 	%rd2950, %rd2131, %rd2948;
	ld.global.u8 	%rs334, [%rd2950];
	and.b16  	%rs335, %rs334, %rs333;
	cvt.u32.u16 	%r5006, %rs335;
	and.b32  	%r5007, %r5006, 255;
	mul.wide.u32 	%rd2951, %r5004, 4;
	add.s64 	%rd2952, %rd3, %rd2951;
	st.local.u32 	[%rd2952+4], %r5005;
	ld.local.u32 	%r5008, [%rd3+4072];
	add.s32 	%r5009, %r5008, %r5007;
	st.local.u32 	[%rd3+4072], %r5009;
	ld.local.u8 	%rs336, [%rd2949+4220];
	not.b16 	%rs337, %rs335;
	and.b16  	%rs338, %rs336, %rs337;
	st.local.u8 	[%rd2949+4220], %rs338;
	ld.local.u32 	%r5010, [%rd3+4100];
	not.b32 	%r5011, %r5010;
	and.b32  	%r5012, %r5010, %r247;
	cvt.u64.u32 	%rd2953, %r5012;
	add.s64 	%rd2954, %rd3, %rd2953;
	ld.local.u8 	%rs339, [%rd2954+4220];
	add.s64 	%rd2955, %rd2131, %rd2953;
	ld.global.u8 	%rs340, [%rd2955];
	and.b16  	%rs341, %rs340, %rs339;
	cvt.u32.u16 	%r5013, %rs341;
	and.b32  	%r5014, %r5013, 255;
	mul.wide.u32 	%rd2956, %r5009, 4;
	add.s64 	%rd2957, %rd3, %rd2956;
	st.local.u32 	[%rd2957+4], %r5012;
	ld.local.u32 	%r5015, [%rd3+4072];
	add.s32 	%r5016, %r5015, %r5014;
	st.local.u32 	[%rd3+4072], %r5016;
	ld.local.u8 	%rs342, [%rd2954+4220];
	not.b16 	%rs343, %rs341;
	and.b16  	%rs344, %rs342, %rs343;
	st.local.u8 	[%rd2954+4220], %rs344;
	and.b32  	%r5017, %r247, %r5011;
	cvt.u64.u32 	%rd2958, %r5017;
	add.s64 	%rd2959, %rd3, %rd2958;
	ld.local.u8 	%rs345, [%rd2959+4220];
	add.s64 	%rd2960, %rd2131, %rd2958;
	ld.global.u8 	%rs346, [%rd2960];
	and.b16  	%rs347, %rs346, %rs345;
	cvt.u32.u16 	%r5018, %rs347;
	and.b32  	%r5019, %r5018, 255;
	mul.wide.u32 	%rd2961, %r5016, 4;
	add.s64 	%rd2962, %rd3, %rd2961;
	st.local.u32 	[%rd2962+4], %r5017;
	ld.local.u32 	%r5020, [%rd3+4072];
	add.s32 	%r5021, %r5020, %r5019;
	st.local.u32 	[%rd3+4072], %r5021;
	ld.local.u8 	%rs348, [%rd2959+4220];
	not.b16 	%rs349, %rs347;
	and.b16  	%rs350, %rs348, %rs349;
	st.local.u8 	[%rd2959+4220], %rs350;
	and.b32  	%r5022, %r5010, %r4847;
	cvt.u64.u32 	%rd2963, %r5022;
	add.s64 	%rd2964, %rd3, %rd2963;
	ld.local.u8 	%rs351, [%rd2964+4220];
	add.s64 	%rd2965, %rd2131, %rd2963;
	ld.global.u8 	%rs352, [%rd2965];
	and.b16  	%rs353, %rs352, %rs351;
	cvt.u32.u16 	%r5023, %rs353;
	and.b32  	%r5024, %r5023, 255;
	mul.wide.u32 	%rd2966, %r5021, 4;
	add.s64 	%rd2967, %rd3, %rd2966;
	st.local.u32 	[%rd2967+4], %r5022;
	ld.local.u32 	%r5025, [%rd3+4072];
	add.s32 	%r5026, %r5025, %r5024;
	st.local.u32 	[%rd3+4072], %r5026;
	ld.local.u8 	%rs354, [%rd2964+4220];
	not.b16 	%rs355, %rs353;
	and.b16  	%rs356, %rs354, %rs355;
	st.local.u8 	[%rd2964+4220], %rs356;
	xor.b32  	%r5027, %r5010, %r247;
	cvt.u64.u32 	%rd2968, %r5027;
	add.s64 	%rd2969, %rd3, %rd2968;
	ld.local.u8 	%rs357, [%rd2969+4220];
	add.s64 	%rd2970, %rd2131, %rd2968;
	ld.global.u8 	%rs358, [%rd2970];
	and.b16  	%rs359, %rs358, %rs357;
	cvt.u32.u16 	%r5028, %rs359;
	and.b32  	%r5029, %r5028, 255;
	mul.wide.u32 	%rd2971, %r5026, 4;
	add.s64 	%rd2972, %rd3, %rd2971;
	st.local.u32 	[%rd2972+4], %r5027;
	ld.local.u32 	%r5030, [%rd3+4072];
	add.s32 	%r5031, %r5030, %r5029;
	st.local.u32 	[%rd3+4072], %r5031;
	ld.local.u8 	%rs360, [%rd2969+4220];
	not.b16 	%rs361, %rs359;
	and.b16  	%rs362, %rs360, %rs361;
	st.local.u8 	[%rd2969+4220], %rs362;
	or.b32  	%r5032, %r5010, %r247;
	cvt.u64.u32 	%rd2973, %r5032;
	add.s64 	%rd2974, %rd3, %rd2973;
	ld.local.u8 	%rs363, [%rd2974+4220];
	add.s64 	%rd2975, %rd2131, %rd2973;
	ld.global.u8 	%rs364, [%rd2975];
	and.b16  	%rs365, %rs364, %rs363;
	cvt.u32.u16 	%r5033, %rs365;
	and.b32  	%r5034, %r5033, 255;
	mul.wide.u32 	%rd2976, %r5031, 4;
	add.s64 	%rd2977, %rd3, %rd2976;
	st.local.u32 	[%rd2977+4], %r5032;
	ld.local.u32 	%r5035, [%rd3+4072];
	add.s32 	%r5036, %r5035, %r5034;
	st.local.u32 	[%rd3+4072], %r5036;
	ld.local.u8 	%rs366, [%rd2974+4220];
	not.b16 	%rs367, %rs365;
	and.b16  	%rs368, %rs366, %rs367;
	st.local.u8 	[%rd2974+4220], %rs368;
	ld.local.u32 	%r5037, [%rd3+4104];
	not.b32 	%r5038, %r5037;
	and.b32  	%r5039, %r5037, %r247;
	cvt.u64.u32 	%rd2978, %r5039;
	add.s64 	%rd2979, %rd3, %rd2978;
	ld.local.u8 	%rs369, [%rd2979+4220];
	add.s64 	%rd2980, %rd2131, %rd2978;
	ld.global.u8 	%rs370, [%rd2980];
	and.b16  	%rs371, %rs370, %rs369;
	cvt.u32.u16 	%r5040, %rs371;
	and.b32  	%r5041, %r5040, 255;
	mul.wide.u32 	%rd2981, %r5036, 4;
	add.s64 	%rd2982, %rd3, %rd2981;
	st.local.u32 	[%rd2982+4], %r5039;
	ld.local.u32 	%r5042, [%rd3+4072];
	add.s32 	%r5043, %r5042, %r5041;
	st.local.u32 	[%rd3+4072], %r5043;
	ld.local.u8 	%rs372, [%rd2979+4220];
	not.b16 	%rs373, %rs371;
	and.b16  	%rs374, %rs372, %rs373;
	st.local.u8 	[%rd2979+4220], %rs374;
	and.b32  	%r5044, %r247, %r5038;
	cvt.u64.u32 	%rd2983, %r5044;
	add.s64 	%rd2984, %rd3, %rd2983;
	ld.local.u8 	%rs375, [%rd2984+4220];
	add.s64 	%rd2985, %rd2131, %rd2983;
	ld.global.u8 	%rs376, [%rd2985];
	and.b16  	%rs377, %rs376, %rs375;
	cvt.u32.u16 	%r5045, %rs377;
	and.b32  	%r5046, %r5045, 255;
	mul.wide.u32 	%rd2986, %r5043, 4;
	add.s64 	%rd2987, %rd3, %rd2986;
	st.local.u32 	[%rd2987+4], %r5044;
	ld.local.u32 	%r5047, [%rd3+4072];
	add.s32 	%r5048, %r5047, %r5046;
	st.local.u32 	[%rd3+4072], %r5048;
	ld.local.u8 	%rs378, [%rd2984+4220];
	not.b16 	%rs379, %rs377;
	and.b16  	%rs380, %rs378, %rs379;
	st.local.u8 	[%rd2984+4220], %rs380;
	and.b32  	%r5049, %r5037, %r4847;
	cvt.u64.u32 	%rd2988, %r5049;
	add.s64 	%rd2989, %rd3, %rd2988;
	ld.local.u8 	%rs381, [%rd2989+4220];
	add.s64 	%rd2990, %rd2131, %rd2988;
	ld.global.u8 	%rs382, [%rd2990];
	and.b16  	%rs383, %rs382, %rs381;
	cvt.u32.u16 	%r5050, %rs383;
	and.b32  	%r5051, %r5050, 255;
	mul.wide.u32 	%rd2991, %r5048, 4;
	add.s64 	%rd2992, %rd3, %rd2991;
	st.local.u32 	[%rd2992+4], %r5049;
	ld.local.u32 	%r5052, [%rd3+4072];
	add.s32 	%r5053, %r5052, %r5051;
	st.local.u32 	[%rd3+4072], %r5053;
	ld.local.u8 	%rs384, [%rd2989+4220];
	not.b16 	%rs385, %rs383;
	and.b16  	%rs386, %rs384, %rs385;
	st.local.u8 	[%rd2989+4220], %rs386;
	xor.b32  	%r5054, %r5037, %r247;
	cvt.u64.u32 	%rd2993, %r5054;
	add.s64 	%rd2994, %rd3, %rd2993;
	ld.local.u8 	%rs387, [%rd2994+4220];
	add.s64 	%rd2995, %rd2131, %rd2993;
	ld.global.u8 	%rs388, [%rd2995];
	and.b16  	%rs389, %rs388, %rs387;
	cvt.u32.u16 	%r5055, %rs389;
	and.b32  	%r5056, %r5055, 255;
	mul.wide.u32 	%rd2996, %r5053, 4;
	add.s64 	%rd2997, %rd3, %rd2996;
	st.local.u32 	[%rd2997+4], %r5054;
	ld.local.u32 	%r5057, [%rd3+4072];
	add.s32 	%r5058, %r5057, %r5056;
	st.local.u32 	[%rd3+4072], %r5058;
	ld.local.u8 	%rs390, [%rd2994+4220];
	not.b16 	%rs391, %rs389;
	and.b16  	%rs392, %rs390, %rs391;
	st.local.u8 	[%rd2994+4220], %rs392;
	or.b32  	%r5059, %r5037, %r247;
	cvt.u64.u32 	%rd2998, %r5059;
	add.s64 	%rd2999, %rd3, %rd2998;
	ld.local.u8 	%rs393, [%rd2999+4220];
	add.s64 	%rd3000, %rd2131, %rd2998;
	ld.global.u8 	%rs394, [%rd3000];
	and.b16  	%rs395, %rs394, %rs393;
	cvt.u32.u16 	%r5060, %rs395;
	and.b32  	%r5061, %r5060, 255;
	mul.wide.u32 	%rd3001, %r5058, 4;
	add.s64 	%rd3002, %rd3, %rd3001;
	st.local.u32 	[%rd3002+4], %r5059;
	ld.local.u32 	%r5062, [%rd3+4072];
	add.s32 	%r5063, %r5062, %r5061;
	st.local.u32 	[%rd3+4072], %r5063;
	ld.local.u8 	%rs396, [%rd2999+4220];
	not.b16 	%rs397, %rs395;
	and.b16  	%rs398, %rs396, %rs397;
	st.local.u8 	[%rd2999+4220], %rs398;
	ld.local.u32 	%r5064, [%rd3+4108];
	not.b32 	%r5065, %r5064;
	and.b32  	%r5066, %r5064, %r247;
	cvt.u64.u32 	%rd3003, %r5066;
	add.s64 	%rd3004, %rd3, %rd3003;
	ld.local.u8 	%rs399, [%rd3004+4220];
	add.s64 	%rd3005, %rd2131, %rd3003;
	ld.global.u8 	%rs400, [%rd3005];
	and.b16  	%rs401, %rs400, %rs399;
	cvt.u32.u16 	%r5067, %rs401;
	and.b32  	%r5068, %r5067, 255;
	mul.wide.u32 	%rd3006, %r5063, 4;
	add.s64 	%rd3007, %rd3, %rd3006;
	st.local.u32 	[%rd3007+4], %r5066;
	ld.local.u32 	%r5069, [%rd3+4072];
	add.s32 	%r5070, %r5069, %r5068;
	st.local.u32 	[%rd3+4072], %r5070;
	ld.local.u8 	%rs402, [%rd3004+4220];
	not.b16 	%rs403, %rs401;
	and.b16  	%rs404, %rs402, %rs403;
	st.local.u8 	[%rd3004+4220], %rs404;
	and.b32  	%r5071, %r247, %r5065;
	cvt.u64.u32 	%rd3008, %r5071;
	add.s64 	%rd3009, %rd3, %rd3008;
	ld.local.u8 	%rs405, [%rd3009+4220];
	add.s64 	%rd3010, %rd2131, %rd3008;
	ld.global.u8 	%rs406, [%rd3010];
	and.b16  	%rs407, %rs406, %rs405;
	cvt.u32.u16 	%r5072, %rs407;
	and.b32  	%r5073, %r5072, 255;
	mul.wide.u32 	%rd3011, %r5070, 4;
	add.s64 	%rd3012, %rd3, %rd3011;
	st.local.u32 	[%rd3012+4], %r5071;
	ld.local.u32 	%r5074, [%rd3+4072];
	add.s32 	%r5075, %r5074, %r5073;
	st.local.u32 	[%rd3+4072], %r5075;
	ld.local.u8 	%rs408, [%rd3009+4220];
	not.b16 	%rs409, %rs407;
	and.b16  	%rs410, %rs408, %rs409;
	st.local.u8 	[%rd3009+4220], %rs410;
	and.b32  	%r5076, %r5064, %r4847;
	cvt.u64.u32 	%rd3013, %r5076;
	add.s64 	%rd3014, %rd3, %rd3013;
	ld.local.u8 	%rs411, [%rd3014+4220];
	add.s64 	%rd3015, %rd2131, %rd3013;
	ld.global.u8 	%rs412, [%rd3015];
	and.b16  	%rs413, %rs412, %rs411;
	cvt.u32.u16 	%r5077, %rs413;
	and.b32  	%r5078, %r5077, 255;
	mul.wide.u32 	%rd3016, %r5075, 4;
	add.s64 	%rd3017, %rd3, %rd3016;
	st.local.u32 	[%rd3017+4], %r5076;
	ld.local.u32 	%r5079, [%rd3+4072];
	add.s32 	%r5080, %r5079, %r5078;
	st.local.u32 	[%rd3+4072], %r5080;
	ld.local.u8 	%rs414, [%rd3014+4220];
	not.b16 	%rs415, %rs413;
	and.b16  	%rs416, %rs414, %rs415;
	st.local.u8 	[%rd3014+4220], %rs416;
	xor.b32  	%r5081, %r5064, %r247;
	cvt.u64.u32 	%rd3018, %r5081;
	add.s64 	%rd3019, %rd3, %rd3018;
	ld.local.u8 	%rs417, [%rd3019+4220];
	add.s64 	%rd3020, %rd2131, %rd3018;
	ld.global.u8 	%rs418, [%rd3020];
	and.b16  	%rs419, %rs418, %rs417;
	cvt.u32.u16 	%r5082, %rs419;
	and.b32  	%r5083, %r5082, 255;
	mul.wide.u32 	%rd3021, %r5080, 4;
	add.s64 	%rd3022, %rd3, %rd3021;
	st.local.u32 	[%rd3022+4], %r5081;
	ld.local.u32 	%r5084, [%rd3+4072];
	add.s32 	%r5085, %r5084, %r5083;
	st.local.u32 	[%rd3+4072], %r5085;
	ld.local.u8 	%rs420, [%rd3019+4220];
	not.b16 	%rs421, %rs419;
	and.b16  	%rs422, %rs420, %rs421;
	st.local.u8 	[%rd3019+4220], %rs422;
	or.b32  	%r5086, %r5064, %r247;
	cvt.u64.u32 	%rd3023, %r5086;
	add.s64 	%rd3024, %rd3, %rd3023;
	ld.local.u8 	%rs423, [%rd3024+4220];
	add.s64 	%rd3025, %rd2131, %rd3023;
	ld.global.u8 	%rs424, [%rd3025];
	and.b16  	%rs425, %rs424, %rs423;
	cvt.u32.u16 	%r5087, %rs425;
	and.b32  	%r5088, %r5087, 255;
	mul.wide.u32 	%rd3026, %r5085, 4;
	add.s64 	%rd3027, %rd3, %rd3026;
	st.local.u32 	[%rd3027+4], %r5086;
	ld.local.u32 	%r5089, [%rd3+4072];
	add.s32 	%r5090, %r5089, %r5088;
	st.local.u32 	[%rd3+4072], %r5090;
	ld.local.u8 	%rs426, [%rd3024+4220];
	not.b16 	%rs427, %rs425;
	and.b16  	%rs428, %rs426, %rs427;
	st.local.u8 	[%rd3024+4220], %rs428;
	ld.local.u32 	%r5091, [%rd3+4112];
	not.b32 	%r5092, %r5091;
	and.b32  	%r5093, %r5091, %r247;
	cvt.u64.u32 	%rd3028, %r5093;
	add.s64 	%rd3029, %rd3, %rd3028;
	ld.local.u8 	%rs429, [%rd3029+4220];
	add.s64 	%rd3030, %rd2131, %rd3028;
	ld.global.u8 	%rs430, [%rd3030];
	and.b16  	%rs431, %rs430, %rs429;
	cvt.u32.u16 	%r5094, %rs431;
	and.b32  	%r5095, %r5094, 255;
	mul.wide.u32 	%rd3031, %r5090, 4;
	add.s64 	%rd3032, %rd3, %rd3031;
	st.local.u32 	[%rd3032+4], %r5093;
	ld.local.u32 	%r5096, [%rd3+4072];
	add.s32 	%r5097, %r5096, %r5095;
	st.local.u32 	[%rd3+4072], %r5097;
	ld.local.u8 	%rs432, [%rd3029+4220];
	not.b16 	%rs433, %rs431;
	and.b16  	%rs434, %rs432, %rs433;
	st.local.u8 	[%rd3029+4220], %rs434;
	and.b32  	%r5098, %r247, %r5092;
	cvt.u64.u32 	%rd3033, %r5098;
	add.s64 	%rd3034, %rd3, %rd3033;
	ld.local.u8 	%rs435, [%rd3034+4220];
	add.s64 	%rd3035, %rd2131, %rd3033;
	ld.global.u8 	%rs436, [%rd3035];
	and.b16  	%rs437, %rs436, %rs435;
	cvt.u32.u16 	%r5099, %rs437;
	and.b32  	%r5100, %r5099, 255;
	mul.wide.u32 	%rd3036, %r5097, 4;
	add.s64 	%rd3037, %rd3, %rd3036;
	st.local.u32 	[%rd3037+4], %r5098;
	ld.local.u32 	%r5101, [%rd3+4072];
	add.s32 	%r5102, %r5101, %r5100;
	st.local.u32 	[%rd3+4072], %r5102;
	ld.local.u8 	%rs438, [%rd3034+4220];
	not.b16 	%rs439, %rs437;
	and.b16  	%rs440, %rs438, %rs439;
	st.local.u8 	[%rd3034+4220], %rs440;
	and.b32  	%r5103, %r5091, %r4847;
	cvt.u64.u32 	%rd3038, %r5103;
	add.s64 	%rd3039, %rd3, %rd3038;
	ld.local.u8 	%rs441, [%rd3039+4220];
	add.s64 	%rd3040, %rd2131, %rd3038;
	ld.global.u8 	%rs442, [%rd3040];
	and.b16  	%rs443, %rs442, %rs441;
	cvt.u32.u16 	%r5104, %rs443;
	and.b32  	%r5105, %r5104, 255;
	mul.wide.u32 	%rd3041, %r5102, 4;
	add.s64 	%rd3042, %rd3, %rd3041;
	st.local.u32 	[%rd3042+4], %r5103;
	ld.local.u32 	%r5106, [%rd3+4072];
	add.s32 	%r5107, %r5106, %r5105;
	st.local.u32 	[%rd3+4072], %r5107;
	ld.local.u8 	%rs444, [%rd3039+4220];
	not.b16 	%rs445, %rs443;
	and.b16  	%rs446, %rs444, %rs445;
	st.local.u8 	[%rd3039+4220], %rs446;
	xor.b32  	%r5108, %r5091, %r247;
	cvt.u64.u32 	%rd3043, %r5108;
	add.s64 	%rd3044, %rd3, %rd3043;
	ld.local.u8 	%rs447, [%rd3044+4220];
	add.s64 	%rd3045, %rd2131, %rd3043;
	ld.global.u8 	%rs448, [%rd3045];
	and.b16  	%rs449, %rs448, %rs447;
	cvt.u32.u16 	%r5109, %rs449;
	and.b32  	%r5110, %r5109, 255;
	mul.wide.u32 	%rd3046, %r5107, 4;
	add.s64 	%rd3047, %rd3, %rd3046;
	st.local.u32 	[%rd3047+4], %r5108;
	ld.local.u32 	%r5111, [%rd3+4072];
	add.s32 	%r5112, %r5111, %r5110;
	st.local.u32 	[%rd3+4072], %r5112;
	ld.local.u8 	%rs450, [%rd3044+4220];
	not.b16 	%rs451, %rs449;
	and.b16  	%rs452, %rs450, %rs451;
	st.local.u8 	[%rd3044+4220], %rs452;
	or.b32  	%r5113, %r5091, %r247;
	cvt.u64.u32 	%rd3048, %r5113;
	add.s64 	%rd3049, %rd3, %rd3048;
	ld.local.u8 	%rs453, [%rd3049+4220];
	add.s64 	%rd3050, %rd2131, %rd3048;
	ld.global.u8 	%rs454, [%rd3050];
	and.b16  	%rs455, %rs454, %rs453;
	cvt.u32.u16 	%r5114, %rs455;
	and.b32  	%r5115, %r5114, 255;
	mul.wide.u32 	%rd3051, %r5112, 4;
	add.s64 	%rd3052, %rd3, %rd3051;
	st.local.u32 	[%rd3052+4], %r5113;
	ld.local.u32 	%r5116, [%rd3+4072];
	add.s32 	%r5117, %r5116, %r5115;
	st.local.u32 	[%rd3+4072], %r5117;
	ld.local.u8 	%rs456, [%rd3049+4220];
	not.b16 	%rs457, %rs455;
	and.b16  	%rs458, %rs456, %rs457;
	st.local.u8 	[%rd3049+4220], %rs458;
	ld.local.u32 	%r5118, [%rd3+4116];
	not.b32 	%r5119, %r5118;
	and.b32  	%r5120, %r5118, %r247;
	cvt.u64.u32 	%rd3053, %r5120;
	add.s64 	%rd3054, %rd3, %rd3053;
	ld.local.u8 	%rs459, [%rd3054+4220];
	add.s64 	%rd3055, %rd2131, %rd3053;
	ld.global.u8 	%rs460, [%rd3055];
	and.b16  	%rs461, %rs460, %rs459;
	cvt.u32.u16 	%r5121, %rs461;
	and.b32  	%r5122, %r5121, 255;
	mul.wide.u32 	%rd3056, %r5117, 4;
	add.s64 	%rd3057, %rd3, %rd3056;
	st.local.u32 	[%rd3057+4], %r5120;
	ld.local.u32 	%r5123, [%rd3+4072];
	add.s32 	%r5124, %r5123, %r5122;
	st.local.u32 	[%rd3+4072], %r5124;
	ld.local.u8 	%rs462, [%rd3054+4220];
	not.b16 	%rs463, %rs461;
	and.b16  	%rs464, %rs462, %rs463;
	st.local.u8 	[%rd3054+4220], %rs464;
	and.b32  	%r5125, %r247, %r5119;
	cvt.u64.u32 	%rd3058, %r5125;
	add.s64 	%rd3059, %rd3, %rd3058;
	ld.local.u8 	%rs465, [%rd3059+4220];
	add.s64 	%rd3060, %rd2131, %rd3058;
	ld.global.u8 	%rs466, [%rd3060];
	and.b16  	%rs467, %rs466, %rs465;
	cvt.u32.u16 	%r5126, %rs467;
	and.b32  	%r5127, %r5126, 255;
	mul.wide.u32 	%rd3061, %r5124, 4;
	add.s64 	%rd3062, %rd3, %rd3061;
	st.local.u32 	[%rd3062+4], %r5125;
	ld.local.u32 	%r5128, [%rd3+4072];
	add.s32 	%r5129, %r5128, %r5127;
	st.local.u32 	[%rd3+4072], %r5129;
	ld.local.u8 	%rs468, [%rd3059+4220];
	not.b16 	%rs469, %rs467;
	and.b16  	%rs470, %rs468, %rs469;
	st.local.u8 	[%rd3059+4220], %rs470;
	and.b32  	%r5130, %r5118, %r4847;
	cvt.u64.u32 	%rd3063, %r5130;
	add.s64 	%rd3064, %rd3, %rd3063;
	ld.local.u8 	%rs471, [%rd3064+4220];
	add.s64 	%rd3065, %rd2131, %rd3063;
	ld.global.u8 	%rs472, [%rd3065];
	and.b16  	%rs473, %rs472, %rs471;
	cvt.u32.u16 	%r5131, %rs473;
	and.b32  	%r5132, %r5131, 255;
	mul.wide.u32 	%rd3066, %r5129, 4;
	add.s64 	%rd3067, %rd3, %rd3066;
	st.local.u32 	[%rd3067+4], %r5130;
	ld.local.u32 	%r5133, [%rd3+4072];
	add.s32 	%r5134, %r5133, %r5132;
	st.local.u32 	[%rd3+4072], %r5134;
	ld.local.u8 	%rs474, [%rd3064+4220];
	not.b16 	%rs475, %rs473;
	and.b16  	%rs476, %rs474, %rs475;
	st.local.u8 	[%rd3064+4220], %rs476;
	xor.b32  	%r5135, %r5118, %r247;
	cvt.u64.u32 	%rd3068, %r5135;
	add.s64 	%rd3069, %rd3, %rd3068;
	ld.local.u8 	%rs477, [%rd3069+4220];
	add.s64 	%rd3070, %rd2131, %rd3068;
	ld.global.u8 	%rs478, [%rd3070];
	and.b16  	%rs479, %rs478, %rs477;
	cvt.u32.u16 	%r5136, %rs479;
	and.b32  	%r5137, %r5136, 255;
	mul.wide.u32 	%rd3071, %r5134, 4;
	add.s64 	%rd3072, %rd3, %rd3071;
	st.local.u32 	[%rd3072+4], %r5135;
	ld.local.u32 	%r5138, [%rd3+4072];
	add.s32 	%r5139, %r5138, %r5137;
	st.local.u32 	[%rd3+4072], %r5139;
	ld.local.u8 	%rs480, [%rd3069+4220];
	not.b16 	%rs481, %rs479;
	and.b16  	%rs482, %rs480, %rs481;
	st.local.u8 	[%rd3069+4220], %rs482;
	or.b32  	%r5140, %r5118, %r247;
	cvt.u64.u32 	%rd3073, %r5140;
	add.s64 	%rd3074, %rd3, %rd3073;
	ld.local.u8 	%rs483, [%rd3074+4220];
	add.s64 	%rd3075, %rd2131, %rd3073;
	ld.global.u8 	%rs484, [%rd3075];
	and.b16  	%rs485, %rs484, %rs483;
	cvt.u32.u16 	%r5141, %rs485;
	and.b32  	%r5142, %r5141, 255;
	mul.wide.u32 	%rd3076, %r5139, 4;
	add.s64 	%rd3077, %rd3, %rd3076;
	st.local.u32 	[%rd3077+4], %r5140;
	ld.local.u32 	%r5143, [%rd3+4072];
	add.s32 	%r5144, %r5143, %r5142;
	st.local.u32 	[%rd3+4072], %r5144;
	ld.local.u8 	%rs486, [%rd3074+4220];
	not.b16 	%rs487, %rs485;
	and.b16  	%rs488, %rs486, %rs487;
	st.local.u8 	[%rd3074+4220], %rs488;
	ld.local.u32 	%r5145, [%rd3+4120];
	not.b32 	%r5146, %r5145;
	and.b32  	%r5147, %r5145, %r247;
	cvt.u64.u32 	%rd3078, %r5147;
	add.s64 	%rd3079, %rd3, %rd3078;
	ld.local.u8 	%rs489, [%rd3079+4220];
	add.s64 	%rd3080, %rd2131, %rd3078;
	ld.global.u8 	%rs490, [%rd3080];
	and.b16  	%rs491, %rs490, %rs489;
	cvt.u32.u16 	%r5148, %rs491;
	and.b32  	%r5149, %r5148, 255;
	mul.wide.u32 	%rd3081, %r5144, 4;
	add.s64 	%rd3082, %rd3, %rd3081;
	st.local.u32 	[%rd3082+4], %r5147;
	ld.local.u32 	%r5150, [%rd3+4072];
	add.s32 	%r5151, %r5150, %r5149;
	st.local.u32 	[%rd3+4072], %r5151;
	ld.local.u8 	%rs492, [%rd3079+4220];
	not.b16 	%rs493, %rs491;
	and.b16  	%rs494, %rs492, %rs493;
	st.local.u8 	[%rd3079+4220], %rs494;
	and.b32  	%r5152, %r247, %r5146;
	cvt.u64.u32 	%rd3083, %r5152;
	add.s64 	%rd3084, %rd3, %rd3083;
	ld.local.u8 	%rs495, [%rd3084+4220];
	add.s64 	%rd3085, %rd2131, %rd3083;
	ld.global.u8 	%rs496, [%rd3085];
	and.b16  	%rs497, %rs496, %rs495;
	cvt.u32.u16 	%r5153, %rs497;
	and.b32  	%r5154, %r5153, 255;
	mul.wide.u32 	%rd3086, %r5151, 4;
	add.s64 	%rd3087, %rd3, %rd3086;
	st.local.u32 	[%rd3087+4], %r5152;
	ld.local.u32 	%r5155, [%rd3+4072];
	add.s32 	%r5156, %r5155, %r5154;
	st.local.u32 	[%rd3+4072], %r5156;
	ld.local.u8 	%rs498, [%rd3084+4220];
	not.b16 	%rs499, %rs497;
	and.b16  	%rs500, %rs498, %rs499;
	st.local.u8 	[%rd3084+4220], %rs500;
	and.b32  	%r5157, %r5145, %r4847;
	cvt.u64.u32 	%rd3088, %r5157;
	add.s64 	%rd3089, %rd3, %rd3088;
	ld.local.u8 	%rs501, [%rd3089+4220];
	add.s64 	%rd3090, %rd2131, %rd3088;
	ld.global.u8 	%rs502, [%rd3090];
	and.b16  	%rs503, %rs502, %rs501;
	cvt.u32.u16 	%r5158, %rs503;
	and.b32  	%r5159, %r5158, 255;
	mul.wide.u32 	%rd3091, %r5156, 4;
	add.s64 	%rd3092, %rd3, %rd3091;
	st.local.u32 	[%rd3092+4], %r5157;
	ld.local.u32 	%r5160, [%rd3+4072];
	add.s32 	%r5161, %r5160, %r5159;
	st.local.u32 	[%rd3+4072], %r5161;
	ld.local.u8 	%rs504, [%rd3089+4220];
	not.b16 	%rs505, %rs503;
	and.b16  	%rs506, %rs504, %rs505;
	st.local.u8 	[%rd3089+4220], %rs506;
	xor.b32  	%r5162, %r5145, %r247;
	cvt.u64.u32 	%rd3093, %r5162;
	add.s64 	%rd3094, %rd3, %rd3093;
	ld.local.u8 	%rs507, [%rd3094+4220];
	add.s64 	%rd3095, %rd2131, %rd3093;
	ld.global.u8 	%rs508, [%rd3095];
	and.b16  	%rs509, %rs508, %rs507;
	cvt.u32.u16 	%r5163, %rs509;
	and.b32  	%r5164, %r5163, 255;
	mul.wide.u32 	%rd3096, %r5161, 4;
	add.s64 	%rd3097, %rd3, %rd3096;
	st.local.u32 	[%rd3097+4], %r5162;
	ld.local.u32 	%r5165, [%rd3+4072];
	add.s32 	%r5166, %r5165, %r5164;
	st.local.u32 	[%rd3+4072], %r5166;
	ld.local.u8 	%rs510, [%rd3094+4220];
	not.b16 	%rs511, %rs509;
	and.b16  	%rs512, %rs510, %rs511;
	st.local.u8 	[%rd3094+4220], %rs512;
	or.b32  	%r5167, %r5145, %r247;
	cvt.u64.u32 	%rd3098, %r5167;
	add.s64 	%rd3099, %rd3, %rd3098;
	ld.local.u8 	%rs513, [%rd3099+4220];
	add.s64 	%rd3100, %rd2131, %rd3098;
	ld.global.u8 	%rs514, [%rd3100];
	and.b16  	%rs515, %rs514, %rs513;
	cvt.u32.u16 	%r5168, %rs515;
	and.b32  	%r5169, %r5168, 255;
	mul.wide.u32 	%rd3101, %r5166, 4;
	add.s64 	%rd3102, %rd3, %rd3101;
	st.local.u32 	[%rd3102+4], %r5167;
	ld.local.u32 	%r5170, [%rd3+4072];
	add.s32 	%r5171, %r5170, %r5169;
	st.local.u32 	[%rd3+4072], %r5171;
	ld.local.u8 	%rs516, [%rd3099+4220];
	not.b16 	%rs517, %rs515;
	and.b16  	%rs518, %rs516, %rs517;
	st.local.u8 	[%rd3099+4220], %rs518;
	ld.local.u32 	%r5172, [%rd3+4124];
	not.b32 	%r5173, %r5172;
	and.b32  	%r5174, %r5172, %r247;
	cvt.u64.u32 	%rd3103, %r5174;
	add.s64 	%rd3104, %rd3, %rd3103;
	ld.local.u8 	%rs519, [%rd3104+4220];
	add.s64 	%rd3105, %rd2131, %rd3103;
	ld.global.u8 	%rs520, [%rd3105];
	and.b16  	%rs521, %rs520, %rs519;
	cvt.u32.u16 	%r5175, %rs521;
	and.b32  	%r5176, %r5175, 255;
	mul.wide.u32 	%rd3106, %r5171, 4;
	add.s64 	%rd3107, %rd3, %rd3106;
	st.local.u32 	[%rd3107+4], %r5174;
	ld.local.u32 	%r5177, [%rd3+4072];
	add.s32 	%r5178, %r5177, %r5176;
	st.local.u32 	[%rd3+4072], %r5178;
	ld.local.u8 	%rs522, [%rd3104+4220];
	not.b16 	%rs523, %rs521;
	and.b16  	%rs524, %rs522, %rs523;
	st.local.u8 	[%rd3104+4220], %rs524;
	and.b32  	%r5179, %r247, %r5173;
	cvt.u64.u32 	%rd3108, %r5179;
	add.s64 	%rd3109, %rd3, %rd3108;
	ld.local.u8 	%rs525, [%rd3109+4220];
	add.s64 	%rd3110, %rd2131, %rd3108;
	ld.global.u8 	%rs526, [%rd3110];
	and.b16  	%rs527, %rs526, %rs525;
	cvt.u32.u16 	%r5180, %rs527;
	and.b32  	%r5181, %r5180, 255;
	mul.wide.u32 	%rd3111, %r5178, 4;
	add.s64 	%rd3112, %rd3, %rd3111;
	st.local.u32 	[%rd3112+4], %r5179;
	ld.local.u32 	%r5182, [%rd3+4072];
	add.s32 	%r5183, %r5182, %r5181;
	st.local.u32 	[%rd3+4072], %r5183;
	ld.local.u8 	%rs528, [%rd3109+4220];
	not.b16 	%rs529, %rs527;
	and.b16  	%rs530, %rs528, %rs529;
	st.local.u8 	[%rd3109+4220], %rs530;
	and.b32  	%r5184, %r5172, %r4847;
	cvt.u64.u32 	%rd3113, %r5184;
	add.s64 	%rd3114, %rd3, %rd3113;
	ld.local.u8 	%rs531, [%rd3114+4220];
	add.s64 	%rd3115, %rd2131, %rd3113;
	ld.global.u8 	%rs532, [%rd3115];
	and.b16  	%rs533, %rs532, %rs531;
	cvt.u32.u16 	%r5185, %rs533;
	and.b32  	%r5186, %r5185, 255;
	mul.wide.u32 	%rd3116, %r5183, 4;
	add.s64 	%rd3117, %rd3, %rd3116;
	st.local.u32 	[%rd3117+4], %r5184;
	ld.local.u32 	%r5187, [%rd3+4072];
	add.s32 	%r5188, %r5187, %r5186;
	st.local.u32 	[%rd3+4072], %r5188;
	ld.local.u8 	%rs534, [%rd3114+4220];
	not.b16 	%rs535, %rs533;
	and.b16  	%rs536, %rs534, %rs535;
	st.local.u8 	[%rd3114+4220], %rs536;
	xor.b32  	%r5189, %r5172, %r247;
	cvt.u64.u32 	%rd3118, %r5189;
	add.s64 	%rd3119, %rd3, %rd3118;
	ld.local.u8 	%rs537, [%rd3119+4220];
	add.s64 	%rd3120, %rd2131, %rd3118;
	ld.global.u8 	%rs538, [%rd3120];
	and.b16  	%rs539, %rs538, %rs537;
	cvt.u32.u16 	%r5190, %rs539;
	and.b32  	%r5191, %r5190, 255;
	mul.wide.u32 	%rd3121, %r5188, 4;
	add.s64 	%rd3122, %rd3, %rd3121;
	st.local.u32 	[%rd3122+4], %r5189;
	ld.local.u32 	%r5192, [%rd3+4072];
	add.s32 	%r5193, %r5192, %r5191;
	st.local.u32 	[%rd3+4072], %r5193;
	ld.local.u8 	%rs540, [%rd3119+4220];
	not.b16 	%rs541, %rs539;
	and.b16  	%rs542, %rs540, %rs541;
	st.local.u8 	[%rd3119+4220], %rs542;
	or.b32  	%r5194, %r5172, %r247;
	cvt.u64.u32 	%rd3123, %r5194;
	add.s64 	%rd3124, %rd3, %rd3123;
	ld.local.u8 	%rs543, [%rd3124+4220];
	add.s64 	%rd3125, %rd2131, %rd3123;
	ld.global.u8 	%rs544, [%rd3125];
	and.b16  	%rs545, %rs544, %rs543;
	cvt.u32.u16 	%r5195, %rs545;
	and.b32  	%r5196, %r5195, 255;
	mul.wide.u32 	%rd3126, %r5193, 4;
	add.s64 	%rd3127, %rd3, %rd3126;
	st.local.u32 	[%rd3127+4], %r5194;
	ld.local.u32 	%r5197, [%rd3+4072];
	add.s32 	%r5198, %r5197, %r5196;
	st.local.u32 	[%rd3+4072], %r5198;
	ld.local.u8 	%rs546, [%rd3124+4220];
	not.b16 	%rs547, %rs545;
	and.b16  	%rs548, %rs546, %rs547;
	st.local.u8 	[%rd3124+4220], %rs548;
	ld.local.u32 	%r5199, [%rd3+4128];
	not.b32 	%r5200, %r5199;
	and.b32  	%r5201, %r5199, %r247;
	cvt.u64.u32 	%rd3128, %r5201;
	add.s64 	%rd3129, %rd3, %rd3128;
	ld.local.u8 	%rs549, [%rd3129+4220];
	add.s64 	%rd3130, %rd2131, %rd3128;
	ld.global.u8 	%rs550, [%rd3130];
	and.b16  	%rs551, %rs550, %rs549;
	cvt.u32.u16 	%r5202, %rs551;
	and.b32  	%r5203, %r5202, 255;
	mul.wide.u32 	%rd3131, %r5198, 4;
	add.s64 	%rd3132, %rd3, %rd3131;
	st.local.u32 	[%rd3132+4], %r5201;
	ld.local.u32 	%r5204, [%rd3+4072];
	add.s32 	%r5205, %r5204, %r5203;
	st.local.u32 	[%rd3+4072], %r5205;
	ld.local.u8 	%rs552, [%rd3129+4220];
	not.b16 	%rs553, %rs551;
	and.b16  	%rs554, %rs552, %rs553;
	st.local.u8 	[%rd3129+4220], %rs554;
	and.b32  	%r5206, %r247, %r5200;
	cvt.u64.u32 	%rd3133, %r5206;
	add.s64 	%rd3134, %rd3, %rd3133;
	ld.local.u8 	%rs555, [%rd3134+4220];
	add.s64 	%rd3135, %rd2131, %rd3133;
	ld.global.u8 	%rs556, [%rd3135];
	and.b16  	%rs557, %rs556, %rs555;
	cvt.u32.u16 	%r5207, %rs557;
	and.b32  	%r5208, %r5207, 255;
	mul.wide.u32 	%rd3136, %r5205, 4;
	add.s64 	%rd3137, %rd3, %rd3136;
	st.local.u32 	[%rd3137+4], %r5206;
	ld.local.u32 	%r5209, [%rd3+4072];
	add.s32 	%r5210, %r5209, %r5208;
	st.local.u32 	[%rd3+4072], %r5210;
	ld.local.u8 	%rs558, [%rd3134+4220];
	not.b16 	%rs559, %rs557;
	and.b16  	%rs560, %rs558, %rs559;
	st.local.u8 	[%rd3134+4220], %rs560;
	and.b32  	%r5211, %r5199, %r4847;
	cvt.u64.u32 	%rd3138, %r5211;
	add.s64 	%rd3139, %rd3, %rd3138;
	ld.local.u8 	%rs561, [%rd3139+4220];
	add.s64 	%rd3140, %rd2131, %rd3138;
	ld.global.u8 	%rs562, [%rd3140];
	and.b16  	%rs563, %rs562, %rs561;
	cvt.u32.u16 	%r5212, %rs563;
	and.b32  	%r5213, %r5212, 255;
	mul.wide.u32 	%rd3141, %r5210, 4;
	add.s64 	%rd3142, %rd3, %rd3141;
	st.local.u32 	[%rd3142+4], %r5211;
	ld.local.u32 	%r5214, [%rd3+4072];
	add.s32 	%r5215, %r5214, %r5213;
	st.local.u32 	[%rd3+4072], %r5215;
	ld.local.u8 	%rs564, [%rd3139+4220];
	not.b16 	%rs565, %rs563;
	and.b16  	%rs566, %rs564, %rs565;
	st.local.u8 	[%rd3139+4220], %rs566;
	xor.b32  	%r5216, %r5199, %r247;
	cvt.u64.u32 	%rd3143, %r5216;
	add.s64 	%rd3144, %rd3, %rd3143;
	ld.local.u8 	%rs567, [%rd3144+4220];
	add.s64 	%rd3145, %rd2131, %rd3143;
	ld.global.u8 	%rs568, [%rd3145];
	and.b16  	%rs569, %rs568, %rs567;
	cvt.u32.u16 	%r5217, %rs569;
	and.b32  	%r5218, %r5217, 255;
	mul.wide.u32 	%rd3146, %r5215, 4;
	add.s64 	%rd3147, %rd3, %rd3146;
	st.local.u32 	[%rd3147+4], %r5216;
	ld.local.u32 	%r5219, [%rd3+4072];
	add.s32 	%r5220, %r5219, %r5218;
	st.local.u32 	[%rd3+4072], %r5220;
	ld.local.u8 	%rs570, [%rd3144+4220];
	not.b16 	%rs571, %rs569;
	and.b16  	%rs572, %rs570, %rs571;
	st.local.u8 	[%rd3144+4220], %rs572;
	or.b32  	%r5221, %r5199, %r247;
	cvt.u64.u32 	%rd3148, %r5221;
	add.s64 	%rd3149, %rd3, %rd3148;
	ld.local.u8 	%rs573, [%rd3149+4220];
	add.s64 	%rd3150, %rd2131, %rd3148;
	ld.global.u8 	%rs574, [%rd3150];
	and.b16  	%rs575, %rs574, %rs573;
	cvt.u32.u16 	%r5222, %rs575;
	and.b32  	%r5223, %r5222, 255;
	mul.wide.u32 	%rd3151, %r5220, 4;
	add.s64 	%rd3152, %rd3, %rd3151;
	st.local.u32 	[%rd3152+4], %r5221;
	ld.local.u32 	%r5224, [%rd3+4072];
	add.s32 	%r5225, %r5224, %r5223;
	st.local.u32 	[%rd3+4072], %r5225;
	ld.local.u8 	%rs576, [%rd3149+4220];
	not.b16 	%rs577, %rs575;
	and.b16  	%rs578, %rs576, %rs577;
	st.local.u8 	[%rd3149+4220], %rs578;
	ld.local.u32 	%r5226, [%rd3+4132];
	not.b32 	%r5227, %r5226;
	and.b32  	%r5228, %r5226, %r247;
	cvt.u64.u32 	%rd3153, %r5228;
	add.s64 	%rd3154, %rd3, %rd3153;
	ld.local.u8 	%rs579, [%rd3154+4220];
	add.s64 	%rd3155, %rd2131, %rd3153;
	ld.global.u8 	%rs580, [%rd3155];
	and.b16  	%rs581, %rs580, %rs579;
	cvt.u32.u16 	%r5229, %rs581;
	and.b32  	%r5230, %r5229, 255;
	mul.wide.u32 	%rd3156, %r5225, 4;
	add.s64 	%rd3157, %rd3, %rd3156;
	st.local.u32 	[%rd3157+4], %r5228;
	ld.local.u32 	%r5231, [%rd3+4072];
	add.s32 	%r5232, %r5231, %r5230;
	st.local.u32 	[%rd3+4072], %r5232;
	ld.local.u8 	%rs582, [%rd3154+4220];
	not.b16 	%rs583, %rs581;
	and.b16  	%rs584, %rs582, %rs583;
	st.local.u8 	[%rd3154+4220], %rs584;
	and.b32  	%r5233, %r247, %r5227;
	cvt.u64.u32 	%rd3158, %r5233;
	add.s64 	%rd3159, %rd3, %rd3158;
	ld.local.u8 	%rs585, [%rd3159+4220];
	add.s64 	%rd3160, %rd2131, %rd3158;
	ld.global.u8 	%rs586, [%rd3160];
	and.b16  	%rs587, %rs586, %rs585;
	cvt.u32.u16 	%r5234, %rs587;
	and.b32  	%r5235, %r5234, 255;
	mul.wide.u32 	%rd3161, %r5232, 4;
	add.s64 	%rd3162, %rd3, %rd3161;
	st.local.u32 	[%rd3162+4], %r5233;
	ld.local.u32 	%r5236, [%rd3+4072];
	add.s32 	%r5237, %r5236, %r5235;
	st.local.u32 	[%rd3+4072], %r5237;
	ld.local.u8 	%rs588, [%rd3159+4220];
	not.b16 	%rs589, %rs587;
	and.b16  	%rs590, %rs588, %rs589;
	st.local.u8 	[%rd3159+4220], %rs590;
	and.b32  	%r5238, %r5226, %r4847;
	cvt.u64.u32 	%rd3163, %r5238;
	add.s64 	%rd3164, %rd3, %rd3163;
	ld.local.u8 	%rs591, [%rd3164+4220];
	add.s64 	%rd3165, %rd2131, %rd3163;
	ld.global.u8 	%rs592, [%rd3165];
	and.b16  	%rs593, %rs592, %rs591;
	cvt.u32.u16 	%r5239, %rs593;
	and.b32  	%r5240, %r5239, 255;
	mul.wide.u32 	%rd3166, %r5237, 4;
	add.s64 	%rd3167, %rd3, %rd3166;
	st.local.u32 	[%rd3167+4], %r5238;
	ld.local.u32 	%r5241, [%rd3+4072];
	add.s32 	%r5242, %r5241, %r5240;
	st.local.u32 	[%rd3+4072], %r5242;
	ld.local.u8 	%rs594, [%rd3164+4220];
	not.b16 	%rs595, %rs593;
	and.b16  	%rs596, %rs594, %rs595;
	st.local.u8 	[%rd3164+4220], %rs596;
	xor.b32  	%r5243, %r5226, %r247;
	cvt.u64.u32 	%rd3168, %r5243;
	add.s64 	%rd3169, %rd3, %rd3168;
	ld.local.u8 	%rs597, [%rd3169+4220];
	add.s64 	%rd3170, %rd2131, %rd3168;
	ld.global.u8 	%rs598, [%rd3170];
	and.b16  	%rs599, %rs598, %rs597;
	cvt.u32.u16 	%r5244, %rs599;
	and.b32  	%r5245, %r5244, 255;
	mul.wide.u32 	%rd3171, %r5242, 4;
	add.s64 	%rd3172, %rd3, %rd3171;
	st.local.u32 	[%rd3172+4], %r5243;
	ld.local.u32 	%r5246, [%rd3+4072];
	add.s32 	%r5247, %r5246, %r5245;
	st.local.u32 	[%rd3+4072], %r5247;
	ld.local.u8 	%rs600, [%rd3169+4220];
	not.b16 	%rs601, %rs599;
	and.b16  	%rs602, %rs600, %rs601;
	st.local.u8 	[%rd3169+4220], %rs602;
	or.b32  	%r5248, %r5226, %r247;
	cvt.u64.u32 	%rd3173, %r5248;
	add.s64 	%rd3174, %rd3, %rd3173;
	ld.local.u8 	%rs603, [%rd3174+4220];
	add.s64 	%rd3175, %rd2131, %rd3173;
	ld.global.u8 	%rs604, [%rd3175];
	and.b16  	%rs605, %rs604, %rs603;
	cvt.u32.u16 	%r5249, %rs605;
	and.b32  	%r5250, %r5249, 255;
	mul.wide.u32 	%rd3176, %r5247, 4;
	add.s64 	%rd3177, %rd3, %rd3176;
	st.local.u32 	[%rd3177+4], %r5248;
	ld.local.u32 	%r5251, [%rd3+4072];
	add.s32 	%r5252, %r5251, %r5250;
	st.local.u32 	[%rd3+4072], %r5252;
	ld.local.u8 	%rs606, [%rd3174+4220];
	not.b16 	%rs607, %rs605;
	and.b16  	%rs608, %rs606, %rs607;
	st.local.u8 	[%rd3174+4220], %rs608;
	ld.local.u32 	%r5253, [%rd3+4136];
	not.b32 	%r5254, %r5253;
	and.b32  	%r5255, %r5253, %r247;
	cvt.u64.u32 	%rd3178, %r5255;
	add.s64 	%rd3179, %rd3, %rd3178;
	ld.local.u8 	%rs609, [%rd3179+4220];
	add.s64 	%rd3180, %rd2131, %rd3178;
	ld.global.u8 	%rs610, [%rd3180];
	and.b16  	%rs611, %rs610, %rs609;
	cvt.u32.u16 	%r5256, %rs611;
	and.b32  	%r5257, %r5256, 255;
	mul.wide.u32 	%rd3181, %r5252, 4;
	add.s64 	%rd3182, %rd3, %rd3181;
	st.local.u32 	[%rd3182+4], %r5255;
	ld.local.u32 	%r5258, [%rd3+4072];
	add.s32 	%r5259, %r5258, %r5257;
	st.local.u32 	[%rd3+4072], %r5259;
	ld.local.u8 	%rs612, [%rd3179+4220];
	not.b16 	%rs613, %rs611;
	and.b16  	%rs614, %rs612, %rs613;
	st.local.u8 	[%rd3179+4220], %rs614;
	and.b32  	%r5260, %r247, %r5254;
	cvt.u64.u32 	%rd3183, %r5260;
	add.s64 	%rd3184, %rd3, %rd3183;
	ld.local.u8 	%rs615, [%rd3184+4220];
	add.s64 	%rd3185, %rd2131, %rd3183;
	ld.global.u8 	%rs616, [%rd3185];
	and.b16  	%rs617, %rs616, %rs615;
	cvt.u32.u16 	%r5261, %rs617;
	and.b32  	%r5262, %r5261, 255;
	mul.wide.u32 	%rd3186, %r5259, 4;
	add.s64 	%rd3187, %rd3, %rd3186;
	st.local.u32 	[%rd3187+4], %r5260;
	ld.local.u32 	%r5263, [%rd3+4072];
	add.s32 	%r5264, %r5263, %r5262;
	st.local.u32 	[%rd3+4072], %r5264;
	ld.local.u8 	%rs618, [%rd3184+4220];
	not.b16 	%rs619, %rs617;
	and.b16  	%rs620, %rs618, %rs619;
	st.local.u8 	[%rd3184+4220], %rs620;
	and.b32  	%r5265, %r5253, %r4847;
	cvt.u64.u32 	%rd3188, %r5265;
	add.s64 	%rd3189, %rd3, %rd3188;
	ld.local.u8 	%rs621, [%rd3189+4220];
	add.s64 	%rd3190, %rd2131, %rd3188;
	ld.global.u8 	%rs622, [%rd3190];
	and.b16  	%rs623, %rs622, %rs621;
	cvt.u32.u16 	%r5266, %rs623;
	and.b32  	%r5267, %r5266, 255;
	mul.wide.u32 	%rd3191, %r5264, 4;
	add.s64 	%rd3192, %rd3, %rd3191;
	st.local.u32 	[%rd3192+4], %r5265;
	ld.local.u32 	%r5268, [%rd3+4072];
	add.s32 	%r5269, %r5268, %r5267;
	st.local.u32 	[%rd3+4072], %r5269;
	ld.local.u8 	%rs624, [%rd3189+4220];
	not.b16 	%rs625, %rs623;
	and.b16  	%rs626, %rs624, %rs625;
	st.local.u8 	[%rd3189+4220], %rs626;
	xor.b32  	%r5270, %r5253, %r247;
	cvt.u64.u32 	%rd3193, %r5270;
	add.s64 	%rd3194, %rd3, %rd3193;
	ld.local.u8 	%rs627, [%rd3194+4220];
	add.s64 	%rd3195, %rd2131, %rd3193;
	ld.global.u8 	%rs628, [%rd3195];
	and.b16  	%rs629, %rs628, %rs627;
	cvt.u32.u16 	%r5271, %rs629;
	and.b32  	%r5272, %r5271, 255;
	mul.wide.u32 	%rd3196, %r5269, 4;
	add.s64 	%rd3197, %rd3, %rd3196;
	st.local.u32 	[%rd3197+4], %r5270;
	ld.local.u32 	%r5273, [%rd3+4072];
	add.s32 	%r5274, %r5273, %r5272;
	st.local.u32 	[%rd3+4072], %r5274;
	ld.local.u8 	%rs630, [%rd3194+4220];
	not.b16 	%rs631, %rs629;
	and.b16  	%rs632, %rs630, %rs631;
	st.local.u8 	[%rd3194+4220], %rs632;
	or.b32  	%r5275, %r5253, %r247;
	cvt.u64.u32 	%rd3198, %r5275;
	add.s64 	%rd3199, %rd3, %rd3198;
	ld.local.u8 	%rs633, [%rd3199+4220];
	add.s64 	%rd3200, %rd2131, %rd3198;
	ld.global.u8 	%rs634, [%rd3200];
	and.b16  	%rs635, %rs634, %rs633;
	cvt.u32.u16 	%r5276, %rs635;
	and.b32  	%r5277, %r5276, 255;
	mul.wide.u32 	%rd3201, %r5274, 4;
	add.s64 	%rd3202, %rd3, %rd3201;
	st.local.u32 	[%rd3202+4], %r5275;
	ld.local.u32 	%r5278, [%rd3+4072];
	add.s32 	%r26248, %r5278, %r5277;
	st.local.u32 	[%rd3+4072], %r26248;
	ld.local.u8 	%rs636, [%rd3199+4220];
	not.b16 	%rs637, %rs635;
	and.b16  	%rs638, %rs636, %rs637;
	st.local.u8 	[%rd3199+4220], %rs638;
$L__BB0_206:
	add.s32 	%r250, %r26246, 1;
	setp.ge.u32 	%p39, %r250, %r26248;
	@%p39 bra 	$L__BB0_211;
	mul.wide.u32 	%rd3203, %r26246, 4;
	add.s64 	%rd3204, %rd4, %rd3203;
	ld.local.u32 	%r251, [%rd3204+4];
	cvt.u64.u32 	%rd3205, %r251;
	add.s64 	%rd3207, %rd2131, %rd3205;
	ld.global.u8 	%rs639, [%rd3207];
	setp.eq.s16 	%p40, %rs639, 0;
	mov.u32 	%r26246, %r250;
	@%p40 bra 	$L__BB0_206;
	st.local.u32 	[%rd3+4144], %r251;
	add.s16 	%rs640, %rs71, 1;
	and.b16  	%rs641, %rs640, 255;
	and.b16  	%rs642, %rs9846, 255;
	setp.ne.s16 	%p41, %rs642, %rs641;
	@%p41 bra 	$L__BB0_211;
	mov.b32 	%r5279, 18;
	st.local.u32 	[%rd3], %r5279;
	atom.global.add.u32 	%r252, [%rd2], 1;
	setp.gt.u32 	%p42, %r252, 999;
	@%p42 bra 	$L__BB0_211;
	mul.wide.u32 	%rd3208, %r252, 6268;
	add.s64 	%rd3209, %rd1, %rd3208;
	ld.local.u32 	%r5280, [%rd3+4];
	ld.local.u32 	%r5281, [%rd3+8];
	ld.local.u32 	%r5282, [%rd3+12];
	ld.local.u32 	%r5283, [%rd3+16];
	ld.local.u32 	%r5284, [%rd3+20];
	ld.local.u32 	%r5285, [%rd3+24];
	ld.local.u32 	%r5286, [%rd3+28];
	ld.local.u32 	%r5287, [%rd3+32];
	ld.local.u32 	%r5288, [%rd3+36];
	ld.local.u32 	%r5289, [%rd3+40];
	ld.local.u32 	%r5290, [%rd3+44];
	ld.local.u32 	%r5291, [%rd3+48];
	ld.local.u32 	%r5292, [%rd3+52];
	ld.local.u32 	%r5293, [%rd3+56];
	ld.local.u32 	%r5294, [%rd3+60];
	ld.local.u32 	%r5295, [%rd3+64];
	ld.local.u32 	%r5296, [%rd3+68];
	ld.local.u32 	%r5297, [%rd3+72];
	ld.local.u32 	%r5298, [%rd3+76];
	ld.local.u32 	%r5299, [%rd3+80];
	ld.local.u32 	%r5300, [%rd3+84];
	ld.local.u32 	%r5301, [%rd3+88];
	ld.local.u32 	%r5302, [%rd3+92];
	ld.local.u32 	%r5303, [%rd3+96];
	ld.local.u32 	%r5304, [%rd3+100];
	ld.local.u32 	%r5305, [%rd3+104];
	ld.local.u32 	%r5306, [%rd3+108];
	ld.local.u32 	%r5307, [%rd3+112];
	ld.local.u32 	%r5308, [%rd3+116];
	ld.local.u32 	%r5309, [%rd3+120];
	ld.local.u32 	%r5310, [%rd3+124];
	ld.local.u32 	%r5311, [%rd3+128];
	ld.local.u32 	%r5312, [%rd3+132];
	ld.local.u32 	%r5313, [%rd3+136];
	ld.local.u32 	%r5314, [%rd3+140];
	ld.local.u32 	%r5315, [%rd3+144];
	ld.local.u32 	%r5316, [%rd3+148];
	ld.local.u32 	%r5317, [%rd3+152];
	ld.local.u32 	%r5318, [%rd3+156];
	ld.local.u32 	%r5319, [%rd3+160];
	ld.local.u32 	%r5320, [%rd3+164];
	ld.local.u32 	%r5321, [%rd3+168];
	ld.local.u32 	%r5322, [%rd3+172];
	ld.local.u32 	%r5323, [%rd3+176];
	ld.local.u32 	%r5324, [%rd3+180];
	ld.local.u32 	%r5325, [%rd3+184];
	ld.local.u32 	%r5326, [%rd3+188];
	ld.local.u32 	%r5327, [%rd3+192];
	ld.local.u32 	%r5328, [%rd3+196];
	ld.local.u32 	%r5329, [%rd3+200];
	ld.local.u32 	%r5330, [%rd3+204];
	ld.local.u32 	%r5331, [%rd3+208];
	ld.local.u32 	%r5332, [%rd3+212];
	ld.local.u32 	%r5333, [%rd3+216];
	ld.local.u32 	%r5334, [%rd3+220];
	ld.local.u32 	%r5335, [%rd3+224];
	ld.local.u32 	%r5336, [%rd3+228];
	ld.local.u32 	%r5337, [%rd3+232];
	ld.local.u32 	%r5338, [%rd3+236];
	ld.local.u32 	%r5339, [%rd3+240];
	ld.local.u32 	%r5340, [%rd3+244];
	ld.local.u32 	%r5341, [%rd3+248];
	ld.local.u32 	%r5342, [%rd3+252];
	ld.local.u32 	%r5343, [%rd3+256];
	ld.local.u32 	%r5344, [%rd3+260];
	ld.local.u32 	%r5345, [%rd3+264];
	ld.local.u32 	%r5346, [%rd3+268];
	ld.local.u32 	%r5347, [%rd3+272];
	ld.local.u32 	%r5348, [%rd3+276];
	ld.local.u32 	%r5349, [%rd3+280];
	ld.local.u32 	%r5350, [%rd3+284];
	ld.local.u32 	%r5351, [%rd3+288];
	ld.local.u32 	%r5352, [%rd3+292];
	ld.local.u32 	%r5353, [%rd3+296];
	ld.local.u32 	%r5354, [%rd3+300];
	ld.local.u32 	%r5355, [%rd3+304];
	ld.local.u32 	%r5356, [%rd3+308];
	ld.local.u32 	%r5357, [%rd3+312];
	ld.local.u32 	%r5358, [%rd3+316];
	ld.local.u32 	%r5359, [%rd3+320];
	ld.local.u32 	%r5360, [%rd3+324];
	ld.local.u32 	%r5361, [%rd3+328];
	ld.local.u32 	%r5362, [%rd3+332];
	ld.local.u32 	%r5363, [%rd3+336];
	ld.local.u32 	%r5364, [%rd3+340];
	ld.local.u32 	%r5365, [%rd3+344];
	ld.local.u32 	%r5366, [%rd3+348];
	ld.local.u32 	%r5367, [%rd3+352];
	ld.local.u32 	%r5368, [%rd3+356];
	ld.local.u32 	%r5369, [%rd3+360];
	ld.local.u32 	%r5370, [%rd3+364];
	ld.local.u32 	%r5371, [%rd3+368];
	ld.local.u32 	%r5372, [%rd3+372];
	ld.local.u32 	%r5373, [%rd3+376];
	ld.local.u32 	%r5374, [%rd3+380];
	ld.local.u32 	%r5375, [%rd3+384];
	ld.local.u32 	%r5376, [%rd3+388];
	ld.local.u32 	%r5377, [%rd3+392];
	ld.local.u32 	%r5378, [%rd3+396];
	ld.local.u32 	%r5379, [%rd3+400];
	ld.local.u32 	%r5380, [%rd3+404];
	ld.local.u32 	%r5381, [%rd3+408];
	ld.local.u32 	%r5382, [%rd3+412];
	ld.local.u32 	%r5383, [%rd3+416];
	ld.local.u32 	%r5384, [%rd3+420];
	ld.local.u32 	%r5385, [%rd3+424];
	ld.local.u32 	%r5386, [%rd3+428];
	ld.local.u32 	%r5387, [%rd3+432];
	ld.local.u32 	%r5388, [%rd3+436];
	ld.local.u32 	%r5389, [%rd3+440];
	ld.local.u32 	%r5390, [%rd3+444];
	ld.local.u32 	%r5391, [%rd3+448];
	ld.local.u32 	%r5392, [%rd3+452];
	ld.local.u32 	%r5393, [%rd3+456];
	ld.local.u32 	%r5394, [%rd3+460];
	ld.local.u32 	%r5395, [%rd3+464];
	ld.local.u32 	%r5396, [%rd3+468];
	ld.local.u32 	%r5397, [%rd3+472];
	ld.local.u32 	%r5398, [%rd3+476];
	ld.local.u32 	%r5399, [%rd3+480];
	ld.local.u32 	%r5400, [%rd3+484];
	ld.local.u32 	%r5401, [%rd3+488];
	ld.local.u32 	%r5402, [%rd3+492];
	ld.local.u32 	%r5403, [%rd3+496];
	ld.local.u32 	%r5404, [%rd3+500];
	ld.local.u32 	%r5405, [%rd3+504];
	ld.local.u32 	%r5406, [%rd3+508];
	ld.local.u32 	%r5407, [%rd3+512];
	ld.local.u32 	%r5408, [%rd3+516];
	ld.local.u32 	%r5409, [%rd3+520];
	ld.local.u32 	%r5410, [%rd3+524];
	ld.local.u32 	%r5411, [%rd3+528];
	ld.local.u32 	%r5412, [%rd3+532];
	ld.local.u32 	%r5413, [%rd3+536];
	ld.local.u32 	%r5414, [%rd3+540];
	ld.local.u32 	%r5415, [%rd3+544];
	ld.local.u32 	%r5416, [%rd3+548];
	ld.local.u32 	%r5417, [%rd3+552];
	ld.local.u32 	%r5418, [%rd3+556];
	ld.local.u32 	%r5419, [%rd3+560];
	ld.local.u32 	%r5420, [%rd3+564];
	ld.local.u32 	%r5421, [%rd3+568];
	ld.local.u32 	%r5422, [%rd3+572];
	ld.local.u32 	%r5423, [%rd3+576];
	ld.local.u32 	%r5424, [%rd3+580];
	ld.local.u32 	%r5425, [%rd3+584];
	ld.local.u32 	%r5426, [%rd3+588];
	ld.local.u32 	%r5427, [%rd3+592];
	ld.local.u32 	%r5428, [%rd3+596];
	ld.local.u32 	%r5429, [%rd3+600];
	ld.local.u32 	%r5430, [%rd3+604];
	ld.local.u32 	%r5431, [%rd3+608];
	ld.local.u32 	%r5432, [%rd3+612];
	ld.local.u32 	%r5433, [%rd3+616];
	ld.local.u32 	%r5434, [%rd3+620];
	ld.local.u32 	%r5435, [%rd3+624];
	ld.local.u32 	%r5436, [%rd3+628];
	ld.local.u32 	%r5437, [%rd3+632];
	ld.local.u32 	%r5438, [%rd3+636];
	ld.local.u32 	%r5439, [%rd3+640];
	ld.local.u32 	%r5440, [%rd3+644];
	ld.local.u32 	%r5441, [%rd3+648];
	ld.local.u32 	%r5442, [%rd3+652];
	ld.local.u32 	%r5443, [%rd3+656];
	ld.local.u32 	%r5444, [%rd3+660];
	ld.local.u32 	%r5445, [%rd3+664];
	ld.local.u32 	%r5446, [%rd3+668];
	ld.local.u32 	%r5447, [%rd3+672];
	ld.local.u32 	%r5448, [%rd3+676];
	ld.local.u32 	%r5449, [%rd3+680];
	ld.local.u32 	%r5450, [%rd3+684];
	ld.local.u32 	%r5451, [%rd3+688];
	ld.local.u32 	%r5452, [%rd3+692];
	ld.local.u32 	%r5453, [%rd3+696];
	ld.local.u32 	%r5454, [%rd3+700];
	ld.local.u32 	%r5455, [%rd3+704];
	ld.local.u32 	%r5456, [%rd3+708];
	ld.local.u32 	%r5457, [%rd3+712];
	ld.local.u32 	%r5458, [%rd3+716];
	ld.local.u32 	%r5459, [%rd3+720];
	ld.local.u32 	%r5460, [%rd3+724];
	ld.local.u32 	%r5461, [%rd3+728];
	ld.local.u32 	%r5462, [%rd3+732];
	ld.local.u32 	%r5463, [%rd3+736];
	ld.local.u32 	%r5464, [%rd3+740];
	ld.local.u32 	%r5465, [%rd3+744];
	ld.local.u32 	%r5466, [%rd3+748];
	ld.local.u32 	%r5467, [%rd3+752];
	ld.local.u32 	%r5468, [%rd3+756];
	ld.local.u32 	%r5469, [%rd3+760];
	ld.local.u32 	%r5470, [%rd3+764];
	ld.local.u32 	%r5471, [%rd3+768];
	ld.local.u32 	%r5472, [%rd3+772];
	ld.local.u32 	%r5473, [%rd3+776];
	ld.local.u32 	%r5474, [%rd3+780];
	ld.local.u32 	%r5475, [%rd3+784];
	ld.local.u32 	%r5476, [%rd3+788];
	ld.local.u32 	%r5477, [%rd3+792];
	ld.local.u32 	%r5478, [%rd3+796];
	ld.local.u32 	%r5479, [%rd3+800];
	ld.local.u32 	%r5480, [%rd3+804];
	ld.local.u32 	%r5481, [%rd3+808];
	ld.local.u32 	%r5482, [%rd3+812];
	ld.local.u32 	%r5483, [%rd3+816];
	ld.local.u32 	%r5484, [%rd3+820];
	ld.local.u32 	%r5485, [%rd3+824];
	ld.local.u32 	%r5486, [%rd3+828];
	ld.local.u32 	%r5487, [%rd3+832];
	ld.local.u32 	%r5488, [%rd3+836];
	ld.local.u32 	%r5489, [%rd3+840];
	ld.local.u32 	%r5490, [%rd3+844];
	ld.local.u32 	%r5491, [%rd3+848];
	ld.local.u32 	%r5492, [%rd3+852];
	ld.local.u32 	%r5493, [%rd3+856];
	ld.local.u32 	%r5494, [%rd3+860];
	ld.local.u32 	%r5495, [%rd3+864];
	ld.local.u32 	%r5496, [%rd3+868];
	ld.local.u32 	%r5497, [%rd3+872];
	ld.local.u32 	%r5498, [%rd3+876];
	ld.local.u32 	%r5499, [%rd3+880];
	ld.local.u32 	%r5500, [%rd3+884];
	ld.local.u32 	%r5501, [%rd3+888];
	ld.local.u32 	%r5502, [%rd3+892];
	ld.local.u32 	%r5503, [%rd3+896];
	ld.local.u32 	%r5504, [%rd3+900];
	ld.local.u32 	%r5505, [%rd3+904];
	ld.local.u32 	%r5506, [%rd3+908];
	ld.local.u32 	%r5507, [%rd3+912];
	ld.local.u32 	%r5508, [%rd3+916];
	ld.local.u32 	%r5509, [%rd3+920];
	ld.local.u32 	%r5510, [%rd3+924];
	ld.local.u32 	%r5511, [%rd3+928];
	ld.local.u32 	%r5512, [%rd3+932];
	ld.local.u32 	%r5513, [%rd3+936];
	ld.local.u32 	%r5514, [%rd3+940];
	ld.local.u32 	%r5515, [%rd3+944];
	ld.local.u32 	%r5516, [%rd3+948];
	ld.local.u32 	%r5517, [%rd3+952];
	ld.local.u32 	%r5518, [%rd3+956];
	ld.local.u32 	%r5519, [%rd3+960];
	ld.local.u32 	%r5520, [%rd3+964];
	ld.local.u32 	%r5521, [%rd3+968];
	ld.local.u32 	%r5522, [%rd3+972];
	ld.local.u32 	%r5523, [%rd3+976];
	ld.local.u32 	%r5524, [%rd3+980];
	ld.local.u32 	%r5525, [%rd3+984];
	ld.local.u32 	%r5526, [%rd3+988];
	ld.local.u32 	%r5527, [%rd3+992];
	ld.local.u32 	%r5528, [%rd3+996];
	ld.local.u32 	%r5529, [%rd3+1000];
	ld.local.u32 	%r5530, [%rd3+1004];
	ld.local.u32 	%r5531, [%rd3+1008];
	ld.local.u32 	%r5532, [%rd3+1012];
	ld.local.u32 	%r5533, [%rd3+1016];
	ld.local.u32 	%r5534, [%rd3+1020];
	ld.local.u32 	%r5535, [%rd3+1024];
	ld.local.u32 	%r5536, [%rd3+1028];
	ld.local.u32 	%r5537, [%rd3+1032];
	ld.local.u32 	%r5538, [%rd3+1036];
	ld.local.u32 	%r5539, [%rd3+1040];
	ld.local.u32 	%r5540, [%rd3+1044];
	ld.local.u32 	%r5541, [%rd3+1048];
	ld.local.u32 	%r5542, [%rd3+1052];
	ld.local.u32 	%r5543, [%rd3+1056];
	ld.local.u32 	%r5544, [%rd3+1060];
	ld.local.u32 	%r5545, [%rd3+1064];
	ld.local.u32 	%r5546, [%rd3+1068];
	ld.local.u32 	%r5547, [%rd3+1072];
	ld.local.u32 	%r5548, [%rd3+1076];
	ld.local.u32 	%r5549, [%rd3+1080];
	ld.local.u32 	%r5550, [%rd3+1084];
	ld.local.u32 	%r5551, [%rd3+1088];
	ld.local.u32 	%r5552, [%rd3+1092];
	ld.local.u32 	%r5553, [%rd3+1096];
	ld.local.u32 	%r5554, [%rd3+1100];
	ld.local.u32 	%r5555, [%rd3+1104];
	ld.local.u32 	%r5556, [%rd3+1108];
	ld.local.u32 	%r5557, [%rd3+1112];
	ld.local.u32 	%r5558, [%rd3+1116];
	ld.local.u32 	%r5559, [%rd3+1120];
	ld.local.u32 	%r5560, [%rd3+1124];
	ld.local.u32 	%r5561, [%rd3+1128];
	ld.local.u32 	%r5562, [%rd3+1132];
	ld.local.u32 	%r5563, [%rd3+1136];
	ld.local.u32 	%r5564, [%rd3+1140];
	ld.local.u32 	%r5565, [%rd3+1144];
	ld.local.u32 	%r5566, [%rd3+1148];
	ld.local.u32 	%r5567, [%rd3+1152];
	ld.local.u32 	%r5568, [%rd3+1156];
	ld.local.u32 	%r5569, [%rd3+1160];
	ld.local.u32 	%r5570, [%rd3+1164];
	ld.local.u32 	%r5571, [%rd3+1168];
	ld.local.u32 	%r5572, [%rd3+1172];
	ld.local.u32 	%r5573, [%rd3+1176];
	ld.local.u32 	%r5574, [%rd3+1180];
	ld.local.u32 	%r5575, [%rd3+1184];
	ld.local.u32 	%r5576, [%rd3+1188];
	ld.local.u32 	%r5577, [%rd3+1192];
	ld.local.u32 	%r5578, [%rd3+1196];
	ld.local.u32 	%r5579, [%rd3+1200];
	ld.local.u32 	%r5580, [%rd3+1204];
	ld.local.u32 	%r5581, [%rd3+1208];
	ld.local.u32 	%r5582, [%rd3+1212];
	ld.local.u32 	%r5583, [%rd3+1216];
	ld.local.u32 	%r5584, [%rd3+1220];
	ld.local.u32 	%r5585, [%rd3+1224];
	ld.local.u32 	%r5586, [%rd3+1228];
	ld.local.u32 	%r5587, [%rd3+1232];
	ld.local.u32 	%r5588, [%rd3+1236];
	ld.local.u32 	%r5589, [%rd3+1240];
	ld.local.u32 	%r5590, [%rd3+1244];
	ld.local.u32 	%r5591, [%rd3+1248];
	ld.local.u32 	%r5592, [%rd3+1252];
	ld.local.u32 	%r5593, [%rd3+1256];
	ld.local.u32 	%r5594, [%rd3+1260];
	ld.local.u32 	%r5595, [%rd3+1264];
	ld.local.u32 	%r5596, [%rd3+1268];
	ld.local.u32 	%r5597, [%rd3+1272];
	ld.local.u32 	%r5598, [%rd3+1276];
	ld.local.u32 	%r5599, [%rd3+1280];
	ld.local.u32 	%r5600, [%rd3+1284];
	ld.local.u32 	%r5601, [%rd3+1288];
	ld.local.u32 	%r5602, [%rd3+1292];
	ld.local.u32 	%r5603, [%rd3+1296];
	ld.local.u32 	%r5604, [%rd3+1300];
	ld.local.u32 	%r5605, [%rd3+1304];
	ld.local.u32 	%r5606, [%rd3+1308];
	ld.local.u32 	%r5607, [%rd3+1312];
	ld.local.u32 	%r5608, [%rd3+1316];
	ld.local.u32 	%r5609, [%rd3+1320];
	ld.local.u32 	%r5610, [%rd3+1324];
	ld.local.u32 	%r5611, [%rd3+1328];
	ld.local.u32 	%r5612, [%rd3+1332];
	ld.local.u32 	%r5613, [%rd3+1336];
	ld.local.u32 	%r5614, [%rd3+1340];
	ld.local.u32 	%r5615, [%rd3+1344];
	ld.local.u32 	%r5616, [%rd3+1348];
	ld.local.u32 	%r5617, [%rd3+1352];
	ld.local.u32 	%r5618, [%rd3+1356];
	ld.local.u32 	%r5619, [%rd3+1360];
	ld.local.u32 	%r5620, [%rd3+1364];
	ld.local.u32 	%r5621, [%rd3+1368];
	ld.local.u32 	%r5622, [%rd3+1372];
	ld.local.u32 	%r5623, [%rd3+1376];
	ld.local.u32 	%r5624, [%rd3+1380];
	ld.local.u32 	%r5625, [%rd3+1384];
	ld.local.u32 	%r5626, [%rd3+1388];
	ld.local.u32 	%r5627, [%rd3+1392];
	ld.local.u32 	%r5628, [%rd3+1396];
	ld.local.u32 	%r5629, [%rd3+1400];
	ld.local.u32 	%r5630, [%rd3+1404];
	ld.local.u32 	%r5631, [%rd3+1408];
	ld.local.u32 	%r5632, [%rd3+1412];
	ld.local.u32 	%r5633, [%rd3+1416];
	ld.local.u32 	%r5634, [%rd3+1420];
	ld.local.u32 	%r5635, [%rd3+1424];
	ld.local.u32 	%r5636, [%rd3+1428];
	ld.local.u32 	%r5637, [%rd3+1432];
	ld.local.u32 	%r5638, [%rd3+1436];
	ld.local.u32 	%r5639, [%rd3+1440];
	ld.local.u32 	%r5640, [%rd3+1444];
	ld.local.u32 	%r5641, [%rd3+1448];
	ld.local.u32 	%r5642, [%rd3+1452];
	ld.local.u32 	%r5643, [%rd3+1456];
	ld.local.u32 	%r5644, [%rd3+1460];
	ld.local.u32 	%r5645, [%rd3+1464];
	ld.local.u32 	%r5646, [%rd3+1468];
	ld.local.u32 	%r5647, [%rd3+1472];
	ld.local.u32 	%r5648, [%rd3+1476];
	ld.local.u32 	%r5649, [%rd3+1480];
	ld.local.u32 	%r5650, [%rd3+1484];
	ld.local.u32 	%r5651, [%rd3+1488];
	ld.local.u32 	%r5652, [%rd3+1492];
	ld.local.u32 	%r5653, [%rd3+1496];
	ld.local.u32 	%r5654, [%rd3+1500];
	ld.local.u32 	%r5655, [%rd3+1504];
	ld.local.u32 	%r5656, [%rd3+1508];
	ld.local.u32 	%r5657, [%rd3+1512];
	ld.local.u32 	%r5658, [%rd3+1516];
	ld.local.u32 	%r5659, [%rd3+1520];
	ld.local.u32 	%r5660, [%rd3+1524];
	ld.local.u32 	%r5661, [%rd3+1528];
	ld.local.u32 	%r5662, [%rd3+1532];
	ld.local.u32 	%r5663, [%rd3+1536];
	ld.local.u32 	%r5664, [%rd3+1540];
	ld.local.u32 	%r5665, [%rd3+1544];
	ld.local.u32 	%r5666, [%rd3+1548];
	ld.local.u32 	%r5667, [%rd3+1552];
	ld.local.u32 	%r5668, [%rd3+1556];
	ld.local.u32 	%r5669, [%rd3+1560];
	ld.local.u32 	%r5670, [%rd3+1564];
	ld.local.u32 	%r5671, [%rd3+1568];
	ld.local.u32 	%r5672, [%rd3+1572];
	ld.local.u32 	%r5673, [%rd3+1576];
	ld.local.u32 	%r5674, [%rd3+1580];
	ld.local.u32 	%r5675, [%rd3+1584];
	ld.local.u32 	%r5676, [%rd3+1588];
	ld.local.u32 	%r5677, [%rd3+1592];
	ld.local.u32 	%r5678, [%rd3+1596];
	ld.local.u32 	%r5679, [%rd3+1600];
	ld.local.u32 	%r5680, [%rd3+1604];
	ld.local.u32 	%r5681, [%rd3+1608];
	ld.local.u32 	%r5682, [%rd3+1612];
	ld.local.u32 	%r5683, [%rd3+1616];
	ld.local.u32 	%r5684, [%rd3+1620];
	ld.local.u32 	%r5685, [%rd3+1624];
	ld.local.u32 	%r5686, [%rd3+1628];
	ld.local.u32 	%r5687, [%rd3+1632];
	ld.local.u32 	%r5688, [%rd3+1636];
	ld.local.u32 	%r5689, [%rd3+1640];
	ld.local.u32 	%r5690, [%rd3+1644];
	ld.local.u32 	%r5691, [%rd3+1648];
	ld.local.u32 	%r5692, [%rd3+1652];
	ld.local.u32 	%r5693, [%rd3+1656];
	ld.local.u32 	%r5694, [%rd3+1660];
	ld.local.u32 	%r5695, [%rd3+1664];
	ld.local.u32 	%r5696, [%rd3+1668];
	ld.local.u32 	%r5697, [%rd3+1672];
	ld.local.u32 	%r5698, [%rd3+1676];
	ld.local.u32 	%r5699, [%rd3+1680];
	ld.local.u32 	%r5700, [%rd3+1684];
	ld.local.u32 	%r5701, [%rd3+1688];
	ld.local.u32 	%r5702, [%rd3+1692];
	ld.local.u32 	%r5703, [%rd3+1696];
	ld.local.u32 	%r5704, [%rd3+1700];
	ld.local.u32 	%r5705, [%rd3+1704];
	ld.local.u32 	%r5706, [%rd3+1708];
	ld.local.u32 	%r5707, [%rd3+1712];
	ld.local.u32 	%r5708, [%rd3+1716];
	ld.local.u32 	%r5709, [%rd3+1720];
	ld.local.u32 	%r5710, [%rd3+1724];
	ld.local.u32 	%r5711, [%rd3+1728];
	ld.local.u32 	%r5712, [%rd3+1732];
	ld.local.u32 	%r5713, [%rd3+1736];
	ld.local.u32 	%r5714, [%rd3+1740];
	ld.local.u32 	%r5715, [%rd3+1744];
	ld.local.u32 	%r5716, [%rd3+1748];
	ld.local.u32 	%r5717, [%rd3+1752];
	ld.local.u32 	%r5718, [%rd3+1756];
	ld.local.u32 	%r5719, [%rd3+1760];
	ld.local.u32 	%r5720, [%rd3+1764];
	ld.local.u32 	%r5721, [%rd3+1768];
	ld.local.u32 	%r5722, [%rd3+1772];
	ld.local.u32 	%r5723, [%rd3+1776];
	ld.local.u32 	%r5724, [%rd3+1780];
	ld.local.u32 	%r5725, [%rd3+1784];
	ld.local.u32 	%r5726, [%rd3+1788];
	ld.local.u32 	%r5727, [%rd3+1792];
	ld.local.u32 	%r5728, [%rd3+1796];
	ld.local.u32 	%r5729, [%rd3+1800];
	ld.local.u32 	%r5730, [%rd3+1804];
	ld.local.u32 	%r5731, [%rd3+1808];
	ld.local.u32 	%r5732, [%rd3+1812];
	ld.local.u32 	%r5733, [%rd3+1816];
	ld.local.u32 	%r5734, [%rd3+1820];
	ld.local.u32 	%r5735, [%rd3+1824];
	ld.local.u32 	%r5736, [%rd3+1828];
	ld.local.u32 	%r5737, [%rd3+1832];
	ld.local.u32 	%r5738, [%rd3+1836];
	ld.local.u32 	%r5739, [%rd3+1840];
	ld.local.u32 	%r5740, [%rd3+1844];
	ld.local.u32 	%r5741, [%rd3+1848];
	ld.local.u32 	%r5742, [%rd3+1852];
	ld.local.u32 	%r5743, [%rd3+1856];
	ld.local.u32 	%r5744, [%rd3+1860];
	ld.local.u32 	%r5745, [%rd3+1864];
	ld.local.u32 	%r5746, [%rd3+1868];
	ld.local.u32 	%r5747, [%rd3+1872];
	ld.local.u32 	%r5748, [%rd3+1876];
	ld.local.u32 	%r5749, [%rd3+1880];
	ld.local.u32 	%r5750, [%rd3+1884];
	ld.local.u32 	%r5751, [%rd3+1888];
	ld.local.u32 	%r5752, [%rd3+1892];
	ld.local.u32 	%r5753, [%rd3+1896];
	ld.local.u32 	%r5754, [%rd3+1900];
	ld.local.u32 	%r5755, [%rd3+1904];
	ld.local.u32 	%r5756, [%rd3+1908];
	ld.local.u32 	%r5757, [%rd3+1912];
	ld.local.u32 	%r5758, [%rd3+1916];
	ld.local.u32 	%r5759, [%rd3+1920];
	ld.local.u32 	%r5760, [%rd3+1924];
	ld.local.u32 	%r5761, [%rd3+1928];
	ld.local.u32 	%r5762, [%rd3+1932];
	ld.local.u32 	%r5763, [%rd3+1936];
	ld.local.u32 	%r5764, [%rd3+1940];
	ld.local.u32 	%r5765, [%rd3+1944];
	ld.local.u32 	%r5766, [%rd3+1948];
	ld.local.u32 	%r5767, [%rd3+1952];
	ld.local.u32 	%r5768, [%rd3+1956];
	ld.local.u32 	%r5769, [%rd3+1960];
	ld.local.u32 	%r5770, [%rd3+1964];
	ld.local.u32 	%r5771, [%rd3+1968];
	ld.local.u32 	%r5772, [%rd3+1972];
	ld.local.u32 	%r5773, [%rd3+1976];
	ld.local.u32 	%r5774, [%rd3+1980];
	ld.local.u32 	%r5775, [%rd3+1984];
	ld.local.u32 	%r5776, [%rd3+1988];
	ld.local.u32 	%r5777, [%rd3+1992];
	ld.local.u32 	%r5778, [%rd3+1996];
	ld.local.u32 	%r5779, [%rd3+2000];
	ld.local.u32 	%r5780, [%rd3+2004];
	ld.local.u32 	%r5781, [%rd3+2008];
	ld.local.u32 	%r5782, [%rd3+2012];
	ld.local.u32 	%r5783, [%rd3+2016];
	ld.local.u32 	%r5784, [%rd3+2020];
	ld.local.u32 	%r5785, [%rd3+2024];
	ld.local.u32 	%r5786, [%rd3+2028];
	ld.local.u32 	%r5787, [%rd3+2032];
	ld.local.u32 	%r5788, [%rd3+2036];
	ld.local.u32 	%r5789, [%rd3+2040];
	ld.local.u32 	%r5790, [%rd3+2044];
	ld.local.u32 	%r5791, [%rd3+2048];
	ld.local.u32 	%r5792, [%rd3+2052];
	ld.local.u32 	%r5793, [%rd3+2056];
	ld.local.u32 	%r5794, [%rd3+2060];
	ld.local.u32 	%r5795, [%rd3+2064];
	ld.local.u32 	%r5796, [%rd3+2068];
	ld.local.u32 	%r5797, [%rd3+2072];
	ld.local.u32 	%r5798, [%rd3+2076];
	ld.local.u32 	%r5799, [%rd3+2080];
	ld.local.u32 	%r5800, [%rd3+2084];
	ld.local.u32 	%r5801, [%rd3+2088];
	ld.local.u32 	%r5802, [%rd3+2092];
	ld.local.u32 	%r5803, [%rd3+2096];
	ld.local.u32 	%r5804, [%rd3+2100];
	ld.local.u32 	%r5805, [%rd3+2104];
	ld.local.u32 	%r5806, [%rd3+2108];
	ld.local.u32 	%r5807, [%rd3+2112];
	ld.local.u32 	%r5808, [%rd3+2116];
	ld.local.u32 	%r5809, [%rd3+2120];
	ld.local.u32 	%r5810, [%rd3+2124];
	ld.local.u32 	%r5811, [%rd3+2128];
	ld.local.u32 	%r5812, [%rd3+2132];
	ld.local.u32 	%r5813, [%rd3+2136];
	ld.local.u32 	%r5814, [%rd3+2140];
	ld.local.u32 	%r5815, [%rd3+2144];
	ld.local.u32 	%r5816, [%rd3+2148];
	ld.local.u32 	%r5817, [%rd3+2152];
	ld.local.u32 	%r5818, [%rd3+2156];
	ld.local.u32 	%r5819, [%rd3+2160];
	ld.local.u32 	%r5820, [%rd3+2164];
	ld.local.u32 	%r5821, [%rd3+2168];
	ld.local.u32 	%r5822, [%rd3+2172];
	ld.local.u32 	%r5823, [%rd3+2176];
	ld.local.u32 	%r5824, [%rd3+2180];
	ld.local.u32 	%r5825, [%rd3+2184];
	ld.local.u32 	%r5826, [%rd3+2188];
	ld.local.u32 	%r5827, [%rd3+2192];
	ld.local.u32 	%r5828, [%rd3+2196];
	ld.local.u32 	%r5829, [%rd3+2200];
	ld.local.u32 	%r5830, [%rd3+2204];
	ld.local.u32 	%r5831, [%rd3+2208];
	ld.local.u32 	%r5832, [%rd3+2212];
	ld.local.u32 	%r5833, [%rd3+2216];
	ld.local.u32 	%r5834, [%rd3+2220];
	ld.local.u32 	%r5835, [%rd3+2224];
	ld.local.u32 	%r5836, [%rd3+2228];
	ld.local.u32 	%r5837, [%rd3+2232];
	ld.local.u32 	%r5838, [%rd3+2236];
	ld.local.u32 	%r5839, [%rd3+2240];
	ld.local.u32 	%r5840, [%rd3+2244];
	ld.local.u32 	%r5841, [%rd3+2248];
	ld.local.u32 	%r5842, [%rd3+2252];
	ld.local.u32 	%r5843, [%rd3+2256];
	ld.local.u32 	%r5844, [%rd3+2260];
	ld.local.u32 	%r5845, [%rd3+2264];
	ld.local.u32 	%r5846, [%rd3+2268];
	ld.local.u32 	%r5847, [%rd3+2272];
	ld.local.u32 	%r5848, [%rd3+2276];
	ld.local.u32 	%r5849, [%rd3+2280];
	ld.local.u32 	%r5850, [%rd3+2284];
	ld.local.u32 	%r5851, [%rd3+2288];
	ld.local.u32 	%r5852, [%rd3+2292];
	ld.local.u32 	%r5853, [%rd3+2296];
	ld.local.u32 	%r5854, [%rd3+2300];
	ld.local.u32 	%r5855, [%rd3+2304];
	ld.local.u32 	%r5856, [%rd3+2308];
	ld.local.u32 	%r5857, [%rd3+2312];
	ld.local.u32 	%r5858, [%rd3+2316];
	ld.local.u32 	%r5859, [%rd3+2320];
	ld.local.u32 	%r5860, [%rd3+2324];
	ld.local.u32 	%r5861, [%rd3+2328];
	ld.local.u32 	%r5862, [%rd3+2332];
	ld.local.u32 	%r5863, [%rd3+2336];
	ld.local.u32 	%r5864, [%rd3+2340];
	ld.local.u32 	%r5865, [%rd3+2344];
	ld.local.u32 	%r5866, [%rd3+2348];
	ld.local.u32 	%r5867, [%rd3+2352];
	ld.local.u32 	%r5868, [%rd3+2356];
	ld.local.u32 	%r5869, [%rd3+2360];
	ld.local.u32 	%r5870, [%rd3+2364];
	ld.local.u32 	%r5871, [%rd3+2368];
	ld.local.u32 	%r5872, [%rd3+2372];
	ld.local.u32 	%r5873, [%rd3+2376];
	ld.local.u32 	%r5874, [%rd3+2380];
	ld.local.u32 	%r5875, [%rd3+2384];
	ld.local.u32 	%r5876, [%rd3+2388];
	ld.local.u32 	%r5877, [%rd3+2392];
	ld.local.u32 	%r5878, [%rd3+2396];
	ld.local.u32 	%r5879, [%rd3+2400];
	ld.local.u32 	%r5880, [%rd3+2404];
	ld.local.u32 	%r5881, [%rd3+2408];
	ld.local.u32 	%r5882, [%rd3+2412];
	ld.local.u32 	%r5883, [%rd3+2416];
	ld.local.u32 	%r5884, [%rd3+2420];
	ld.local.u32 	%r5885, [%rd3+2424];
	ld.local.u32 	%r5886, [%rd3+2428];
	ld.local.u32 	%r5887, [%rd3+2432];
	ld.local.u32 	%r5888, [%rd3+2436];
	ld.local.u32 	%r5889, [%rd3+2440];
	ld.local.u32 	%r5890, [%rd3+2444];
	ld.local.u32 	%r5891, [%rd3+2448];
	ld.local.u32 	%r5892, [%rd3+2452];
	ld.local.u32 	%r5893, [%rd3+2456];
	ld.local.u32 	%r5894, [%rd3+2460];
	ld.local.u32 	%r5895, [%rd3+2464];
	ld.local.u32 	%r5896, [%rd3+2468];
	ld.local.u32 	%r5897, [%rd3+2472];
	ld.local.u32 	%r5898, [%rd3+2476];
	ld.local.u32 	%r5899, [%rd3+2480];
	ld.local.u32 	%r5900, [%rd3+2484];
	ld.local.u32 	%r5901, [%rd3+2488];
	ld.local.u32 	%r5902, [%rd3+2492];
	ld.local.u32 	%r5903, [%rd3+2496];
	ld.local.u32 	%r5904, [%rd3+2500];
	ld.local.u32 	%r5905, [%rd3+2504];
	ld.local.u32 	%r5906, [%rd3+2508];
	ld.local.u32 	%r5907, [%rd3+2512];
	ld.local.u32 	%r5908, [%rd3+2516];
	ld.local.u32 	%r5909, [%rd3+2520];
	ld.local.u32 	%r5910, [%rd3+2524];
	ld.local.u32 	%r5911, [%rd3+2528];
	ld.local.u32 	%r5912, [%rd3+2532];
	ld.local.u32 	%r5913, [%rd3+2536];
	ld.local.u32 	%r5914, [%rd3+2540];
	ld.local.u32 	%r5915, [%rd3+2544];
	ld.local.u32 	%r5916, [%rd3+2548];
	ld.local.u32 	%r5917, [%rd3+2552];
	ld.local.u32 	%r5918, [%rd3+2556];
	ld.local.u32 	%r5919, [%rd3+2560];
	ld.local.u32 	%r5920, [%rd3+2564];
	ld.local.u32 	%r5921, [%rd3+2568];
	ld.local.u32 	%r5922, [%rd3+2572];
	ld.local.u32 	%r5923, [%rd3+2576];
	ld.local.u32 	%r5924, [%rd3+2580];
	ld.local.u32 	%r5925, [%rd3+2584];
	ld.local.u32 	%r5926, [%rd3+2588];
	ld.local.u32 	%r5927, [%rd3+2592];
	ld.local.u32 	%r5928, [%rd3+2596];
	ld.local.u32 	%r5929, [%rd3+2600];
	ld.local.u32 	%r5930, [%rd3+2604];
	ld.local.u32 	%r5931, [%rd3+2608];
	ld.local.u32 	%r5932, [%rd3+2612];
	ld.local.u32 	%r5933, [%rd3+2616];
	ld.local.u32 	%r5934, [%rd3+2620];
	ld.local.u32 	%r5935, [%rd3+2624];
	ld.local.u32 	%r5936, [%rd3+2628];
	ld.local.u32 	%r5937, [%rd3+2632];
	ld.local.u32 	%r5938, [%rd3+2636];
	ld.local.u32 	%r5939, [%rd3+2640];
	ld.local.u32 	%r5940, [%rd3+2644];
	ld.local.u32 	%r5941, [%rd3+2648];
	ld.local.u32 	%r5942, [%rd3+2652];
	ld.local.u32 	%r5943, [%rd3+2656];
	ld.local.u32 	%r5944, [%rd3+2660];
	ld.local.u32 	%r5945, [%rd3+2664];
	ld.local.u32 	%r5946, [%rd3+2668];
	ld.local.u32 	%r5947, [%rd3+2672];
	ld.local.u32 	%r5948, [%rd3+2676];
	ld.local.u32 	%r5949, [%rd3+2680];
	ld.local.u32 	%r5950, [%rd3+2684];
	ld.local.u32 	%r5951, [%rd3+2688];
	ld.local.u32 	%r5952, [%rd3+2692];
	ld.local.u32 	%r5953, [%rd3+2696];
	ld.local.u32 	%r5954, [%rd3+2700];
	ld.local.u32 	%r5955, [%rd3+2704];
	ld.local.u32 	%r5956, [%rd3+2708];
	ld.local.u32 	%r5957, [%rd3+2712];
	ld.local.u32 	%r5958, [%rd3+2716];
	ld.local.u32 	%r5959, [%rd3+2720];
	ld.local.u32 	%r5960, [%rd3+2724];
	ld.local.u32 	%r5961, [%rd3+2728];
	ld.local.u32 	%r5962, [%rd3+2732];
	ld.local.u32 	%r5963, [%rd3+2736];
	ld.local.u32 	%r5964, [%rd3+2740];
	ld.local.u32 	%r5965, [%rd3+2744];
	ld.local.u32 	%r5966, [%rd3+2748];
	ld.local.u32 	%r5967, [%rd3+2752];
	ld.local.u32 	%r5968, [%rd3+2756];
	ld.local.u32 	%r5969, [%rd3+2760];
	ld.local.u32 	%r5970, [%rd3+2764];
	ld.local.u32 	%r5971, [%rd3+2768];
	ld.local.u32 	%r5972, [%rd3+2772];
	ld.local.u32 	%r5973, [%rd3+2776];
	ld.local.u32 	%r5974, [%rd3+2780];
	ld.local.u32 	%r5975, [%rd3+2784];
	ld.local.u32 	%r5976, [%rd3+2788];
	ld.local.u32 	%r5977, [%rd3+2792];
	ld.local.u32 	%r5978, [%rd3+2796];
	ld.local.u32 	%r5979, [%rd3+2800];
	ld.local.u32 	%r5980, [%rd3+2804];
	ld.local.u32 	%r5981, [%rd3+2808];
	ld.local.u32 	%r5982, [%rd3+2812];
	ld.local.u32 	%r5983, [%rd3+2816];
	ld.local.u32 	%r5984, [%rd3+2820];
	ld.local.u32 	%r5985, [%rd3+2824];
	ld.local.u32 	%r5986, [%rd3+2828];
	ld.local.u32 	%r5987, [%rd3+2832];
	ld.local.u32 	%r5988, [%rd3+2836];
	ld.local.u32 	%r5989, [%rd3+2840];
	ld.local.u32 	%r5990, [%rd3+2844];
	ld.local.u32 	%r5991, [%rd3+2848];
	ld.local.u32 	%r5992, [%rd3+2852];
	ld.local.u32 	%r5993, [%rd3+2856];
	ld.local.u32 	%r5994, [%rd3+2860];
	ld.local.u32 	%r5995, [%rd3+2864];
	ld.local.u32 	%r5996, [%rd3+2868];
	ld.local.u32 	%r5997, [%rd3+2872];
	ld.local.u32 	%r5998, [%rd3+2876];
	ld.local.u32 	%r5999, [%rd3+2880];
	ld.local.u32 	%r6000, [%rd3+2884];
	ld.local.u32 	%r6001, [%rd3+2888];
	ld.local.u32 	%r6002, [%rd3+2892];
	ld.local.u32 	%r6003, [%rd3+2896];
	ld.local.u32 	%r6004, [%rd3+2900];
	ld.local.u32 	%r6005, [%rd3+2904];
	ld.local.u32 	%r6006, [%rd3+2908];
	ld.local.u32 	%r6007, [%rd3+2912];
	ld.local.u32 	%r6008, [%rd3+2916];
	ld.local.u32 	%r6009, [%rd3+2920];
	ld.local.u32 	%r6010, [%rd3+2924];
	ld.local.u32 	%r6011, [%rd3+2928];
	ld.local.u32 	%r6012, [%rd3+2932];
	ld.local.u32 	%r6013, [%rd3+2936];
	ld.local.u32 	%r6014, [%rd3+2940];
	ld.local.u32 	%r6015, [%rd3+2944];
	ld.local.u32 	%r6016, [%rd3+2948];
	ld.local.u32 	%r6017, [%rd3+2952];
	ld.local.u32 	%r6018, [%rd3+2956];
	ld.local.u32 	%r6019, [%rd3+2960];
	ld.local.u32 	%r6020, [%rd3+2964];
	ld.local.u32 	%r6021, [%rd3+2968];
	ld.local.u32 	%r6022, [%rd3+2972];
	ld.local.u32 	%r6023, [%rd3+2976];
	ld.local.u32 	%r6024, [%rd3+2980];
	ld.local.u32 	%r6025, [%rd3+2984];
	ld.local.u32 	%r6026, [%rd3+2988];
	ld.local.u32 	%r6027, [%rd3+2992];
	ld.local.u32 	%r6028, [%rd3+2996];
	ld.local.u32 	%r6029, [%rd3+3000];
	ld.local.u32 	%r6030, [%rd3+3004];
	ld.local.u32 	%r6031, [%rd3+3008];
	ld.local.u32 	%r6032, [%rd3+3012];
	ld.local.u32 	%r6033, [%rd3+3016];
	ld.local.u32 	%r6034, [%rd3+3020];
	ld.local.u32 	%r6035, [%rd3+3024];
	ld.local.u32 	%r6036, [%rd3+3028];
	ld.local.u32 	%r6037, [%rd3+3032];
	ld.local.u32 	%r6038, [%rd3+3036];
	ld.local.u32 	%r6039, [%rd3+3040];
	ld.local.u32 	%r6040, [%rd3+3044];
	ld.local.u32 	%r6041, [%rd3+3048];
	ld.local.u32 	%r6042, [%rd3+3052];
	ld.local.u32 	%r6043, [%rd3+3056];
	ld.local.u32 	%r6044, [%rd3+3060];
	ld.local.u32 	%r6045, [%rd3+3064];
	ld.local.u32 	%r6046, [%rd3+3068];
	ld.local.u32 	%r6047, [%rd3+3072];
	ld.local.u32 	%r6048, [%rd3+3076];
	ld.local.u32 	%r6049, [%rd3+3080];
	ld.local.u32 	%r6050, [%rd3+3084];
	ld.local.u32 	%r6051, [%rd3+3088];
	ld.local.u32 	%r6052, [%rd3+3092];
	ld.local.u32 	%r6053, [%rd3+3096];
	ld.local.u32 	%r6054, [%rd3+3100];
	ld.local.u32 	%r6055, [%rd3+3104];
	ld.local.u32 	%r6056, [%rd3+3108];
	ld.local.u32 	%r6057, [%rd3+3112];
	ld.local.u32 	%r6058, [%rd3+3116];
	ld.local.u32 	%r6059, [%rd3+3120];
	ld.local.u32 	%r6060, [%rd3+3124];
	ld.local.u32 	%r6061, [%rd3+3128];
	ld.local.u32 	%r6062, [%rd3+3132];
	ld.local.u32 	%r6063, [%rd3+3136];
	ld.local.u32 	%r6064, [%rd3+3140];
	ld.local.u32 	%r6065, [%rd3+3144];
	ld.local.u32 	%r6066, [%rd3+3148];
	ld.local.u32 	%r6067, [%rd3+3152];
	ld.local.u32 	%r6068, [%rd3+3156];
	ld.local.u32 	%r6069, [%rd3+3160];
	ld.local.u32 	%r6070, [%rd3+3164];
	ld.local.u32 	%r6071, [%rd3+3168];
	ld.local.u32 	%r6072, [%rd3+3172];
	ld.local.u32 	%r6073, [%rd3+3176];
	ld.local.u32 	%r6074, [%rd3+3180];
	ld.local.u32 	%r6075, [%rd3+3184];
	ld.local.u32 	%r6076, [%rd3+3188];
	ld.local.u32 	%r6077, [%rd3+3192];
	ld.local.u32 	%r6078, [%rd3+3196];
	ld.local.u32 	%r6079, [%rd3+3200];
	ld.local.u32 	%r6080, [%rd3+3204];
	ld.local.u32 	%r6081, [%rd3+3208];
	ld.local.u32 	%r6082, [%rd3+3212];
	ld.local.u32 	%r6083, [%rd3+3216];
	ld.local.u32 	%r6084, [%rd3+3220];
	ld.local.u32 	%r6085, [%rd3+3224];
	ld.local.u32 	%r6086, [%rd3+3228];
	ld.local.u32 	%r6087, [%rd3+3232];
	ld.local.u32 	%r6088, [%rd3+3236];
	ld.local.u32 	%r6089, [%rd3+3240];
	ld.local.u32 	%r6090, [%rd3+3244];
	ld.local.u32 	%r6091, [%rd3+3248];
	ld.local.u32 	%r6092, [%rd3+3252];
	ld.local.u32 	%r6093, [%rd3+3256];
	ld.local.u32 	%r6094, [%rd3+3260];
	ld.local.u32 	%r6095, [%rd3+3264];
	ld.local.u32 	%r6096, [%rd3+3268];
	ld.local.u32 	%r6097, [%rd3+3272];
	ld.local.u32 	%r6098, [%rd3+3276];
	ld.local.u32 	%r6099, [%rd3+3280];
	ld.local.u32 	%r6100, [%rd3+3284];
	ld.local.u32 	%r6101, [%rd3+3288];
	ld.local.u32 	%r6102, [%rd3+3292];
	ld.local.u32 	%r6103, [%rd3+3296];
	ld.local.u32 	%r6104, [%rd3+3300];
	ld.local.u32 	%r6105, [%rd3+3304];
	ld.local.u32 	%r6106, [%rd3+3308];
	ld.local.u32 	%r6107, [%rd3+3312];
	ld.local.u32 	%r6108, [%rd3+3316];
	ld.local.u32 	%r6109, [%rd3+3320];
	ld.local.u32 	%r6110, [%rd3+3324];
	ld.local.u32 	%r6111, [%rd3+3328];
	ld.local.u32 	%r6112, [%rd3+3332];
	ld.local.u32 	%r6113, [%rd3+3336];
	ld.local.u32 	%r6114, [%rd3+3340];
	ld.local.u32 	%r6115, [%rd3+3344];
	ld.local.u32 	%r6116, [%rd3+3348];
	ld.local.u32 	%r6117, [%rd3+3352];
	ld.local.u32 	%r6118, [%rd3+3356];
	ld.local.u32 	%r6119, [%rd3+3360];
	ld.local.u32 	%r6120, [%rd3+3364];
	ld.local.u32 	%r6121, [%rd3+3368];
	ld.local.u32 	%r6122, [%rd3+3372];
	ld.local.u32 	%r6123, [%rd3+3376];
	ld.local.u32 	%r6124, [%rd3+3380];
	ld.local.u32 	%r6125, [%rd3+3384];
	ld.local.u32 	%r6126, [%rd3+3388];
	ld.local.u32 	%r6127, [%rd3+3392];
	ld.local.u32 	%r6128, [%rd3+3396];
	ld.local.u32 	%r6129, [%rd3+3400];
	ld.local.u32 	%r6130, [%rd3+3404];
	ld.local.u32 	%r6131, [%rd3+3408];
	ld.local.u32 	%r6132, [%rd3+3412];
	ld.local.u32 	%r6133, [%rd3+3416];
	ld.local.u32 	%r6134, [%rd3+3420];
	ld.local.u32 	%r6135, [%rd3+3424];
	ld.local.u32 	%r6136, [%rd3+3428];
	ld.local.u32 	%r6137, [%rd3+3432];
	ld.local.u32 	%r6138, [%rd3+3436];
	ld.local.u32 	%r6139, [%rd3+3440];
	ld.local.u32 	%r6140, [%rd3+3444];
	ld.local.u32 	%r6141, [%rd3+3448];
	ld.local.u32 	%r6142, [%rd3+3452];
	ld.local.u32 	%r6143, [%rd3+3456];
	ld.local.u32 	%r6144, [%rd3+3460];
	ld.local.u32 	%r6145, [%rd3+3464];
	ld.local.u32 	%r6146, [%rd3+3468];
	ld.local.u32 	%r6147, [%rd3+3472];
	ld.local.u32 	%r6148, [%rd3+3476];
	ld.local.u32 	%r6149, [%rd3+3480];
	ld.local.u32 	%r6150, [%rd3+3484];
	ld.local.u32 	%r6151, [%rd3+3488];
	ld.local.u32 	%r6152, [%rd3+3492];
	ld.local.u32 	%r6153, [%rd3+3496];
	ld.local.u32 	%r6154, [%rd3+3500];
	ld.local.u32 	%r6155, [%rd3+3504];
	ld.local.u32 	%r6156, [%rd3+3508];
	ld.local.u32 	%r6157, [%rd3+3512];
	ld.local.u32 	%r6158, [%rd3+3516];
	ld.local.u32 	%r6159, [%rd3+3520];
	ld.local.u32 	%r6160, [%rd3+3524];
	ld.local.u32 	%r6161, [%rd3+3528];
	ld.local.u32 	%r6162, [%rd3+3532];
	ld.local.u32 	%r6163, [%rd3+3536];
	ld.local.u32 	%r6164, [%rd3+3540];
	ld.local.u32 	%r6165, [%rd3+3544];
	ld.local.u32 	%r6166, [%rd3+3548];
	ld.local.u32 	%r6167, [%rd3+3552];
	ld.local.u32 	%r6168, [%rd3+3556];
	ld.local.u32 	%r6169, [%rd3+3560];
	ld.local.u32 	%r6170, [%rd3+3564];
	ld.local.u32 	%r6171, [%rd3+3568];
	ld.local.u32 	%r6172, [%rd3+3572];
	ld.local.u32 	%r6173, [%rd3+3576];
	ld.local.u32 	%r6174, [%rd3+3580];
	ld.local.u32 	%r6175, [%rd3+3584];
	ld.local.u32 	%r6176, [%rd3+3588];
	ld.local.u32 	%r6177, [%rd3+3592];
	ld.local.u32 	%r6178, [%rd3+3596];
	ld.local.u32 	%r6179, [%rd3+3600];
	ld.local.u32 	%r6180, [%rd3+3604];
	ld.local.u32 	%r6181, [%rd3+3608];
	ld.local.u32 	%r6182, [%rd3+3612];
	ld.local.u32 	%r6183, [%rd3+3616];
	ld.local.u32 	%r6184, [%rd3+3620];
	ld.local.u32 	%r6185, [%rd3+3624];
	ld.local.u32 	%r6186, [%rd3+3628];
	ld.local.u32 	%r6187, [%rd3+3632];
	ld.local.u32 	%r6188, [%rd3+3636];
	ld.local.u32 	%r6189, [%rd3+3640];
	ld.local.u32 	%r6190, [%rd3+3644];
	ld.local.u32 	%r6191, [%rd3+3648];
	ld.local.u32 	%r6192, [%rd3+3652];
	ld.local.u32 	%r6193, [%rd3+3656];
	ld.local.u32 	%r6194, [%rd3+3660];
	ld.local.u32 	%r6195, [%rd3+3664];
	ld.local.u32 	%r6196, [%rd3+3668];
	ld.local.u32 	%r6197, [%rd3+3672];
	ld.local.u32 	%r6198, [%rd3+3676];
	ld.local.u32 	%r6199, [%rd3+3680];
	ld.local.u32 	%r6200, [%rd3+3684];
	ld.local.u32 	%r6201, [%rd3+3688];
	ld.local.u32 	%r6202, [%rd3+3692];
	ld.local.u32 	%r6203, [%rd3+3696];
	ld.local.u32 	%r6204, [%rd3+3700];
	ld.local.u32 	%r6205, [%rd3+3704];
	ld.local.u32 	%r6206, [%rd3+3708];
	ld.local.u32 	%r6207, [%rd3+3712];
	ld.local.u32 	%r6208, [%rd3+3716];
	ld.local.u32 	%r6209, [%rd3+3720];
	ld.local.u32 	%r6210, [%rd3+3724];
	ld.local.u32 	%r6211, [%rd3+3728];
	ld.local.u32 	%r6212, [%rd3+3732];
	ld.local.u32 	%r6213, [%rd3+3736];
	ld.local.u32 	%r6214, [%rd3+3740];
	ld.local.u32 	%r6215, [%rd3+3744];
	ld.local.u32 	%r6216, [%rd3+3748];
	ld.local.u32 	%r6217, [%rd3+3752];
	ld.local.u32 	%r6218, [%rd3+3756];
	ld.local.u32 	%r6219, [%rd3+3760];
	ld.local.u32 	%r6220, [%rd3+3764];
	ld.local.u32 	%r6221, [%rd3+3768];
	ld.local.u32 	%r6222, [%rd3+3772];
	ld.local.u32 	%r6223, [%rd3+3776];
	ld.local.u32 	%r6224, [%rd3+3780];
	ld.local.u32 	%r6225, [%rd3+3784];
	ld.local.u32 	%r6226, [%rd3+3788];
	ld.local.u32 	%r6227, [%rd3+3792];
	ld.local.u32 	%r6228, [%rd3+3796];
	ld.local.u32 	%r6229, [%rd3+3800];
	ld.local.u32 	%r6230, [%rd3+3804];
	ld.local.u32 	%r6231, [%rd3+3808];
	ld.local.u32 	%r6232, [%rd3+3812];
	ld.local.u32 	%r6233, [%rd3+3816];
	ld.local.u32 	%r6234, [%rd3+3820];
	ld.local.u32 	%r6235, [%rd3+3824];
	ld.local.u32 	%r6236, [%rd3+3828];
	ld.local.u32 	%r6237, [%rd3+3832];
	ld.local.u32 	%r6238, [%rd3+3836];
	ld.local.u32 	%r6239, [%rd3+3840];
	ld.local.u32 	%r6240, [%rd3+3844];
	ld.local.u32 	%r6241, [%rd3+3848];
	ld.local.u32 	%r6242, [%rd3+3852];
	ld.local.u32 	%r6243, [%rd3+3856];
	ld.local.u32 	%r6244, [%rd3+3860];
	ld.local.u32 	%r6245, [%rd3+3864];
	ld.local.u32 	%r6246, [%rd3+3868];
	ld.local.u32 	%r6247, [%rd3+3872];
	ld.local.u32 	%r6248, [%rd3+3876];
	ld.local.u32 	%r6249, [%rd3+3880];
	ld.local.u32 	%r6250, [%rd3+3884];
	ld.local.u32 	%r6251, [%rd3+3888];
	ld.local.u32 	%r6252, [%rd3+3892];
	ld.local.u32 	%r6253, [%rd3+3896];
	ld.local.u32 	%r6254, [%rd3+3900];
	ld.local.u32 	%r6255, [%rd3+3904];
	ld.local.u32 	%r6256, [%rd3+3908];
	ld.local.u32 	%r6257, [%rd3+3912];
	ld.local.u32 	%r6258, [%rd3+3916];
	ld.local.u32 	%r6259, [%rd3+3920];
	ld.local.u32 	%r6260, [%rd3+3924];
	ld.local.u32 	%r6261, [%rd3+3928];
	ld.local.u32 	%r6262, [%rd3+3932];
	ld.local.u32 	%r6263, [%rd3+3936];
	ld.local.u32 	%r6264, [%rd3+3940];
	ld.local.u32 	%r6265, [%rd3+3944];
	ld.local.u32 	%r6266, [%rd3+3948];
	ld.local.u32 	%r6267, [%rd3+3952];
	ld.local.u32 	%r6268, [%rd3+3956];
	ld.local.u32 	%r6269, [%rd3+3960];
	ld.local.u32 	%r6270, [%rd3+3964];
	ld.local.u32 	%r6271, [%rd3+3968];
	ld.local.u32 	%r6272, [%rd3+3972];
	ld.local.u32 	%r6273, [%rd3+3976];
	ld.local.u32 	%r6274, [%rd3+3980];
	ld.local.u32 	%r6275, [%rd3+3984];
	ld.local.u32 	%r6276, [%rd3+3988];
	ld.local.u32 	%r6277, [%rd3+3992];
	ld.local.u32 	%r6278, [%rd3+3996];
	ld.local.u32 	%r6279, [%rd3+4000];
	ld.local.u32 	%r6280, [%rd3+4004];
	ld.local.u32 	%r6281, [%rd3+4008];
	ld.local.u32 	%r6282, [%rd3+4012];
	ld.local.u32 	%r6283, [%rd3+4016];
	ld.local.u32 	%r6284, [%rd3+4020];
	ld.local.u32 	%r6285, [%rd3+4024];
	ld.local.u32 	%r6286, [%rd3+4028];
	ld.local.u32 	%r6287, [%rd3+4032];
	ld.local.u32 	%r6288, [%rd3+4036];
	ld.local.u32 	%r6289, [%rd3+4040];
	ld.local.u32 	%r6290, [%rd3+4044];
	ld.local.u32 	%r6291, [%rd3+4048];
	ld.local.u32 	%r6292, [%rd3+4052];
	ld.local.u32 	%r6293, [%rd3+4056];
	ld.local.u32 	%r6294, [%rd3+4060];
	ld.local.u32 	%r6295, [%rd3+4064];
	ld.local.u32 	%r6296, [%rd3+4068];
	ld.local.u32 	%r6297, [%rd3+4076];
	ld.local.u32 	%r6298, [%rd3+4080];
	ld.local.u32 	%r6299, [%rd3+4084];
	ld.local.u32 	%r6300, [%rd3+4088];
	ld.local.u32 	%r6301, [%rd3+4092];
	ld.local.u32 	%r6302, [%rd3+4096];
	ld.local.u32 	%r6303, [%rd3+4100];
	ld.local.u32 	%r6304, [%rd3+4104];
	ld.local.u32 	%r6305, [%rd3+4108];
	ld.local.u32 	%r6306, [%rd3+4112];
	ld.local.u32 	%r6307, [%rd3+4116];
	ld.local.u32 	%r6308, [%rd3+4120];
	ld.local.u32 	%r6309, [%rd3+4124];
	ld.local.u32 	%r6310, [%rd3+4128];
	ld.local.u32 	%r6311, [%rd3+4132];
	ld.local.u32 	%r6312, [%rd3+4136];
	ld.local.u32 	%r6313, [%rd3+4140];
	ld.local.u32 	%r6314, [%rd3+4148];
	ld.local.u32 	%r6315, [%rd3+4152];
	ld.local.u32 	%r6316, [%rd3+4156];
	ld.local.u32 	%r6317, [%rd3+4160];
	ld.local.u32 	%r6318, [%rd3+4164];
	ld.local.u32 	%r6319, [%rd3+4168];
	ld.local.u32 	%r6320, [%rd3+4172];
	ld.local.u32 	%r6321, [%rd3+4176];
	ld.local.u32 	%r6322, [%rd3+4180];
	ld.local.u32 	%r6323, [%rd3+4184];
	ld.local.u32 	%r6324, [%rd3+4188];
	ld.local.u32 	%r6325, [%rd3+4192];
	ld.local.u32 	%r6326, [%rd3+4196];
	ld.local.u32 	%r6327, [%rd3+4200];
	ld.local.u32 	%r6328, [%rd3+4204];
	ld.local.u32 	%r6329, [%rd3+4208];
	ld.local.u32 	%r6330, [%rd3+4212];
	ld.local.u32 	%r6331, [%rd3+4216];
	ld.local.u32 	%r6332, [%rd3+4220];
	ld.local.u32 	%r6333, [%rd3+4224];
	ld.local.u32 	%r6334, [%rd3+4228];
	ld.local.u32 	%r6335, [%rd3+4232];
	ld.local.u32 	%r6336, [%rd3+4236];
	ld.local.u32 	%r6337, [%rd3+4240];
	ld.local.u32 	%r6338, [%rd3+4244];
	ld.local.u32 	%r6339, [%rd3+4248];
	ld.local.u32 	%r6340, [%rd3+4252];
	ld.local.u32 	%r6341, [%rd3+4256];
	ld.local.u32 	%r6342, [%rd3+4260];
	ld.local.u32 	%r6343, [%rd3+4264];
	ld.local.u32 	%r6344, [%rd3+4268];
	ld.local.u32 	%r6345, [%rd3+4272];
	ld.local.u32 	%r6346, [%rd3+4276];
	ld.local.u32 	%r6347, [%rd3+4280];
	ld.local.u32 	%r6348, [%rd3+4284];
	ld.local.u32 	%r6349, [%rd3+4288];
	ld.local.u32 	%r6350, [%rd3+4292];
	ld.local.u32 	%r6351, [%rd3+4296];
	ld.local.u32 	%r6352, [%rd3+4300];
	ld.local.u32 	%r6353, [%rd3+4304];
	ld.local.u32 	%r6354, [%rd3+4308];
	ld.local.u32 	%r6355, [%rd3+4312];
	ld.local.u32 	%r6356, [%rd3+4316];
	ld.local.u32 	%r6357, [%rd3+4320];
	ld.local.u32 	%r6358, [%rd3+4324];
	ld.local.u32 	%r6359, [%rd3+4328];
	ld.local.u32 	%r6360, [%rd3+4332];
	ld.local.u32 	%r6361, [%rd3+4336];
	ld.local.u32 	%r6362, [%rd3+4340];
	ld.local.u32 	%r6363, [%rd3+4344];
	ld.local.u32 	%r6364, [%rd3+4348];
	ld.local.u32 	%r6365, [%rd3+4352];
	ld.local.u32 	%r6366, [%rd3+4356];
	ld.local.u32 	%r6367, [%rd3+4360];
	ld.local.u32 	%r6368, [%rd3+4364];
	ld.local.u32 	%r6369, [%rd3+4368];
	ld.local.u32 	%r6370, [%rd3+4372];
	ld.local.u32 	%r6371, [%rd3+4376];
	ld.local.u32 	%r6372, [%rd3+4380];
	ld.local.u32 	%r6373, [%rd3+4384];
	ld.local.u32 	%r6374, [%rd3+4388];
	ld.local.u32 	%r6375, [%rd3+4392];
	ld.local.u32 	%r6376, [%rd3+4396];
	ld.local.u32 	%r6377, [%rd3+4400];
	ld.local.u32 	%r6378, [%rd3+4404];
	ld.local.u32 	%r6379, [%rd3+4408];
	ld.local.u32 	%r6380, [%rd3+4412];
	ld.local.u32 	%r6381, [%rd3+4416];
	ld.local.u32 	%r6382, [%rd3+4420];
	ld.local.u32 	%r6383, [%rd3+4424];
	ld.local.u32 	%r6384, [%rd3+4428];
	ld.local.u32 	%r6385, [%rd3+4432];
	ld.local.u32 	%r6386, [%rd3+4436];
	ld.local.u32 	%r6387, [%rd3+4440];
	ld.local.u32 	%r6388, [%rd3+4444];
	ld.local.u32 	%r6389, [%rd3+4448];
	ld.local.u32 	%r6390, [%rd3+4452];
	ld.local.u32 	%r6391, [%rd3+4456];
	ld.local.u32 	%r6392, [%rd3+4460];
	ld.local.u32 	%r6393, [%rd3+4464];
	ld.local.u32 	%r6394, [%rd3+4468];
	ld.local.u32 	%r6395, [%rd3+4472];
	ld.local.u32 	%r6396, [%rd3+4476];
	ld.local.u32 	%r6397, [%rd3+4480];
	ld.local.u32 	%r6398, [%rd3+4484];
	ld.local.u32 	%r6399, [%rd3+4488];
	ld.local.u32 	%r6400, [%rd3+4492];
	ld.local.u32 	%r6401, [%rd3+4496];
	ld.local.u32 	%r6402, [%rd3+4500];
	ld.local.u32 	%r6403, [%rd3+4504];
	ld.local.u32 	%r6404, [%rd3+4508];
	ld.local.u32 	%r6405, [%rd3+4512];
	ld.local.u32 	%r6406, [%rd3+4516];
	ld.local.u32 	%r6407, [%rd3+4520];
	ld.local.u32 	%r6408, [%rd3+4524];
	ld.local.u32 	%r6409, [%rd3+4528];
	ld.local.u32 	%r6410, [%rd3+4532];
	ld.local.u32 	%r6411, [%rd3+4536];
	ld.local.u32 	%r6412, [%rd3+4540];
	ld.local.u32 	%r6413, [%rd3+4544];
	ld.local.u32 	%r6414, [%rd3+4548];
	ld.local.u32 	%r6415, [%rd3+4552];
	ld.local.u32 	%r6416, [%rd3+4556];
	ld.local.u32 	%r6417, [%rd3+4560];
	ld.local.u32 	%r6418, [%rd3+4564];
	ld.local.u32 	%r6419, [%rd3+4568];
	ld.local.u32 	%r6420, [%rd3+4572];
	ld.local.u32 	%r6421, [%rd3+4576];
	ld.local.u32 	%r6422, [%rd3+4580];
	ld.local.u32 	%r6423, [%rd3+4584];
	ld.local.u32 	%r6424, [%rd3+4588];
	ld.local.u32 	%r6425, [%rd3+4592];
	ld.local.u32 	%r6426, [%rd3+4596];
	ld.local.u32 	%r6427, [%rd3+4600];
	ld.local.u32 	%r6428, [%rd3+4604];
	ld.local.u32 	%r6429, [%rd3+4608];
	ld.local.u32 	%r6430, [%rd3+4612];
	ld.local.u32 	%r6431, [%rd3+4616];
	ld.local.u32 	%r6432, [%rd3+4620];
	ld.local.u32 	%r6433, [%rd3+4624];
	ld.local.u32 	%r6434, [%rd3+4628];
	ld.local.u32 	%r6435, [%rd3+4632];
	ld.local.u32 	%r6436, [%rd3+4636];
	ld.local.u32 	%r6437, [%rd3+4640];
	ld.local.u32 	%r6438, [%rd3+4644];
	ld.local.u32 	%r6439, [%rd3+4648];
	ld.local.u32 	%r6440, [%rd3+4652];
	ld.local.u32 	%r6441, [%rd3+4656];
	ld.local.u32 	%r6442, [%rd3+4660];
	ld.local.u32 	%r6443, [%rd3+4664];
	ld.local.u32 	%r6444, [%rd3+4668];
	ld.local.u32 	%r6445, [%rd3+4672];
	ld.local.u32 	%r6446, [%rd3+4676];
	ld.local.u32 	%r6447, [%rd3+4680];
	ld.local.u32 	%r6448, [%rd3+4684];
	ld.local.u32 	%r6449, [%rd3+4688];
	ld.local.u32 	%r6450, [%rd3+4692];
	ld.local.u32 	%r6451, [%rd3+4696];
	ld.local.u32 	%r6452, [%rd3+4700];
	ld.local.u32 	%r6453, [%rd3+4704];
	ld.local.u32 	%r6454, [%rd3+4708];
	ld.local.u32 	%r6455, [%rd3+4712];
	ld.local.u32 	%r6456, [%rd3+4716];
	ld.local.u32 	%r6457, [%rd3+4720];
	ld.local.u32 	%r6458, [%rd3+4724];
	ld.local.u32 	%r6459, [%rd3+4728];
	ld.local.u32 	%r6460, [%rd3+4732];
	ld.local.u32 	%r6461, [%rd3+4736];
	ld.local.u32 	%r6462, [%rd3+4740];
	ld.local.u32 	%r6463, [%rd3+4744];
	ld.local.u32 	%r6464, [%rd3+4748];
	ld.local.u32 	%r6465, [%rd3+4752];
	ld.local.u32 	%r6466, [%rd3+4756];
	ld.local.u32 	%r6467, [%rd3+4760];
	ld.local.u32 	%r6468, [%rd3+4764];
	ld.local.u32 	%r6469, [%rd3+4768];
	ld.local.u32 	%r6470, [%rd3+4772];
	ld.local.u32 	%r6471, [%rd3+4776];
	ld.local.u32 	%r6472, [%rd3+4780];
	ld.local.u32 	%r6473, [%rd3+4784];
	ld.local.u32 	%r6474, [%rd3+4788];
	ld.local.u32 	%r6475, [%rd3+4792];
	ld.local.u32 	%r6476, [%rd3+4796];
	ld.local.u32 	%r6477, [%rd3+4800];
	ld.local.u32 	%r6478, [%rd3+4804];
	ld.local.u32 	%r6479, [%rd3+4808];
	ld.local.u32 	%r6480, [%rd3+4812];
	ld.local.u32 	%r6481, [%rd3+4816];
	ld.local.u32 	%r6482, [%rd3+4820];
	ld.local.u32 	%r6483, [%rd3+4824];
	ld.local.u32 	%r6484, [%rd3+4828];
	ld.local.u32 	%r6485, [%rd3+4832];
	ld.local.u32 	%r6486, [%rd3+4836];
	ld.local.u32 	%r6487, [%rd3+4840];
	ld.local.u32 	%r6488, [%rd3+4844];
	ld.local.u32 	%r6489, [%rd3+4848];
	ld.local.u32 	%r6490, [%rd3+4852];
	ld.local.u32 	%r6491, [%rd3+4856];
	ld.local.u32 	%r6492, [%rd3+4860];
	ld.local.u32 	%r6493, [%rd3+4864];
	ld.local.u32 	%r6494, [%rd3+4868];
	ld.local.u32 	%r6495, [%rd3+4872];
	ld.local.u32 	%r6496, [%rd3+4876];
	ld.local.u32 	%r6497, [%rd3+4880];
	ld.local.u32 	%r6498, [%rd3+4884];
	ld.local.u32 	%r6499, [%rd3+4888];
	ld.local.u32 	%r6500, [%rd3+4892];
	ld.local.u32 	%r6501, [%rd3+4896];
	ld.local.u32 	%r6502, [%rd3+4900];
	ld.local.u32 	%r6503, [%rd3+4904];
	ld.local.u32 	%r6504, [%rd3+4908];
	ld.local.u32 	%r6505, [%rd3+4912];
	ld.local.u32 	%r6506, [%rd3+4916];
	ld.local.u32 	%r6507, [%rd3+4920];
	ld.local.u32 	%r6508, [%rd3+4924];
	ld.local.u32 	%r6509, [%rd3+4928];
	ld.local.u32 	%r6510, [%rd3+4932];
	ld.local.u32 	%r6511, [%rd3+4936];
	ld.local.u32 	%r6512, [%rd3+4940];
	ld.local.u32 	%r6513, [%rd3+4944];
	ld.local.u32 	%r6514, [%rd3+4948];
	ld.local.u32 	%r6515, [%rd3+4952];
	ld.local.u32 	%r6516, [%rd3+4956];
	ld.local.u32 	%r6517, [%rd3+4960];
	ld.local.u32 	%r6518, [%rd3+4964];
	ld.local.u32 	%r6519, [%rd3+4968];
	ld.local.u32 	%r6520, [%rd3+4972];
	ld.local.u32 	%r6521, [%rd3+4976];
	ld.local.u32 	%r6522, [%rd3+4980];
	ld.local.u32 	%r6523, [%rd3+4984];
	ld.local.u32 	%r6524, [%rd3+4988];
	ld.local.u32 	%r6525, [%rd3+4992];
	ld.local.u32 	%r6526, [%rd3+4996];
	ld.local.u32 	%r6527, [%rd3+5000];
	ld.local.u32 	%r6528, [%rd3+5004];
	ld.local.u32 	%r6529, [%rd3+5008];
	ld.local.u32 	%r6530, [%rd3+5012];
	ld.local.u32 	%r6531, [%rd3+5016];
	ld.local.u32 	%r6532, [%rd3+5020];
	ld.local.u32 	%r6533, [%rd3+5024];
	ld.local.u32 	%r6534, [%rd3+5028];
	ld.local.u32 	%r6535, [%rd3+5032];
	ld.local.u32 	%r6536, [%rd3+5036];
	ld.local.u32 	%r6537, [%rd3+5040];
	ld.local.u32 	%r6538, [%rd3+5044];
	ld.local.u32 	%r6539, [%rd3+5048];
	ld.local.u32 	%r6540, [%rd3+5052];
	ld.local.u32 	%r6541, [%rd3+5056];
	ld.local.u32 	%r6542, [%rd3+5060];
	ld.local.u32 	%r6543, [%rd3+5064];
	ld.local.u32 	%r6544, [%rd3+5068];
	ld.local.u32 	%r6545, [%rd3+5072];
	ld.local.u32 	%r6546, [%rd3+5076];
	ld.local.u32 	%r6547, [%rd3+5080];
	ld.local.u32 	%r6548, [%rd3+5084];
	ld.local.u32 	%r6549, [%rd3+5088];
	ld.local.u32 	%r6550, [%rd3+5092];
	ld.local.u32 	%r6551, [%rd3+5096];
	ld.local.u32 	%r6552, [%rd3+5100];
	ld.local.u32 	%r6553, [%rd3+5104];
	ld.local.u32 	%r6554, [%rd3+5108];
	ld.local.u32 	%r6555, [%rd3+5112];
	ld.local.u32 	%r6556, [%rd3+5116];
	ld.local.u32 	%r6557, [%rd3+5120];
	ld.local.u32 	%r6558, [%rd3+5124];
	ld.local.u32 	%r6559, [%rd3+5128];
	ld.local.u32 	%r6560, [%rd3+5132];
	ld.local.u32 	%r6561, [%rd3+5136];
	ld.local.u32 	%r6562, [%rd3+5140];
	ld.local.u32 	%r6563, [%rd3+5144];
	ld.local.u32 	%r6564, [%rd3+5148];
	ld.local.u32 	%r6565, [%rd3+5152];
	ld.local.u32 	%r6566, [%rd3+5156];
	ld.local.u32 	%r6567, [%rd3+5160];
	ld.local.u32 	%r6568, [%rd3+5164];
	ld.local.u32 	%r6569, [%rd3+5168];
	ld.local.u32 	%r6570, [%rd3+5172];
	ld.local.u32 	%r6571, [%rd3+5176];
	ld.local.u32 	%r6572, [%rd3+5180];
	ld.local.u32 	%r6573, [%rd3+5184];
	ld.local.u32 	%r6574, [%rd3+5188];
	ld.local.u32 	%r6575, [%rd3+5192];
	ld.local.u32 	%r6576, [%rd3+5196];
	ld.local.u32 	%r6577, [%rd3+5200];
	ld.local.u32 	%r6578, [%rd3+5204];
	ld.local.u32 	%r6579, [%rd3+5208];
	ld.local.u32 	%r6580, [%rd3+5212];
	ld.local.u32 	%r6581, [%rd3+5216];
	ld.local.u32 	%r6582, [%rd3+5220];
	ld.local.u32 	%r6583, [%rd3+5224];
	ld.local.u32 	%r6584, [%rd3+5228];
	ld.local.u32 	%r6585, [%rd3+5232];
	ld.local.u32 	%r6586, [%rd3+5236];
	ld.local.u32 	%r6587, [%rd3+5240];
	ld.local.u32 	%r6588, [%rd3+5244];
	ld.local.u32 	%r6589, [%rd3+5248];
	ld.local.u32 	%r6590, [%rd3+5252];
	ld.local.u32 	%r6591, [%rd3+5256];
	ld.local.u32 	%r6592, [%rd3+5260];
	ld.local.u32 	%r6593, [%rd3+5264];
	ld.local.u32 	%r6594, [%rd3+5268];
	ld.local.u32 	%r6595, [%rd3+5272];
	ld.local.u32 	%r6596, [%rd3+5276];
	ld.local.u32 	%r6597, [%rd3+5280];
	ld.local.u32 	%r6598, [%rd3+5284];
	ld.local.u32 	%r6599, [%rd3+5288];
	ld.local.u32 	%r6600, [%rd3+5292];
	ld.local.u32 	%r6601, [%rd3+5296];
	ld.local.u32 	%r6602, [%rd3+5300];
	ld.local.u32 	%r6603, [%rd3+5304];
	ld.local.u32 	%r6604, [%rd3+5308];
	ld.local.u32 	%r6605, [%rd3+5312];
	ld.local.u32 	%r6606, [%rd3+5316];
	ld.local.u32 	%r6607, [%rd3+5320];
	ld.local.u32 	%r6608, [%rd3+5324];
	ld.local.u32 	%r6609, [%rd3+5328];
	ld.local.u32 	%r6610, [%rd3+5332];
	ld.local.u32 	%r6611, [%rd3+5336];
	ld.local.u32 	%r6612, [%rd3+5340];
	ld.local.u32 	%r6613, [%rd3+5344];
	ld.local.u32 	%r6614, [%rd3+5348];
	ld.local.u32 	%r6615, [%rd3+5352];
	ld.local.u32 	%r6616, [%rd3+5356];
	ld.local.u32 	%r6617, [%rd3+5360];
	ld.local.u32 	%r6618, [%rd3+5364];
	ld.local.u32 	%r6619, [%rd3+5368];
	ld.local.u32 	%r6620, [%rd3+5372];
	ld.local.u32 	%r6621, [%rd3+5376];
	ld.local.u32 	%r6622, [%rd3+5380];
	ld.local.u32 	%r6623, [%rd3+5384];
	ld.local.u32 	%r6624, [%rd3+5388];
	ld.local.u32 	%r6625, [%rd3+5392];
	ld.local.u32 	%r6626, [%rd3+5396];
	ld.local.u32 	%r6627, [%rd3+5400];
	ld.local.u32 	%r6628, [%rd3+5404];
	ld.local.u32 	%r6629, [%rd3+5408];
	ld.local.u32 	%r6630, [%rd3+5412];
	ld.local.u32 	%r6631, [%rd3+5416];
	ld.local.u32 	%r6632, [%rd3+5420];
	ld.local.u32 	%r6633, [%rd3+5424];
	ld.local.u32 	%r6634, [%rd3+5428];
	ld.local.u32 	%r6635, [%rd3+5432];
	ld.local.u32 	%r6636, [%rd3+5436];
	ld.local.u32 	%r6637, [%rd3+5440];
	ld.local.u32 	%r6638, [%rd3+5444];
	ld.local.u32 	%r6639, [%rd3+5448];
	ld.local.u32 	%r6640, [%rd3+5452];
	ld.local.u32 	%r6641, [%rd3+5456];
	ld.local.u32 	%r6642, [%rd3+5460];
	ld.local.u32 	%r6643, [%rd3+5464];
	ld.local.u32 	%r6644, [%rd3+5468];
	ld.local.u32 	%r6645, [%rd3+5472];
	ld.local.u32 	%r6646, [%rd3+5476];
	ld.local.u32 	%r6647, [%rd3+5480];
	ld.local.u32 	%r6648, [%rd3+5484];
	ld.local.u32 	%r6649, [%rd3+5488];
	ld.local.u32 	%r6650, [%rd3+5492];
	ld.local.u32 	%r6651, [%rd3+5496];
	ld.local.u32 	%r6652, [%rd3+5500];
	ld.local.u32 	%r6653, [%rd3+5504];
	ld.local.u32 	%r6654, [%rd3+5508];
	ld.local.u32 	%r6655, [%rd3+5512];
	ld.local.u32 	%r6656, [%rd3+5516];
	ld.local.u32 	%r6657, [%rd3+5520];
	ld.local.u32 	%r6658, [%rd3+5524];
	ld.local.u32 	%r6659, [%rd3+5528];
	ld.local.u32 	%r6660, [%rd3+5532];
	ld.local.u32 	%r6661, [%rd3+5536];
	ld.local.u32 	%r6662, [%rd3+5540];
	ld.local.u32 	%r6663, [%rd3+5544];
	ld.local.u32 	%r6664, [%rd3+5548];
	ld.local.u32 	%r6665, [%rd3+5552];
	ld.local.u32 	%r6666, [%rd3+5556];
	ld.local.u32 	%r6667, [%rd3+5560];
	ld.local.u32 	%r6668, [%rd3+5564];
	ld.local.u32 	%r6669, [%rd3+5568];
	ld.local.u32 	%r6670, [%rd3+5572];
	ld.local.u32 	%r6671, [%rd3+5576];
	ld.local.u32 	%r6672, [%rd3+5580];
	ld.local.u32 	%r6673, [%rd3+5584];
	ld.local.u32 	%r6674, [%rd3+5588];
	ld.local.u32 	%r6675, [%rd3+5592];
	ld.local.u32 	%r6676, [%rd3+5596];
	ld.local.u32 	%r6677, [%rd3+5600];
	ld.local.u32 	%r6678, [%rd3+5604];
	ld.local.u32 	%r6679, [%rd3+5608];
	ld.local.u32 	%r6680, [%rd3+5612];
	ld.local.u32 	%r6681, [%rd3+5616];
	ld.local.u32 	%r6682, [%rd3+5620];
	ld.local.u32 	%r6683, [%rd3+5624];
	ld.local.u32 	%r6684, [%rd3+5628];
	ld.local.u32 	%r6685, [%rd3+5632];
	ld.local.u32 	%r6686, [%rd3+5636];
	ld.local.u32 	%r6687, [%rd3+5640];
	ld.local.u32 	%r6688, [%rd3+5644];
	ld.local.u32 	%r6689, [%rd3+5648];
	ld.local.u32 	%r6690, [%rd3+5652];
	ld.local.u32 	%r6691, [%rd3+5656];
	ld.local.u32 	%r6692, [%rd3+5660];
	ld.local.u32 	%r6693, [%rd3+5664];
	ld.local.u32 	%r6694, [%rd3+5668];
	ld.local.u32 	%r6695, [%rd3+5672];
	ld.local.u32 	%r6696, [%rd3+5676];
	ld.local.u32 	%r6697, [%rd3+5680];
	ld.local.u32 	%r6698, [%rd3+5684];
	ld.local.u32 	%r6699, [%rd3+5688];
	ld.local.u32 	%r6700, [%rd3+5692];
	ld.local.u32 	%r6701, [%rd3+5696];
	ld.local.u32 	%r6702, [%rd3+5700];
	ld.local.u32 	%r6703, [%rd3+5704];
	ld.local.u32 	%r6704, [%rd3+5708];
	ld.local.u32 	%r6705, [%rd3+5712];
	ld.local.u32 	%r6706, [%rd3+5716];
	ld.local.u32 	%r6707, [%rd3+5720];
	ld.local.u32 	%r6708, [%rd3+5724];
	ld.local.u32 	%r6709, [%rd3+5728];
	ld.local.u32 	%r6710, [%rd3+5732];
	ld.local.u32 	%r6711, [%rd3+5736];
	ld.local.u32 	%r6712, [%rd3+5740];
	ld.local.u32 	%r6713, [%rd3+5744];
	ld.local.u32 	%r6714, [%rd3+5748];
	ld.local.u32 	%r6715, [%rd3+5752];
	ld.local.u32 	%r6716, [%rd3+5756];
	ld.local.u32 	%r6717, [%rd3+5760];
	ld.local.u32 	%r6718, [%rd3+5764];
	ld.local.u32 	%r6719, [%rd3+5768];
	ld.local.u32 	%r6720, [%rd3+5772];
	ld.local.u32 	%r6721, [%rd3+5776];
	ld.local.u32 	%r6722, [%rd3+5780];
	ld.local.u32 	%r6723, [%rd3+5784];
	ld.local.u32 	%r6724, [%rd3+5788];
	ld.local.u32 	%r6725, [%rd3+5792];
	ld.local.u32 	%r6726, [%rd3+5796];
	ld.local.u32 	%r6727, [%rd3+5800];
	ld.local.u32 	%r6728, [%rd3+5804];
	ld.local.u32 	%r6729, [%rd3+5808];
	ld.local.u32 	%r6730, [%rd3+5812];
	ld.local.u32 	%r6731, [%rd3+5816];
	ld.local.u32 	%r6732, [%rd3+5820];
	ld.local.u32 	%r6733, [%rd3+5824];
	ld.local.u32 	%r6734, [%rd3+5828];
	ld.local.u32 	%r6735, [%rd3+5832];
	ld.local.u32 	%r6736, [%rd3+5836];
	ld.local.u32 	%r6737, [%rd3+5840];
	ld.local.u32 	%r6738, [%rd3+5844];
	ld.local.u32 	%r6739, [%rd3+5848];
	ld.local.u32 	%r6740, [%rd3+5852];
	ld.local.u32 	%r6741, [%rd3+5856];
	ld.local.u32 	%r6742, [%rd3+5860];
	ld.local.u32 	%r6743, [%rd3+5864];
	ld.local.u32 	%r6744, [%rd3+5868];
	ld.local.u32 	%r6745, [%rd3+5872];
	ld.local.u32 	%r6746, [%rd3+5876];
	ld.local.u32 	%r6747, [%rd3+5880];
	ld.local.u32 	%r6748, [%rd3+5884];
	ld.local.u32 	%r6749, [%rd3+5888];
	ld.local.u32 	%r6750, [%rd3+5892];
	ld.local.u32 	%r6751, [%rd3+5896];
	ld.local.u32 	%r6752, [%rd3+5900];
	ld.local.u32 	%r6753, [%rd3+5904];
	ld.local.u32 	%r6754, [%rd3+5908];
	ld.local.u32 	%r6755, [%rd3+5912];
	ld.local.u32 	%r6756, [%rd3+5916];
	ld.local.u32 	%r6757, [%rd3+5920];
	ld.local.u32 	%r6758, [%rd3+5924];
	ld.local.u32 	%r6759, [%rd3+5928];
	ld.local.u32 	%r6760, [%rd3+5932];
	ld.local.u32 	%r6761, [%rd3+5936];
	ld.local.u32 	%r6762, [%rd3+5940];
	ld.local.u32 	%r6763, [%rd3+5944];
	ld.local.u32 	%r6764, [%rd3+5948];
	ld.local.u32 	%r6765, [%rd3+5952];
	ld.local.u32 	%r6766, [%rd3+5956];
	ld.local.u32 	%r6767, [%rd3+5960];
	ld.local.u32 	%r6768, [%rd3+5964];
	ld.local.u32 	%r6769, [%rd3+5968];
	ld.local.u32 	%r6770, [%rd3+5972];
	ld.local.u32 	%r6771, [%rd3+5976];
	ld.local.u32 	%r6772, [%rd3+5980];
	ld.local.u32 	%r6773, [%rd3+5984];
	ld.local.u32 	%r6774, [%rd3+5988];
	ld.local.u32 	%r6775, [%rd3+5992];
	ld.local.u32 	%r6776, [%rd3+5996];
	ld.local.u32 	%r6777, [%rd3+6000];
	ld.local.u32 	%r6778, [%rd3+6004];
	ld.local.u32 	%r6779, [%rd3+6008];
	ld.local.u32 	%r6780, [%rd3+6012];
	ld.local.u32 	%r6781, [%rd3+6016];
	ld.local.u32 	%r6782, [%rd3+6020];
	ld.local.u32 	%r6783, [%rd3+6024];
	ld.local.u32 	%r6784, [%rd3+6028];
	ld.local.u32 	%r6785, [%rd3+6032];
	ld.local.u32 	%r6786, [%rd3+6036];
	ld.local.u32 	%r6787, [%rd3+6040];
	ld.local.u32 	%r6788, [%rd3+6044];
	ld.local.u32 	%r6789, [%rd3+6048];
	ld.local.u32 	%r6790, [%rd3+6052];
	ld.local.u32 	%r6791, [%rd3+6056];
	ld.local.u32 	%r6792, [%rd3+6060];
	ld.local.u32 	%r6793, [%rd3+6064];
	ld.local.u32 	%r6794, [%rd3+6068];
	ld.local.u32 	%r6795, [%rd3+6072];
	ld.local.u32 	%r6796, [%rd3+6076];
	ld.local.u32 	%r6797, [%rd3+6080];
	ld.local.u32 	%r6798, [%rd3+6084];
	ld.local.u32 	%r6799, [%rd3+6088];
	ld.local.u32 	%r6800, [%rd3+6092];
	ld.local.u32 	%r6801, [%rd3+6096];
	ld.local.u32 	%r6802, [%rd3+6100];
	ld.local.u32 	%r6803, [%rd3+6104];
	ld.local.u32 	%r6804, [%rd3+6108];
	ld.local.u32 	%r6805, [%rd3+6112];
	ld.local.u32 	%r6806, [%rd3+6116];
	ld.local.u32 	%r6807, [%rd3+6120];
	ld.local.u32 	%r6808, [%rd3+6124];
	ld.local.u32 	%r6809, [%rd3+6128];
	ld.local.u32 	%r6810, [%rd3+6132];
	ld.local.u32 	%r6811, [%rd3+6136];
	ld.local.u32 	%r6812, [%rd3+6140];
	ld.local.u32 	%r6813, [%rd3+6144];
	ld.local.u32 	%r6814, [%rd3+6148];
	ld.local.u32 	%r6815, [%rd3+6152];
	ld.local.u32 	%r6816, [%rd3+6156];
	ld.local.u32 	%r6817, [%rd3+6160];
	ld.local.u32 	%r6818, [%rd3+6164];
	ld.local.u32 	%r6819, [%rd3+6168];
	ld.local.u32 	%r6820, [%rd3+6172];
	ld.local.u32 	%r6821, [%rd3+6176];
	ld.local.u32 	%r6822, [%rd3+6180];
	ld.local.u32 	%r6823, [%rd3+6184];
	ld.local.u32 	%r6824, [%rd3+6188];
	ld.local.u32 	%r6825, [%rd3+6192];
	ld.local.u32 	%r6826, [%rd3+6196];
	ld.local.u32 	%r6827, [%rd3+6200];
	ld.local.u32 	%r6828, [%rd3+6204];
	ld.local.u32 	%r6829, [%rd3+6208];
	ld.local.u32 	%r6830, [%rd3+6212];
	ld.local.u32 	%r6831, [%rd3+6216];
	ld.local.u32 	%r6832, [%rd3+6220];
	ld.local.u32 	%r6833, [%rd3+6224];
	ld.local.u32 	%r6834, [%rd3+6228];
	ld.local.u32 	%r6835, [%rd3+6232];
	ld.local.u32 	%r6836, [%rd3+6236];
	ld.local.u32 	%r6837, [%rd3+6240];
	ld.local.u32 	%r6838, [%rd3+6244];
	ld.local.u32 	%r6839, [%rd3+6248];
	ld.local.u32 	%r6840, [%rd3+6252];
	ld.local.u32 	%r6841, [%rd3+6256];
	ld.local.u32 	%r6842, [%rd3+6260];
	ld.local.u32 	%r6843, [%rd3+6264];
	mov.b32 	%r6844, 18;
	st.global.u32 	[%rd3209], %r6844;
	st.global.u32 	[%rd3209+4], %r5280;
	st.global.u32 	[%rd3209+8], %r5281;
	st.global.u32 	[%rd3209+12], %r5282;
	st.global.u32 	[%rd3209+16], %r5283;
	st.global.u32 	[%rd3209+20], %r5284;
	st.global.u32 	[%rd3209+24], %r5285;
	st.global.u32 	[%rd3209+28], %r5286;
	st.global.u32 	[%rd3209+32], %r5287;
	st.global.u32 	[%rd3209+36], %r5288;
	st.global.u32 	[%rd3209+40], %r5289;
	st.global.u32 	[%rd3209+44], %r5290;
	st.global.u32 	[%rd3209+48], %r5291;
	st.global.u32 	[%rd3209+52], %r5292;
	st.global.u32 	[%rd3209+56], %r5293;
	st.global.u32 	[%rd3209+60], %r5294;
	st.global.u32 	[%rd3209+64], %r5295;
	st.global.u32 	[%rd3209+68], %r5296;
	st.global.u32 	[%rd3209+72], %r5297;
	st.global.u32 	[%rd3209+76], %r5298;
	st.global.u32 	[%rd3209+80], %r5299;
	st.global.u32 	[%rd3209+84], %r5300;
	st.global.u32 	[%rd3209+88], %r5301;
	st.global.u32 	[%rd3209+92], %r5302;
	st.global.u32 	[%rd3209+96], %r5303;
	st.global.u32 	[%rd3209+100], %r5304;
	st.global.u32 	[%rd3209+104], %r5305;
	st.global.u32 	[%rd3209+108], %r5306;
	st.global.u32 	[%rd3209+112], %r5307;
	st.global.u32 	[%rd3209+116], %r5308;
	st.global.u32 	[%rd3209+120], %r5309;
	st.global.u32 	[%rd3209+124], %r5310;
	st.global.u32 	[%rd3209+128], %r5311;
	st.global.u32 	[%rd3209+132], %r5312;
	st.global.u32 	[%rd3209+136], %r5313;
	st.global.u32 	[%rd3209+140], %r5314;
	st.global.u32 	[%rd3209+144], %r5315;
	st.global.u32 	[%rd3209+148], %r5316;
	st.global.u32 	[%rd3209+152], %r5317;
	st.global.u32 	[%rd3209+156], %r5318;
	st.global.u32 	[%rd3209+160], %r5319;
	st.global.u32 	[%rd3209+164], %r5320;
	st.global.u32 	[%rd3209+168], %r5321;
	st.global.u32 	[%rd3209+172], %r5322;
	st.global.u32 	[%rd3209+176], %r5323;
	st.global.u32 	[%rd3209+180], %r5324;
	st.global.u32 	[%rd3209+184], %r5325;
	st.global.u32 	[%rd3209+188], %r5326;
	st.global.u32 	[%rd3209+192], %r5327;
	st.global.u32 	[%rd3209+196], %r5328;
	st.global.u32 	[%rd3209+200], %r5329;
	st.global.u32 	[%rd3209+204], %r5330;
	st.global.u32 	[%rd3209+208], %r5331;
	st.global.u32 	[%rd3209+212], %r5332;
	st.global.u32 	[%rd3209+216], %r5333;
	st.global.u32 	[%rd3209+220], %r5334;
	st.global.u32 	[%rd3209+224], %r5335;
	st.global.u32 	[%rd3209+228], %r5336;
	st.global.u32 	[%rd3209+232], %r5337;
	st.global.u32 	[%rd3209+236], %r5338;
	st.global.u32 	[%rd3209+240], %r5339;
	st.global.u32 	[%rd3209+244], %r5340;
	st.global.u32 	[%rd3209+248], %r5341;
	st.global.u32 	[%rd3209+252], %r5342;
	st.global.u32 	[%rd3209+256], %r5343;
	st.global.u32 	[%rd3209+260], %r5344;
	st.global.u32 	[%rd3209+264], %r5345;
	st.global.u32 	[%rd3209+268], %r5346;
	st.global.u32 	[%rd3209+272], %r5347;
	st.global.u32 	[%rd3209+276], %r5348;
	st.global.u32 	[%rd3209+280], %r5349;
	st.global.u32 	[%rd3209+284], %r5350;
	st.global.u32 	[%rd3209+288], %r5351;
	st.global.u32 	[%rd3209+292], %r5352;
	st.global.u32 	[%rd3209+296], %r5353;
	st.global.u32 	[%rd3209+300], %r5354;
	st.global.u32 	[%rd3209+304], %r5355;
	st.global.u32 	[%rd3209+308], %r5356;
	st.global.u32 	[%rd3209+312], %r5357;
	st.global.u32 	[%rd3209+316], %r5358;
	st.global.u32 	[%rd3209+320], %r5359;
	st.global.u32 	[%rd3209+324], %r5360;
	st.global.u32 	[%rd3209+328], %r5361;
	st.global.u32 	[%rd3209+332], %r5362;
	st.global.u32 	[%rd3209+336], %r5363;
	st.global.u32 	[%rd3209+340], %r5364;
	st.global.u32 	[%rd3209+344], %r5365;
	st.global.u32 	[%rd3209+348], %r5366;
	st.global.u32 	[%rd3209+352], %r5367;
	st.global.u32 	[%rd3209+356], %r5368;
	st.global.u32 	[%rd3209+360], %r5369;
	st.global.u32 	[%rd3209+364], %r5370;
	st.global.u32 	[%rd3209+368], %r5371;
	st.global.u32 	[%rd3209+372], %r5372;
	st.global.u32 	[%rd3209+376], %r5373;
	st.global.u32 	[%rd3209+380], %r5374;
	st.global.u32 	[%rd3209+384], %r5375;
	st.global.u32 	[%rd3209+388], %r5376;
	st.global.u32 	[%rd3209+392], %r5377;
	st.global.u32 	[%rd3209+396], %r5378;
	st.global.u32 	[%rd3209+400], %r5379;
	st.global.u32 	[%rd3209+404], %r5380;
	st.global.u32 	[%rd3209+408], %r5381;
	st.global.u32 	[%rd3209+412], %r5382;
	st.global.u32 	[%rd3209+416], %r5383;
	st.global.u32 	[%rd3209+420], %r5384;
	st.global.u32 	[%rd3209+424], %r5385;
	st.global.u32 	[%rd3209+428], %r5386;
	st.global.u32 	[%rd3209+432], %r5387;
	st.global.u32 	[%rd3209+436], %r5388;
	st.global.u32 	[%rd3209+440], %r5389;
	st.global.u32 	[%rd3209+444], %r5390;
	st.global.u32 	[%rd3209+448], %r5391;
	st.global.u32 	[%rd3209+452], %r5392;
	st.global.u32 	[%rd3209+456], %r5393;
	st.global.u32 	[%rd3209+460], %r5394;
	st.global.u32 	[%rd3209+464], %r5395;
	st.global.u32 	[%rd3209+468], %r5396;
	st.global.u32 	[%rd3209+472], %r5397;
	st.global.u32 	[%rd3209+476], %r5398;
	st.global.u32 	[%rd3209+480], %r5399;
	st.global.u32 	[%rd3209+484], %r5400;
	st.global.u32 	[%rd3209+488], %r5401;
	st.global.u32 	[%rd3209+492], %r5402;
	st.global.u32 	[%rd3209+496], %r5403;
	st.global.u32 	[%rd3209+500], %r5404;
	st.global.u32 	[%rd3209+504], %r5405;
	st.global.u32 	[%rd3209+508], %r5406;
	st.global.u32 	[%rd3209+512], %r5407;
	st.global.u32 	[%rd3209+516], %r5408;
	st.global.u32 	[%rd3209+520], %r5409;
	st.global.u32 	[%rd3209+524], %r5410;
	st.global.u32 	[%rd3209+528], %r5411;
	st.global.u32 	[%rd3209+532], %r5412;
	st.global.u32 	[%rd3209+536], %r5413;
	st.global.u32 	[%rd3209+540], %r5414;
	st.global.u32 	[%rd3209+544], %r5415;
	st.global.u32 	[%rd3209+548], %r5416;
	st.global.u32 	[%rd3209+552], %r5417;
	st.global.u32 	[%rd3209+556], %r5418;
	st.global.u32 	[%rd3209+560], %r5419;
	st.global.u32 	[%rd3209+564], %r5420;
	st.global.u32 	[%rd3209+568], %r5421;
	st.global.u32 	[%rd3209+572], %r5422;
	st.global.u32 	[%rd3209+576], %r5423;
	st.global.u32 	[%rd3209+580], %r5424;
	st.global.u32 	[%rd3209+584], %r5425;
	st.global.u32 	[%rd3209+588], %r5426;
	st.global.u32 	[%rd3209+592], %r5427;
	st.global.u32 	[%rd3209+596], %r5428;
	st.global.u32 	[%rd3209+600], %r5429;
	st.global.u32 	[%rd3209+604], %r5430;
	st.global.u32 	[%rd3209+608], %r5431;
	st.global.u32 	[%rd3209+612], %r5432;
	st.global.u32 	[%rd3209+616], %r5433;
	st.global.u32 	[%rd3209+620], %r5434;
	st.global.u32 	[%rd3209+624], %r5435;
	st.global.u32 	[%rd3209+628], %r5436;
	st.global.u32 	[%rd3209+632], %r5437;
	st.global.u32 	[%rd3209+636], %r5438;
	st.global.u32 	[%rd3209+640], %r5439;
	st.global.u32 	[%rd3209+644], %r5440;
	st.global.u32 	[%rd3209+648], %r5441;
	st.global.u32 	[%rd3209+652], %r5442;
	st.global.u32 	[%rd3209+656], %r5443;
	st.global.u32 	[%rd3209+660], %r5444;
	st.global.u32 	[%rd3209+664], %r5445;
	st.global.u32 	[%rd3209+668], %r5446;
	st.global.u32 	[%rd3209+672], %r5447;
	st.global.u32 	[%rd3209+676], %r5448;
	st.global.u32 	[%rd3209+680], %r5449;
	st.global.u32 	[%rd3209+684], %r5450;
	st.global.u32 	[%rd3209+688], %r5451;
	st.global.u32 	[%rd3209+692], %r5452;
	st.global.u32 	[%rd3209+696], %r5453;
	st.global.u32 	[%rd3209+700], %r5454;
	st.global.u32 	[%rd3209+704], %r5455;
	st.global.u32 	[%rd3209+708], %r5456;
	st.global.u32 	[%rd3209+712], %r5457;
	st.global.u32 	[%rd3209+716], %r5458;
	st.global.u32 	[%rd3209+720], %r5459;
	st.global.u32 	[%rd3209+724], %r5460;
	st.global.u32 	[%rd3209+728], %r5461;
	st.global.u32 	[%rd3209+732], %r5462;
	st.global.u32 	[%rd3209+736], %r5463;
	st.global.u32 	[%rd3209+740], %r5464;
	st.global.u32 	[%rd3209+744], %r5465;
	st.global.u32 	[%rd3209+748], %r5466;
	st.global.u32 	[%rd3209+752], %r5467;
	st.global.u32 	[%rd3209+756], %r5468;
	st.global.u32 	[%rd3209+760], %r5469;
	st.global.u32 	[%rd3209+764], %r5470;
	st.global.u32 	[%rd3209+768], %r5471;
	st.global.u32 	[%rd3209+772], %r5472;
	st.global.u32 	[%rd3209+776], %r5473;
	st.global.u32 	[%rd3209+780], %r5474;
	st.global.u32 	[%rd3209+784], %r5475;
	st.global.u32 	[%rd3209+788], %r5476;
	st.global.u32 	[%rd3209+792], %r5477;
	st.global.u32 	[%rd3209+796], %r5478;
	st.global.u32 	[%rd3209+800], %r5479;
	st.global.u32 	[%rd3209+804], %r5480;
	st.global.u32 	[%rd3209+808], %r5481;
	st.global.u32 	[%rd3209+812], %r5482;
	st.global.u32 	[%rd3209+816], %r5483;
	st.global.u32 	[%rd3209+820], %r5484;
	st.global.u32 	[%rd3209+824], %r5485;
	st.global.u32 	[%rd3209+828], %r5486;
	st.global.u32 	[%rd3209+832], %r5487;
	st.global.u32 	[%rd3209+836], %r5488;
	st.global.u32 	[%rd3209+840], %r5489;
	st.global.u32 	[%rd3209+844], %r5490;
	st.global.u32 	[%rd3209+848], %r5491;
	st.global.u32 	[%rd3209+852], %r5492;
	st.global.u32 	[%rd3209+856], %r5493;
	st.global.u32 	[%rd3209+860], %r5494;
	st.global.u32 	[%rd3209+864], %r5495;
	st.global.u32 	[%rd3209+868], %r5496;
	st.global.u32 	[%rd3209+872], %r5497;
	st.global.u32 	[%rd3209+876], %r5498;
	st.global.u32 	[%rd3209+880], %r5499;
	st.global.u32 	[%rd3209+884], %r5500;
	st.global.u32 	[%rd3209+888], %r5501;
	st.global.u32 	[%rd3209+892], %r5502;
	st.global.u32 	[%rd3209+896], %r5503;
	st.global.u32 	[%rd3209+900], %r5504;
	st.global.u32 	[%rd3209+904], %r5505;
	st.global.u32 	[%rd3209+908], %r5506;
	st.global.u32 	[%rd3209+912], %r5507;
	st.global.u32 	[%rd3209+916], %r5508;
	st.global.u32 	[%rd3209+920], %r5509;
	st.global.u32 	[%rd3209+924], %r5510;
	st.global.u32 	[%rd3209+928], %r5511;
	st.global.u32 	[%rd3209+932], %r5512;
	st.global.u32 	[%rd3209+936], %r5513;
	st.global.u32 	[%rd3209+940], %r5514;
	st.global.u32 	[%rd3209+944], %r5515;
	st.global.u32 	[%rd3209+948], %r5516;
	st.global.u32 	[%rd3209+952], %r5517;
	st.global.u32 	[%rd3209+956], %r5518;
	st.global.u32 	[%rd3209+960], %r5519;
	st.global.u32 	[%rd3209+964], %r5520;
	st.global.u32 	[%rd3209+968], %r5521;
	st.global.u32 	[%rd3209+972], %r5522;
	st.global.u32 	[%rd3209+976], %r5523;
	st.global.u32 	[%rd3209+980], %r5524;
	st.global.u32 	[%rd3209+984], %r5525;
	st.global.u32 	[%rd3209+988], %r5526;
	st.global.u32 	[%rd3209+992], %r5527;
	st.global.u32 	[%rd3209+996], %r5528;
	st.global.u32 	[%rd3209+1000], %r5529;
	st.global.u32 	[%rd3209+1004], %r5530;
	st.global.u32 	[%rd3209+1008], %r5531;
	st.global.u32 	[%rd3209+1012], %r5532;
	st.global.u32 	[%rd3209+1016], %r5533;
	st.global.u32 	[%rd3209+1020], %r5534;
	st.global.u32 	[%rd3209+1024], %r5535;
	st.global.u32 	[%rd3209+1028], %r5536;
	st.global.u32 	[%rd3209+1032], %r5537;
	st.global.u32 	[%rd3209+1036], %r5538;
	st.global.u32 	[%rd3209+1040], %r5539;
	st.global.u32 	[%rd3209+1044], %r5540;
	st.global.u32 	[%rd3209+1048], %r5541;
	st.global.u32 	[%rd3209+1052], %r5542;
	st.global.u32 	[%rd3209+1056], %r5543;
	st.global.u32 	[%rd3209+1060], %r5544;
	st.global.u32 	[%rd3209+1064], %r5545;
	st.global.u32 	[%rd3209+1068], %r5546;
	st.global.u32 	[%rd3209+1072], %r5547;
	st.global.u32 	[%rd3209+1076], %r5548;
	st.global.u32 	[%rd3209+1080], %r5549;
	st.global.u32 	[%rd3209+1084], %r5550;
	st.global.u32 	[%rd3209+1088], %r5551;
	st.global.u32 	[%rd3209+1092], %r5552;
	st.global.u32 	[%rd3209+1096], %r5553;
	st.global.u32 	[%rd3209+1100], %r5554;
	st.global.u32 	[%rd3209+1104], %r5555;
	st.global.u32 	[%rd3209+1108], %r5556;
	st.global.u32 	[%rd3209+1112], %r5557;
	st.global.u32 	[%rd3209+1116], %r5558;
	st.global.u32 	[%rd3209+1120], %r5559;
	st.global.u32 	[%rd3209+1124], %r5560;
	st.global.u32 	[%rd3209+1128], %r5561;
	st.global.u32 	[%rd3209+1132], %r5562;
	st.global.u32 	[%rd3209+1136], %r5563;
	st.global.u32 	[%rd3209+1140], %r5564;
	st.global.u32 	[%rd3209+1144], %r5565;
	st.global.u32 	[%rd3209+1148], %r5566;
	st.global.u32 	[%rd3209+1152], %r5567;
	st.global.u32 	[%rd3209+1156], %r5568;
	st.global.u32 	[%rd3209+1160], %r5569;
	st.global.u32 	[%rd3209+1164], %r5570;
	st.global.u32 	[%rd3209+1168], %r5571;
	st.global.u32 	[%rd3209+1172], %r5572;
	st.global.u32 	[%rd3209+1176], %r5573;
	st.global.u32 	[%rd3209+1180], %r5574;
	st.global.u32 	[%rd3209+1184], %r5575;
	st.global.u32 	[%rd3209+1188], %r5576;
	st.global.u32 	[%rd3209+1192], %r5577;
	st.global.u32 	[%rd3209+1196], %r5578;
	st.global.u32 	[%rd3209+1200], %r5579;
	st.global.u32 	[%rd3209+1204], %r5580;
	st.global.u32 	[%rd3209+1208], %r5581;
	st.global.u32 	[%rd3209+1212], %r5582;
	st.global.u32 	[%rd3209+1216], %r5583;
	st.global.u32 	[%rd3209+1220], %r5584;
	st.global.u32 	[%rd3209+1224], %r5585;
	st.global.u32 	[%rd3209+1228], %r5586;
	st.global.u32 	[%rd3209+1232], %r5587;
	st.global.u32 	[%rd3209+1236], %r5588;
	st.global.u32 	[%rd3209+1240], %r5589;
	st.global.u32 	[%rd3209+1244], %r5590;
	st.global.u32 	[%rd3209+1248], %r5591;
	st.global.u32 	[%rd3209+1252], %r5592;
	st.global.u32 	[%rd3209+1256], %r5593;
	st.global.u32 	[%rd3209+1260], %r5594;
	st.global.u32 	[%rd3209+1264], %r5595;
	st.global.u32 	[%rd3209+1268], %r5596;
	st.global.u32 	[%rd3209+1272], %r5597;
	st.global.u32 	[%rd3209+1276], %r5598;
	st.global.u32 	[%rd3209+1280], %r5599;
	st.global.u32 	[%rd3209+1284], %r5600;
	st.global.u32 	[%rd3209+1288], %r5601;
	st.global.u32 	[%rd3209+1292], %r5602;
	st.global.u32 	[%rd3209+1296], %r5603;
	st.global.u32 	[%rd3209+1300], %r5604;
	st.global.u32 	[%rd3209+1304], %r5605;
	st.global.u32 	[%rd3209+1308], %r5606;
	st.global.u32 	[%rd3209+1312], %r5607;
	st.global.u32 	[%rd3209+1316], %r5608;
	st.global.u32 	[%rd3209+1320], %r5609;
	st.global.u32 	[%rd3209+1324], %r5610;
	st.global.u32 	[%rd3209+1328], %r5611;
	st.global.u32 	[%rd3209+1332], %r5612;
	st.global.u32 	[%rd3209+1336], %r5613;
	st.global.u32 	[%rd3209+1340], %r5614;
	st.global.u32 	[%rd3209+1344], %r5615;
	st.global.u32 	[%rd3209+1348], %r5616;
	st.global.u32 	[%rd3209+1352], %r5617;
	st.global.u32 	[%rd3209+1356], %r5618;
	st.global.u32 	[%rd3209+1360], %r5619;
	st.global.u32 	[%rd3209+1364], %r5620;
	st.global.u32 	[%rd3209+1368], %r5621;
	st.global.u32 	[%rd3209+1372], %r5622;
	st.global.u32 	[%rd3209+1376], %r5623;
	st.global.u32 	[%rd3209+1380], %r5624;
	st.global.u32 	[%rd3209+1384], %r5625;
	st.global.u32 	[%rd3209+1388], %r5626;
	st.global.u32 	[%rd3209+1392], %r5627;
	st.global.u32 	[%rd3209+1396], %r5628;
	st.global.u32 	[%rd3209+1400], %r5629;
	st.global.u32 	[%rd3209+1404], %r5630;
	st.global.u32 	[%rd3209+1408], %r5631;
	st.global.u32 	[%rd3209+1412], %r5632;
	st.global.u32 	[%rd3209+1416], %r5633;
	st.global.u32 	[%rd3209+1420], %r5634;
	st.global.u32 	[%rd3209+1424], %r5635;
	st.global.u32 	[%rd3209+1428], %r5636;
	st.global.u32 	[%rd3209+1432], %r5637;
	st.global.u32 	[%rd3209+1436], %r5638;
	st.global.u32 	[%rd3209+1440], %r5639;
	st.global.u32 	[%rd3209+1444], %r5640;
	st.global.u32 	[%rd3209+1448], %r5641;
	st.global.u32 	[%rd3209+1452], %r5642;
	st.global.u32 	[%rd3209+1456], %r5643;
	st.global.u32 	[%rd3209+1460], %r5644;
	st.global.u32 	[%rd3209+1464], %r5645;
	st.global.u32 	[%rd3209+1468], %r5646;
	st.global.u32 	[%rd3209+1472], %r5647;
	st.global.u32 	[%rd3209+1476], %r5648;
	st.global.u32 	[%rd3209+1480], %r5649;
	st.global.u32 	[%rd3209+1484], %r5650;
	st.global.u32 	[%rd3209+1488], %r5651;
	st.global.u32 	[%rd3209+1492], %r5652;
	st.global.u32 	[%rd3209+1496], %r5653;
	st.global.u32 	[%rd3209+1500], %r5654;
	st.global.u32 	[%rd3209+1504], %r5655;
	st.global.u32 	[%rd3209+1508], %r5656;
	st.global.u32 	[%rd3209+1512], %r5657;
	st.global.u32 	[%rd3209+1516], %r5658;
	st.global.u32 	[%rd3209+1520], %r5659;
	st.global.u32 	[%rd3209+1524], %r5660;
	st.global.u32 	[%rd3209+1528], %r5661;
	st.global.u32 	[%rd3209+1532], %r5662;
	st.global.u32 	[%rd3209+1536], %r5663;
	st.global.u32 	[%rd3209+1540], %r5664;
	st.global.u32 	[%rd3209+1544], %r5665;
	st.global.u32 	[%rd3209+1548], %r5666;
	st.global.u32 	[%rd3209+1552], %r5667;
	st.global.u32 	[%rd3209+1556], %r5668;
	st.global.u32 	[%rd3209+1560], %r5669;
	st.global.u32 	[%rd3209+1564], %r5670;
	st.global.u32 	[%rd3209+1568], %r5671;
	st.global.u32 	[%rd3209+1572], %r5672;
	st.global.u32 	[%rd3209+1576], %r5673;
	st.global.u32 	[%rd3209+1580], %r5674;
	st.global.u32 	[%rd3209+1584], %r5675;
	st.global.u32 	[%rd3209+1588], %r5676;
	st.global.u32 	[%rd3209+1592], %r5677;
	st.global.u32 	[%rd3209+1596], %r5678;
	st.global.u32 	[%rd3209+1600], %r5679;
	st.global.u32 	[%rd3209+1604], %r5680;
	st.global.u32 	[%rd3209+1608], %r5681;
	st.global.u32 	[%rd3209+1612], %r5682;
	st.global.u32 	[%rd3209+1616], %r5683;
	st.global.u32 	[%rd3209+1620], %r5684;
	st.global.u32 	[%rd3209+1624], %r5685;
	st.global.u32 	[%rd3209+1628], %r5686;
	st.global.u32 	[%rd3209+1632], %r5687;
	st.global.u32 	[%rd3209+1636], %r5688;
	st.global.u32 	[%rd3209+1640], %r5689;
	st.global.u32 	[%rd3209+1644], %r5690;
	st.global.u32 	[%rd3209+1648], %r5691;
	st.global.u32 	[%rd3209+1652], %r5692;
	st.global.u32 	[%rd3209+1656], %r5693;
	st.global.u32 	[%rd3209+1660], %r5694;
	st.global.u32 	[%rd3209+1664], %r5695;
	st.global.u32 	[%rd3209+1668], %r5696;
	st.global.u32 	[%rd3209+1672], %r5697;
	st.global.u32 	[%rd3209+1676], %r5698;
	st.global.u32 	[%rd3209+1680], %r5699;
	st.global.u32 	[%rd3209+1684], %r5700;
	st.global.u32 	[%rd3209+1688], %r5701;
	st.global.u32 	[%rd3209+1692], %r5702;
	st.global.u32 	[%rd3209+1696], %r5703;
	st.global.u32 	[%rd3209+1700], %r5704;
	st.global.u32 	[%rd3209+1704], %r5705;
	st.global.u32 	[%rd3209+1708], %r5706;
	st.global.u32 	[%rd3209+1712], %r5707;
	st.global.u32 	[%rd3209+1716], %r5708;
	st.global.u32 	[%rd3209+1720], %r5709;
	st.global.u32 	[%rd3209+1724], %r5710;
	st.global.u32 	[%rd3209+1728], %r5711;
	st.global.u32 	[%rd3209+1732], %r5712;
	st.global.u32 	[%rd3209+1736], %r5713;
	st.global.u32 	[%rd3209+1740], %r5714;
	st.global.u32 	[%rd3209+1744], %r5715;
	st.global.u32 	[%rd3209+1748], %r5716;
	st.global.u32 	[%rd3209+1752], %r5717;
	st.global.u32 	[%rd3209+1756], %r5718;
	st.global.u32 	[%rd3209+1760], %r5719;
	st.global.u32 	[%rd3209+1764], %r5720;
	st.global.u32 	[%rd3209+1768], %r5721;
	st.global.u32 	[%rd3209+1772], %r5722;
	st.global.u32 	[%rd3209+1776], %r5723;
	st.global.u32 	[%rd3209+1780], %r5724;
	st.global.u32 	[%rd3209+1784], %r5725;
	st.global.u32 	[%rd3209+1788], %r5726;
	st.global.u32 	[%rd3209+1792], %r5727;
	st.global.u32 	[%rd3209+1796], %r5728;
	st.global.u32 	[%rd3209+1800], %r5729;
	st.global.u32 	[%rd3209+1804], %r5730;
	st.global.u32 	[%rd3209+1808], %r5731;
	st.global.u32 	[%rd3209+1812], %r5732;
	st.global.u32 	[%rd3209+1816], %r5733;
	st.global.u32 	[%rd3209+1820], %r5734;
	st.global.u32 	[%rd3209+1824], %r5735;
	st.global.u32 	[%rd3209+1828], %r5736;
	st.global.u32 	[%rd3209+1832], %r5737;
	st.global.u32 	[%rd3209+1836], %r5738;
	st.global.u32 	[%rd3209+1840], %r5739;
	st.global.u32 	[%rd3209+1844], %r5740;
	st.global.u32 	[%rd3209+1848], %r5741;
	st.global.u32 	[%rd3209+1852], %r5742;
	st.global.u32 	[%rd3209+1856], %r5743;
	st.global.u32 	[%rd3209+1860], %r5744;
	st.global.u32 	[%rd3209+1864], %r5745;
	st.global.u32 	[%rd3209+1868], %r5746;
	st.global.u32 	[%rd3209+1872], %r5747;
	st.global.u32 	[%rd3209+1876], %r5748;
	st.global.u32 	[%rd3209+1880], %r5749;
	st.global.u32 	[%rd3209+1884], %r5750;
	st.global.u32 	[%rd3209+1888], %r5751;
	st.global.u32 	[%rd3209+1892], %r5752;
	st.global.u32 	[%rd3209+1896], %r5753;
	st.global.u32 	[%rd3209+1900], %r5754;
	st.global.u32 	[%rd3209+1904], %r5755;
	st.global.u32 	[%rd3209+1908], %r5756;
	st.global.u32 	[%rd3209+1912], %r5757;
	st.global.u32 	[%rd3209+1916], %r5758;
	st.global.u32 	[%rd3209+1920], %r5759;
	st.global.u32 	[%rd3209+1924], %r5760;
	st.global.u32 	[%rd3209+1928], %r5761;
	st.global.u32 	[%rd3209+1932], %r5762;
	st.global.u32 	[%rd3209+1936], %r5763;
	st.global.u32 	[%rd3209+1940], %r5764;
	st.global.u32 	[%rd3209+1944], %r5765;
	st.global.u32 	[%rd3209+1948], %r5766;
	st.global.u32 	[%rd3209+1952], %r5767;
	st.global.u32 	[%rd3209+1956], %r5768;
	st.global.u32 	[%rd3209+1960], %r5769;
	st.global.u32 	[%rd3209+1964], %r5770;
	st.global.u32 	[%rd3209+1968], %r5771;
	st.global.u32 	[%rd3209+1972], %r5772;
	st.global.u32 	[%rd3209+1976], %r5773;
	st.global.u32 	[%rd3209+1980], %r5774;
	st.global.u32 	[%rd3209+1984], %r5775;
	st.global.u32 	[%rd3209+1988], %r5776;
	st.global.u32 	[%rd3209+1992], %r5777;
	st.global.u32 	[%rd3209+1996], %r5778;
	st.global.u32 	[%rd3209+2000], %r5779;
	st.global.u32 	[%rd3209+2004], %r5780;
	st.global.u32 	[%rd3209+2008], %r5781;
	st.global.u32 	[%rd3209+2012], %r5782;
	st.global.u32 	[%rd3209+2016], %r5783;
	st.global.u32 	[%rd3209+2020], %r5784;
	st.global.u32 	[%rd3209+2024], %r5785;
	st.global.u32 	[%rd3209+2028], %r5786;
	st.global.u32 	[%rd3209+2032], %r5787;
	st.global.u32 	[%rd3209+2036], %r5788;
	st.global.u32 	[%rd3209+2040], %r5789;
	st.global.u32 	[%rd3209+2044], %r5790;
	st.global.u32 	[%rd3209+2048], %r5791;
	st.global.u32 	[%rd3209+2052], %r5792;
	st.global.u32 	[%rd3209+2056], %r5793;
	st.global.u32 	[%rd3209+2060], %r5794;
	st.global.u32 	[%rd3209+2064], %r5795;
	st.global.u32 	[%rd3209+2068], %r5796;
	st.global.u32 	[%rd3209+2072], %r5797;
	st.global.u32 	[%rd3209+2076], %r5798;
	st.global.u32 	[%rd3209+2080], %r5799;
	st.global.u32 	[%rd3209+2084], %r5800;
	st.global.u32 	[%rd3209+2088], %r5801;
	st.global.u32 	[%rd3209+2092], %r5802;
	st.global.u32 	[%rd3209+2096], %r5803;
	st.global.u32 	[%rd3209+2100], %r5804;
	st.global.u32 	[%rd3209+2104], %r5805;
	st.global.u32 	[%rd3209+2108], %r5806;
	st.global.u32 	[%rd3209+2112], %r5807;
	st.global.u32 	[%rd3209+2116], %r5808;
	st.global.u32 	[%rd3209+2120], %r5809;
	st.global.u32 	[%rd3209+2124], %r5810;
	st.global.u32 	[%rd3209+2128], %r5811;
	st.global.u32 	[%rd3209+2132], %r5812;
	st.global.u32 	[%rd3209+2136], %r5813;
	st.global.u32 	[%rd3209+2140], %r5814;
	st.global.u32 	[%rd3209+2144], %r5815;
	st.global.u32 	[%rd3209+2148], %r5816;
	st.global.u32 	[%rd3209+2152], %r5817;
	st.global.u32 	[%rd3209+2156], %r5818;
	st.global.u32 	[%rd3209+2160], %r5819;
	st.global.u32 	[%rd3209+2164], %r5820;
	st.global.u32 	[%rd3209+2168], %r5821;
	st.global.u32 	[%rd3209+2172], %r5822;
	st.global.u32 	[%rd3209+2176], %r5823;
	st.global.u32 	[%rd3209+2180], %r5824;
	st.global.u32 	[%rd3209+2184], %r5825;
	st.global.u32 	[%rd3209+2188], %r5826;
	st.global.u32 	[%rd3209+2192], %r5827;
	st.global.u32 	[%rd3209+2196], %r5828;
	st.global.u32 	[%rd3209+2200], %r5829;
	st.global.u32 	[%rd3209+2204], %r5830;
	st.global.u32 	[%rd3209+2208], %r5831;
	st.global.u32 	[%rd3209+2212], %r5832;
	st.global.u32 	[%rd3209+2216], %r5833;
	st.global.u32 	[%rd3209+2220], %r5834;
	st.global.u32 	[%rd3209+2224], %r5835;
	st.global.u32 	[%rd3209+2228], %r5836;
	st.global.u32 	[%rd3209+2232], %r5837;
	st.global.u32 	[%rd3209+2236], %r5838;
	st.global.u32 	[%rd3209+2240], %r5839;
	st.global.u32 	[%rd3209+2244], %r5840;
	st.global.u32 	[%rd3209+2248], %r5841;
	st.global.u32 	[%rd3209+2252], %r5842;
	st.global.u32 	[%rd3209+2256], %r5843;
	st.global.u32 	[%rd3209+2260], %r5844;
	st.global.u32 	[%rd3209+2264], %r5845;
	st.global.u32 	[%rd3209+2268], %r5846;
	st.global.u32 	[%rd3209+2272], %r5847;
	st.global.u32 	[%rd3209+2276], %r5848;
	st.global.u32 	[%rd3209+2280], %r5849;
	st.global.u32 	[%rd3209+2284], %r5850;
	st.global.u32 	[%rd3209+2288], %r5851;
	st.global.u32 	[%rd3209+2292], %r5852;
	st.global.u32 	[%rd3209+2296], %r5853;
	st.global.u32 	[%rd3209+2300], %r5854;
	st.global.u32 	[%rd3209+2304], %r5855;
	st.global.u32 	[%rd3209+2308], %r5856;
	st.global.u32 	[%rd3209+2312], %r5857;
	st.global.u32 	[%rd3209+2316], %r5858;
	st.global.u32 	[%rd3209+2320], %r5859;
	st.global.u32 	[%rd3209+2324], %r5860;
	st.global.u32 	[%rd3209+2328], %r5861;
	st.global.u32 	[%rd3209+2332], %r5862;
	st.global.u32 	[%rd3209+2336], %r5863;
	st.global.u32 	[%rd3209+2340], %r5864;
	st.global.u32 	[%rd3209+2344], %r5865;
	st.global.u32 	[%rd3209+2348], %r5866;
	st.global.u32 	[%rd3209+2352], %r5867;
	st.global.u32 	[%rd3209+2356], %r5868;
	st.global.u32 	[%rd3209+2360], %r5869;
	st.global.u32 	[%rd3209+2364], %r5870;
	st.global.u32 	[%rd3209+2368], %r5871;
	st.global.u32 	[%rd3209+2372], %r5872;
	st.global.u32 	[%rd3209+2376], %r5873;
	st.global.u32 	[%rd3209+2380], %r5874;
	st.global.u32 	[%rd3209+2384], %r5875;
	st.global.u32 	[%rd3209+2388], %r5876;
	st.global.u32 	[%rd3209+2392], %r5877;
	st.global.u32 	[%rd3209+2396], %r5878;
	st.global.u32 	[%rd3209+2400], %r5879;
	st.global.u32 	[%rd3209+2404], %r5880;
	st.global.u32 	[%rd3209+2408], %r5881;
	st.global.u32 	[%rd3209+2412], %r5882;
	st.global.u32 	[%rd3209+2416], %r5883;
	st.global.u32 	[%rd3209+2420], %r5884;
	st.global.u32 	[%rd3209+2424], %r5885;
	st.global.u32 	[%rd3209+2428], %r5886;
	st.global.u32 	[%rd3209+2432], %r5887;
	st.global.u32 	[%rd3209+2436], %r5888;
	st.global.u32 	[%rd3209+2440], %r5889;
	st.global.u32 	[%rd3209+2444], %r5890;
	st.global.u32 	[%rd3209+2448], %r5891;
	st.global.u32 	[%rd3209+2452], %r5892;
	st.global.u32 	[%rd3209+2456], %r5893;
	st.global.u32 	[%rd3209+2460], %r5894;
	st.global.u32 	[%rd3209+2464], %r5895;
	st.global.u32 	[%rd3209+2468], %r5896;
	st.global.u32 	[%rd3209+2472], %r5897;
	st.global.u32 	[%rd3209+2476], %r5898;
	st.global.u32 	[%rd3209+2480], %r5899;
	st.global.u32 	[%rd3209+2484], %r5900;
	st.global.u32 	[%rd3209+2488], %r5901;
	st.global.u32 	[%rd3209+2492], %r5902;
	st.global.u32 	[%rd3209+2496], %r5903;
	st.global.u32 	[%rd3209+2500], %r5904;
	st.global.u32 	[%rd3209+2504], %r5905;
	st.global.u32 	[%rd3209+2508], %r5906;
	st.global.u32 	[%rd3209+2512], %r5907;
	st.global.u32 	[%rd3209+2516], %r5908;
	st.global.u32 	[%rd3209+2520], %r5909;
	st.global.u32 	[%rd3209+2524], %r5910;
	st.global.u32 	[%rd3209+2528], %r5911;
	st.global.u32 	[%rd3209+2532], %r5912;
	st.global.u32 	[%rd3209+2536], %r5913;
	st.global.u32 	[%rd3209+2540], %r5914;
	st.global.u32 	[%rd3209+2544], %r5915;
	st.global.u32 	[%rd3209+2548], %r5916;
	st.global.u32 	[%rd3209+2552], %r5917;
	st.global.u32 	[%rd3209+2556], %r5918;
	st.global.u32 	[%rd3209+2560], %r5919;
	st.global.u32 	[%rd3209+2564], %r5920;
	st.global.u32 	[%rd3209+2568], %r5921;
	st.global.u32 	[%rd3209+2572], %r5922;
	st.global.u32 	[%rd3209+2576], %r5923;
	st.global.u32 	[%rd3209+2580], %r5924;
	st.global.u32 	[%rd3209+2584], %r5925;
	st.global.u32 	[%rd3209+2588], %r5926;
	st.global.u32 	[%rd3209+2592], %r5927;
	st.global.u32 	[%rd3209+2596], %r5928;
	st.global.u32 	[%rd3209+2600], %r5929;
	st.global.u32 	[%rd3209+2604], %r5930;
	st.global.u32 	[%rd3209+2608], %r5931;
	st.global.u32 	[%rd3209+2612], %r5932;
	st.global.u32 	[%rd3209+2616], %r5933;
	st.global.u32 	[%rd3209+2620], %r5934;
	st.global.u32 	[%rd3209+2624], %r5935;
	st.global.u32 	[%rd3209+2628], %r5936;
	st.global.u32 	[%rd3209+2632], %r5937;
	st.global.u32 	[%rd3209+2636], %r5938;
	st.global.u32 	[%rd3209+2640], %r5939;
	st.global.u32 	[%rd3209+2644], %r5940;
	st.global.u32 	[%rd3209+2648], %r5941;
	st.global.u32 	[%rd3209+2652], %r5942;
	st.global.u32 	[%rd3209+2656], %r5943;
	st.global.u32 	[%rd3209+2660], %r5944;
	st.global.u32 	[%rd3209+2664], %r5945;
	st.global.u32 	[%rd3209+2668], %r5946;
	st.global.u32 	[%rd3209+2672], %r5947;
	st.global.u32 	[%rd3209+2676], %r5948;
	st.global.u32 	[%rd3209+2680], %r5949;
	st.global.u32 	[%rd3209+2684], %r5950;
	st.global.u32 	[%rd3209+2688], %r5951;
	st.global.u32 	[%rd3209+2692], %r5952;
	st.global.u32 	[%rd3209+2696], %r5953;
	st.global.u32 	[%rd3209+2700], %r5954;
	st.global.u32 	[%rd3209+2704], %r5955;
	st.global.u32 	[%rd3209+2708], %r5956;
	st.global.u32 	[%rd3209+2712], %r5957;
	st.global.u32 	[%rd3209+2716], %r5958;
	st.global.u32 	[%rd3209+2720], %r5959;
	st.global.u32 	[%rd3209+2724], %r5960;
	st.global.u32 	[%rd3209+2728], %r5961;
	st.global.u32 	[%rd3209+2732], %r5962;
	st.global.u32 	[%rd3209+2736], %r5963;
	st.global.u32 	[%rd3209+2740], %r5964;
	st.global.u32 	[%rd3209+2744], %r5965;
	st.global.u32 	[%rd3209+2748], %r5966;
	st.global.u32 	[%rd3209+2752], %r5967;
	st.global.u32 	[%rd3209+2756], %r5968;
	st.global.u32 	[%rd3209+2760], %r5969;
	st.global.u32 	[%rd3209+2764], %r5970;
	st.global.u32 	[%rd3209+2768], %r5971;
	st.global.u32 	[%rd3209+2772], %r5972;
	st.global.u32 	[%rd3209+2776], %r5973;
	st.global.u32 	[%rd3209+2780], %r5974;
	st.global.u32 	[%rd3209+2784], %r5975;
	st.global.u32 	[%rd3209+2788], %r5976;
	st.global.u32 	[%rd3209+2792], %r5977;
	st.global.u32 	[%rd3209+2796], %r5978;
	st.global.u32 	[%rd3209+2800], %r5979;
	st.global.u32 	[%rd3209+2804], %r5980;
	st.global.u32 	[%rd3209+2808], %r5981;
	st.global.u32 	[%rd3209+2812], %r5982;
	st.global.u32 	[%rd3209+2816], %r5983;
	st.global.u32 	[%rd3209+2820], %r5984;
	st.global.u32 	[%rd3209+2824], %r5985;
	st.global.u32 	[%rd3209+2828], %r5986;
	st.global.u32 	[%rd3209+2832], %r5987;
	st.global.u32 	[%rd3209+2836], %r5988;
	st.global.u32 	[%rd3209+2840], %r5989;
	st.global.u32 	[%rd3209+2844], %r5990;
	st.global.u32 	[%rd3209+2848], %r5991;
	st.global.u32 	[%rd3209+2852], %r5992;
	st.global.u32 	[%rd3209+2856], %r5993;
	st.global.u32 	[%rd3209+2860], %r5994;
	st.global.u32 	[%rd3209+2864], %r5995;
	st.global.u32 	[%rd3209+2868], %r5996;
	st.global.u32 	[%rd3209+2872], %r5997;
	st.global.u32 	[%rd3209+2876], %r5998;
	st.global.u32 	[%rd3209+2880], %r5999;
	st.global.u32 	[%rd3209+2884], %r6000;
	st.global.u32 	[%rd3209+2888], %r6001;
	st.global.u32 	[%rd3209+2892], %r6002;
	st.global.u32 	[%rd3209+2896], %r6003;
	st.global.u32 	[%rd3209+2900], %r6004;
	st.global.u32 	[%rd3209+2904], %r6005;
	st.global.u32 	[%rd3209+2908], %r6006;
	st.global.u32 	[%rd3209+2912], %r6007;
	st.global.u32 	[%rd3209+2916], %r6008;
	st.global.u32 	[%rd3209+2920], %r6009;
	st.global.u32 	[%rd3209+2924], %r6010;
	st.global.u32 	[%rd3209+2928], %r6011;
	st.global.u32 	[%rd3209+2932], %r6012;
	st.global.u32 	[%rd3209+2936], %r6013;
	st.global.u32 	[%rd3209+2940], %r6014;
	st.global.u32 	[%rd3209+2944], %r6015;
	st.global.u32 	[%rd3209+2948], %r6016;
	st.global.u32 	[%rd3209+2952], %r6017;
	st.global.u32 	[%rd3209+2956], %r6018;
	st.global.u32 	[%rd3209+2960], %r6019;
	st.global.u32 	[%rd3209+2964], %r6020;
	st.global.u32 	[%rd3209+2968], %r6021;
	st.global.u32 	[%rd3209+2972], %r6022;
	st.global.u32 	[%rd3209+2976], %r6023;
	st.global.u32 	[%rd3209+2980], %r6024;
	st.global.u32 	[%rd3209+2984], %r6025;
	st.global.u32 	[%rd3209+2988], %r6026;
	st.global.u32 	[%rd3209+2992], %r6027;
	st.global.u32 	[%rd3209+2996], %r6028;
	st.global.u32 	[%rd3209+3000], %r6029;
	st.global.u32 	[%rd3209+3004], %r6030;
	st.global.u32 	[%rd3209+3008], %r6031;
	st.global.u32 	[%rd3209+3012], %r6032;
	st.global.u32 	[%rd3209+3016], %r6033;
	st.global.u32 	[%rd3209+3020], %r6034;
	st.global.u32 	[%rd3209+3024], %r6035;
	st.global.u32 	[%rd3209+3028], %r6036;
	st.global.u32 	[%rd3209+3032], %r6037;
	st.global.u32 	[%rd3209+3036], %r6038;
	st.global.u32 	[%rd3209+3040], %r6039;
	st.global.u32 	[%rd3209+3044], %r6040;
	st.global.u32 	[%rd3209+3048], %r6041;
	st.global.u32 	[%rd3209+3052], %r6042;
	st.global.u32 	[%rd3209+3056], %r6043;
	st.global.u32 	[%rd3209+3060], %r6044;
	st.global.u32 	[%rd3209+3064], %r6045;
	st.global.u32 	[%rd3209+3068], %r6046;
	st.global.u32 	[%rd3209+3072], %r6047;
	st.global.u32 	[%rd3209+3076], %r6048;
	st.global.u32 	[%rd3209+3080], %r6049;
	st.global.u32 	[%rd3209+3084], %r6050;
	st.global.u32 	[%rd3209+3088], %r6051;
	st.global.u32 	[%rd3209+3092], %r6052;
	st.global.u32 	[%rd3209+3096], %r6053;
	st.global.u32 	[%rd3209+3100], %r6054;
	st.global.u32 	[%rd3209+3104], %r6055;
	st.global.u32 	[%rd3209+3108], %r6056;
	st.global.u32 	[%rd3209+3112], %r6057;
	st.global.u32 	[%rd3209+3116], %r6058;
	st.global.u32 	[%rd3209+3120], %r6059;
	st.global.u32 	[%rd3209+3124], %r6060;
	st.global.u32 	[%rd3209+3128], %r6061;
	st.global.u32 	[%rd3209+3132], %r6062;
	st.global.u32 	[%rd3209+3136], %r6063;
	st.global.u32 	[%rd3209+3140], %r6064;
	st.global.u32 	[%rd3209+3144], %r6065;
	st.global.u32 	[%rd3209+3148], %r6066;
	st.global.u32 	[%rd3209+3152], %r6067;
	st.global.u32 	[%rd3209+3156], %r6068;
	st.global.u32 	[%rd3209+3160], %r6069;
	st.global.u32 	[%rd3209+3164], %r6070;
	st.global.u32 	[%rd3209+3168], %r6071;
	st.global.u32 	[%rd3209+3172], %r6072;
	st.global.u32 	[%rd3209+3176], %r6073;
	st.global.u32 	[%rd3209+3180], %r6074;
	st.global.u32 	[%rd3209+3184], %r6075;
	st.global.u32 	[%rd3209+3188], %r6076;
	st.global.u32 	[%rd3209+3192], %r6077;
	st.global.u32 	[%rd3209+3196], %r6078;
	st.global.u32 	[%rd3209+3200], %r6079;
	st.global.u32 	[%rd3209+3204], %r6080;
	st.global.u32 	[%rd3209+3208], %r6081;
	st.global.u32 	[%rd3209+3212], %r6082;
	st.global.u32 	[%rd3209+3216], %r6083;
	st.global.u32 	[%rd3209+3220], %r6084;
	st.global.u32 	[%rd3209+3224], %r6085;
	st.global.u32 	[%rd3209+3228], %r6086;
	st.global.u32 	[%rd3209+3232], %r6087;
	st.global.u32 	[%rd3209+3236], %r6088;
	st.global.u32 	[%rd3209+3240], %r6089;
	st.global.u32 	[%rd3209+3244], %r6090;
	st.global.u32 	[%rd3209+3248], %r6091;
	st.global.u32 	[%rd3209+3252], %r6092;
	st.global.u32 	[%rd3209+3256], %r6093;
	st.global.u32 	[%rd3209+3260], %r6094;
	st.global.u32 	[%rd3209+3264], %r6095;
	st.global.u32 	[%rd3209+3268], %r6096;
	st.global.u32 	[%rd3209+3272], %r6097;
	st.global.u32 	[%rd3209+3276], %r6098;
	st.global.u32 	[%rd3209+3280], %r6099;
	st.global.u32 	[%rd3209+3284], %r6100;
	st.global.u32 	[%rd3209+3288], %r6101;
	st.global.u32 	[%rd3209+3292], %r6102;
	st.global.u32 	[%rd3209+3296], %r6103;
	st.global.u32 	[%rd3209+3300], %r6104;
	st.global.u32 	[%rd3209+3304], %r6105;
	st.global.u32 	[%rd3209+3308], %r6106;
	st.global.u32 	[%rd3209+3312], %r6107;
	st.global.u32 	[%rd3209+3316], %r6108;
	st.global.u32 	[%rd3209+3320], %r6109;
	st.global.u32 	[%rd3209+3324], %r6110;
	st.global.u32 	[%rd3209+3328], %r6111;
	st.global.u32 	[%rd3209+3332], %r6112;
	st.global.u32 	[%rd3209+3336], %r6113;
	st.global.u32 	[%rd3209+3340], %r6114;
	st.global.u32 	[%rd3209+3344], %r6115;
	st.global.u32 	[%rd3209+3348], %r6116;
	st.global.u32 	[%rd3209+3352], %r6117;
	st.global.u32 	[%rd3209+3356], %r6118;
	st.global.u32 	[%rd3209+3360], %r6119;
	st.global.u32 	[%rd3209+3364], %r6120;
	st.global.u32 	[%rd3209+3368], %r6121;
	st.global.u32 	[%rd3209+3372], %r6122;
	st.global.u32 	[%rd3209+3376], %r6123;
	st.global.u32 	[%rd3209+3380], %r6124;
	st.global.u32 	[%rd3209+3384], %r6125;
	st.global.u32 	[%rd3209+3388], %r6126;
	st.global.u32 	[%rd3209+3392], %r6127;
	st.global.u32 	[%rd3209+3396], %r6128;
	st.global.u32 	[%rd3209+3400], %r6129;
	st.global.u32 	[%rd3209+3404], %r6130;
	st.global.u32 	[%rd3209+3408], %r6131;
	st.global.u32 	[%rd3209+3412], %r6132;
	st.global.u32 	[%rd3209+3416], %r6133;
	st.global.u32 	[%rd3209+3420], %r6134;
	st.global.u32 	[%rd3209+3424], %r6135;
	st.global.u32 	[%rd3209+3428], %r6136;
	st.global.u32 	[%rd3209+3432], %r6137;
	st.global.u32 	[%rd3209+3436], %r6138;
	st.global.u32 	[%rd3209+3440], %r6139;
	st.global.u32 	[%rd3209+3444], %r6140;
	st.global.u32 	[%rd3209+3448], %r6141;
	st.global.u32 	[%rd3209+3452], %r6142;
	st.global.u32 	[%rd3209+3456], %r6143;
	st.global.u32 	[%rd3209+3460], %r6144;
	st.global.u32 	[%rd3209+3464], %r6145;
	st.global.u32 	[%rd3209+3468], %r6146;
	st.global.u32 	[%rd3209+3472], %r6147;
	st.global.u32 	[%rd3209+3476], %r6148;
	st.global.u32 	[%rd3209+3480], %r6149;
	st.global.u32 	[%rd3209+3484], %r6150;
	st.global.u32 	[%rd3209+3488], %r6151;
	st.global.u32 	[%rd3209+3492], %r6152;
	st.global.u32 	[%rd3209+3496], %r6153;
	st.global.u32 	[%rd3209+3500], %r6154;
	st.global.u32 	[%rd3209+3504], %r6155;
	st.global.u32 	[%rd3209+3508], %r6156;
	st.global.u32 	[%rd3209+3512], %r6157;
	st.global.u32 	[%rd3209+3516], %r6158;
	st.global.u32 	[%rd3209+3520], %r6159;
	st.global.u32 	[%rd3209+3524], %r6160;
	st.global.u32 	[%rd3209+3528], %r6161;
	st.global.u32 	[%rd3209+3532], %r6162;
	st.global.u32 	[%rd3209+3536], %r6163;
	st.global.u32 	[%rd3209+3540], %r6164;
	st.global.u32 	[%rd3209+3544], %r6165;
	st.global.u32 	[%rd3209+3548], %r6166;
	st.global.u32 	[%rd3209+3552], %r6167;
	st.global.u32 	[%rd3209+3556], %r6168;
	st.global.u32 	[%rd3209+3560], %r6169;
	st.global.u32 	[%rd3209+3564], %r6170;
	st.global.u32 	[%rd3209+3568], %r6171;
	st.global.u32 	[%rd3209+3572], %r6172;
	st.global.u32 	[%rd3209+3576], %r6173;
	st.global.u32 	[%rd3209+3580], %r6174;
	st.global.u32 	[%rd3209+3584], %r6175;
	st.global.u32 	[%rd3209+3588], %r6176;
	st.global.u32 	[%rd3209+3592], %r6177;
	st.global.u32 	[%rd3209+3596], %r6178;
	st.global.u32 	[%rd3209+3600], %r6179;
	st.global.u32 	[%rd3209+3604], %r6180;
	st.global.u32 	[%rd3209+3608], %r6181;
	st.global.u32 	[%rd3209+3612], %r6182;
	st.global.u32 	[%rd3209+3616], %r6183;
	st.global.u32 	[%rd3209+3620], %r6184;
	st.global.u32 	[%rd3209+3624], %r6185;
	st.global.u32 	[%rd3209+3628], %r6186;
	st.global.u32 	[%rd3209+3632], %r6187;
	st.global.u32 	[%rd3209+3636], %r6188;
	st.global.u32 	[%rd3209+3640], %r6189;
	st.global.u32 	[%rd3209+3644], %r6190;
	st.global.u32 	[%rd3209+3648], %r6191;
	st.global.u32 	[%rd3209+3652], %r6192;
	st.global.u32 	[%rd3209+3656], %r6193;
	st.global.u32 	[%rd3209+3660], %r6194;
	st.global.u32 	[%rd3209+3664], %r6195;
	st.global.u32 	[%rd3209+3668], %r6196;
	st.global.u32 	[%rd3209+3672], %r6197;
	st.global.u32 	[%rd3209+3676], %r6198;
	st.global.u32 	[%rd3209+3680], %r6199;
	st.global.u32 	[%rd3209+3684], %r6200;
	st.global.u32 	[%rd3209+3688], %r6201;
	st.global.u32 	[%rd3209+3692], %r6202;
	st.global.u32 	[%rd3209+3696], %r6203;
	st.global.u32 	[%rd3209+3700], %r6204;
	st.global.u32 	[%rd3209+3704], %r6205;
	st.global.u32 	[%rd3209+3708], %r6206;
	st.global.u32 	[%rd3209+3712], %r6207;
	st.global.u32 	[%rd3209+3716], %r6208;
	st.global.u32 	[%rd3209+3720], %r6209;
	st.global.u32 	[%rd3209+3724], %r6210;
	st.global.u32 	[%rd3209+3728], %r6211;
	st.global.u32 	[%rd3209+3732], %r6212;
	st.global.u32 	[%rd3209+3736], %r6213;
	st.global.u32 	[%rd3209+3740], %r6214;
	st.global.u32 	[%rd3209+3744], %r6215;
	st.global.u32 	[%rd3209+3748], %r6216;
	st.global.u32 	[%rd3209+3752], %r6217;
	st.global.u32 	[%rd3209+3756], %r6218;
	st.global.u32 	[%rd3209+3760], %r6219;
	st.global.u32 	[%rd3209+3764], %r6220;
	st.global.u32 	[%rd3209+3768], %r6221;
	st.global.u32 	[%rd3209+3772], %r6222;
	st.global.u32 	[%rd3209+3776], %r6223;
	st.global.u32 	[%rd3209+3780], %r6224;
	st.global.u32 	[%rd3209+3784], %r6225;
	st.global.u32 	[%rd3209+3788], %r6226;
	st.global.u32 	[%rd3209+3792], %r6227;
	st.global.u32 	[%rd3209+3796], %r6228;
	st.global.u32 	[%rd3209+3800], %r6229;
	st.global.u32 	[%rd3209+3804], %r6230;
	st.global.u32 	[%rd3209+3808], %r6231;
	st.global.u32 	[%rd3209+3812], %r6232;
	st.global.u32 	[%rd3209+3816], %r6233;
	st.global.u32 	[%rd3209+3820], %r6234;
	st.global.u32 	[%rd3209+3824], %r6235;
	st.global.u32 	[%rd3209+3828], %r6236;
	st.global.u32 	[%rd3209+3832], %r6237;
	st.global.u32 	[%rd3209+3836], %r6238;
	st.global.u32 	[%rd3209+3840], %r6239;
	st.global.u32 	[%rd3209+3844], %r6240;
	st.global.u32 	[%rd3209+3848], %r6241;
	st.global.u32 	[%rd3209+3852], %r6242;
	st.global.u32 	[%rd3209+3856], %r6243;
	st.global.u32 	[%rd3209+3860], %r6244;
	st.global.u32 	[%rd3209+3864], %r6245;
	st.global.u32 	[%rd3209+3868], %r6246;
	st.global.u32 	[%rd3209+3872], %r6247;
	st.global.u32 	[%rd3209+3876], %r6248;
	st.global.u32 	[%rd3209+3880], %r6249;
	st.global.u32 	[%rd3209+3884], %r6250;
	st.global.u32 	[%rd3209+3888], %r6251;
	st.global.u32 	[%rd3209+3892], %r6252;
	st.global.u32 	[%rd3209+3896], %r6253;
	st.global.u32 	[%rd3209+3900], %r6254;
	st.global.u32 	[%rd3209+3904], %r6255;
	st.global.u32 	[%rd3209+3908], %r6256;
	st.global.u32 	[%rd3209+3912], %r6257;
	st.global.u32 	[%rd3209+3916], %r6258;
	st.global.u32 	[%rd3209+3920], %r6259;
	st.global.u32 	[%rd3209+3924], %r6260;
	st.global.u32 	[%rd3209+3928], %r6261;
	st.global.u32 	[%rd3209+3932], %r6262;
	st.global.u32 	[%rd3209+3936], %r6263;
	st.global.u32 	[%rd3209+3940], %r6264;
	st.global.u32 	[%rd3209+3944], %r6265;
	st.global.u32 	[%rd3209+3948], %r6266;
	st.global.u32 	[%rd3209+3952], %r6267;
	st.global.u32 	[%rd3209+3956], %r6268;
	st.global.u32 	[%rd3209+3960], %r6269;
	st.global.u32 	[%rd3209+3964], %r6270;
	st.global.u32 	[%rd3209+3968], %r6271;
	st.global.u32 	[%rd3209+3972], %r6272;
	st.global.u32 	[%rd3209+3976], %r6273;
	st.global.u32 	[%rd3209+3980], %r6274;
	st.global.u32 	[%rd3209+3984], %r6275;
	st.global.u32 	[%rd3209+3988], %r6276;
	st.global.u32 	[%rd3209+3992], %r6277;
	st.global.u32 	[%rd3209+4000], %r6279;
	st.global.u32 	[%rd3209+4004], %r6280;
	st.global.u32 	[%rd3209+4008], %r6281;
	st.global.u32 	[%rd3209+4012], %r6282;
	st.global.u32 	[%rd3209+4016], %r6283;
	st.global.u32 	[%rd3209+4020], %r6284;
	st.global.u32 	[%rd3209+4024], %r6285;
	st.global.u32 	[%rd3209+4028], %r6286;
	st.global.u32 	[%rd3209+4032], %r6287;
	st.global.u32 	[%rd3209+4036], %r6288;
	st.global.u32 	[%rd3209+4040], %r6289;
	st.global.u32 	[%rd3209+4044], %r6290;
	st.global.u32 	[%rd3209+4048], %r6291;
	st.global.u32 	[%rd3209+4052], %r6292;
	st.global.u32 	[%rd3209+4056], %r6293;
	st.global.u32 	[%rd3209+4060], %r6294;
	st.global.u32 	[%rd3209+4064], %r6295;
	st.global.u32 	[%rd3209+4068], %r6296;
	st.global.u32 	[%rd3209+4072], %r26248;
	st.global.u32 	[%rd3209+4076], %r6297;
	st.global.u32 	[%rd3209+4080], %r6298;
	st.global.u32 	[%rd3209+4084], %r6299;
	st.global.u32 	[%rd3209+4088], %r6300;
	st.global.u32 	[%rd3209+4092], %r6301;
	st.global.u32 	[%rd3209+4096], %r6302;
	st.global.u32 	[%rd3209+4100], %r6303;
	st.global.u32 	[%rd3209+4104], %r6304;
	st.global.u32 	[%rd3209+4108], %r6305;
	st.global.u32 	[%rd3209+4112], %r6306;
	st.global.u32 	[%rd3209+4116], %r6307;
	st.global.u32 	[%rd3209+4120], %r6308;
	st.global.u32 	[%rd3209+4124], %r6309;
	st.global.u32 	[%rd3209+4128], %r6310;
	st.global.u32 	[%rd3209+4132], %r6311;
	st.global.u32 	[%rd3209+4136], %r6312;
	st.global.u32 	[%rd3209+4140], %r6313;
	st.global.u32 	[%rd3209+4144], %r251;
	st.global.u32 	[%rd3209+4148], %r6314;
	st.global.u32 	[%rd3209+4152], %r6315;
	st.global.u32 	[%rd3209+4156], %r6316;
	st.global.u32 	[%rd3209+4160], %r6317;
	st.global.u32 	[%rd3209+4164], %r6318;
	st.global.u32 	[%rd3209+4168], %r6319;
	st.global.u32 	[%rd3209+4172], %r6320;
	st.global.u32 	[%rd3209+4176], %r6321;
	st.global.u32 	[%rd3209+4180], %r6322;
	st.global.u32 	[%rd3209+4184], %r6323;
	st.global.u32 	[%rd3209+4188], %r6324;
	st.global.u32 	[%rd3209+4192], %r6325;
	st.global.u32 	[%rd3209+4196], %r6326;
	st.global.u32 	[%rd3209+4200], %r6327;
	st.global.u32 	[%rd3209+4204], %r6328;
	st.global.u32 	[%rd3209+4208], %r6329;
	st.global.u32 	[%rd3209+4212], %r6330;
	st.global.u32 	[%rd3209+4216], %r6331;
	st.global.u32 	[%rd3209+4220], %r6332;
	st.global.u32 	[%rd3209+4224], %r6333;
	st.global.u32 	[%rd3209+4228], %r6334;
	st.global.u32 	[%rd3209+4232], %r6335;
	st.global.u32 	[%rd3209+4236], %r6336;
	st.global.u32 	[%rd3209+4240], %r6337;
	st.global.u32 	[%rd3209+4244], %r6338;
	st.global.u32 	[%rd3209+4248], %r6339;
	st.global.u32 	[%rd3209+4252], %r6340;
	st.global.u32 	[%rd3209+4256], %r6341;
	st.global.u32 	[%rd3209+4260], %r6342;
	st.global.u32 	[%rd3209+4264], %r6343;
	st.global.u32 	[%rd3209+4268], %r6344;
	st.global.u32 	[%rd3209+4272], %r6345;
	st.global.u32 	[%rd3209+4276], %r6346;
	st.global.u32 	[%rd3209+4280], %r6347;
	st.global.u32 	[%rd3209+4284], %r6348;
	st.global.u32 	[%rd3209+4288], %r6349;
	st.global.u32 	[%rd3209+4292], %r6350;
	st.global.u32 	[%rd3209+4296], %r6351;
	st.global.u32 	[%rd3209+4300], %r6352;
	st.global.u32 	[%rd3209+4304], %r6353;
	st.global.u32 	[%rd3209+4308], %r6354;
	st.global.u32 	[%rd3209+4312], %r6355;
	st.global.u32 	[%rd3209+4316], %r6356;
	st.global.u32 	[%rd3209+4320], %r6357;
	st.global.u32 	[%rd3209+4324], %r6358;
	st.global.u32 	[%rd3209+4328], %r6359;
	st.global.u32 	[%rd3209+4332], %r6360;
	st.global.u32 	[%rd3209+4336], %r6361;
	st.global.u32 	[%rd3209+4340], %r6362;
	st.global.u32 	[%rd3209+4344], %r6363;
	st.global.u32 	[%rd3209+4348], %r6364;
	st.global.u32 	[%rd3209+4352], %r6365;
	st.global.u32 	[%rd3209+4356], %r6366;
	st.global.u32 	[%rd3209+4360], %r6367;
	st.global.u32 	[%rd3209+4364], %r6368;
	st.global.u32 	[%rd3209+4368], %r6369;
	st.global.u32 	[%rd3209+4372], %r6370;
	st.global.u32 	[%rd3209+4376], %r6371;
	st.global.u32 	[%rd3209+4380], %r6372;
	st.global.u32 	[%rd3209+4384], %r6373;
	st.global.u32 	[%rd3209+4388], %r6374;
	st.global.u32 	[%rd3209+4392], %r6375;
	st.global.u32 	[%rd3209+4396], %r6376;
	st.global.u32 	[%rd3209+4400], %r6377;
	st.global.u32 	[%rd3209+4404], %r6378;
	st.global.u32 	[%rd3209+4408], %r6379;
	st.global.u32 	[%rd3209+4412], %r6380;
	st.global.u32 	[%rd3209+4416], %r6381;
	st.global.u32 	[%rd3209+4420], %r6382;
	st.global.u32 	[%rd3209+4424], %r6383;
	st.global.u32 	[%rd3209+4428], %r6384;
	st.global.u32 	[%rd3209+4432], %r6385;
	st.global.u32 	[%rd3209+4436], %r6386;
	st.global.u32 	[%rd3209+4440], %r6387;
	st.global.u32 	[%rd3209+4444], %r6388;
	st.global.u32 	[%rd3209+4448], %r6389;
	st.global.u32 	[%rd3209+4452], %r6390;
	st.global.u32 	[%rd3209+4456], %r6391;
	st.global.u32 	[%rd3209+4460], %r6392;
	st.global.u32 	[%rd3209+4464], %r6393;
	st.global.u32 	[%rd3209+4468], %r6394;
	st.global.u32 	[%rd3209+4472], %r6395;
	st.global.u32 	[%rd3209+4476], %r6396;
	st.global.u32 	[%rd3209+4480], %r6397;
	st.global.u32 	[%rd3209+4484], %r6398;
	st.global.u32 	[%rd3209+4488], %r6399;
	st.global.u32 	[%rd3209+4492], %r6400;
	st.global.u32 	[%rd3209+4496], %r6401;
	st.global.u32 	[%rd3209+4500], %r6402;
	st.global.u32 	[%rd3209+4504], %r6403;
	st.global.u32 	[%rd3209+4508], %r6404;
	st.global.u32 	[%rd3209+4512], %r6405;
	st.global.u32 	[%rd3209+4516], %r6406;
	st.global.u32 	[%rd3209+4520], %r6407;
	st.global.u32 	[%rd3209+4524], %r6408;
	st.global.u32 	[%rd3209+4528], %r6409;
	st.global.u32 	[%rd3209+4532], %r6410;
	st.global.u32 	[%rd3209+4536], %r6411;
	st.global.u32 	[%rd3209+4540], %r6412;
	st.global.u32 	[%rd3209+4544], %r6413;
	st.global.u32 	[%rd3209+4548], %r6414;
	st.global.u32 	[%rd3209+4552], %r6415;
	st.global.u32 	[%rd3209+4556], %r6416;
	st.global.u32 	[%rd3209+4560], %r6417;
	st.global.u32 	[%rd3209+4564], %r6418;
	st.global.u32 	[%rd3209+4568], %r6419;
	st.global.u32 	[%rd3209+4572], %r6420;
	st.global.u32 	[%rd3209+4576], %r6421;
	st.global.u32 	[%rd3209+4580], %r6422;
	st.global.u32 	[%rd3209+4584], %r6423;
	st.global.u32 	[%rd3209+4588], %r6424;
	st.global.u32 	[%rd3209+4592], %r6425;
	st.global.u32 	[%rd3209+4596], %r6426;
	st.global.u32 	[%rd3209+4600], %r6427;
	st.global.u32 	[%rd3209+4604], %r6428;
	st.global.u32 	[%rd3209+4608], %r6429;
	st.global.u32 	[%rd3209+4612], %r6430;
	st.global.u32 	[%rd3209+4616], %r6431;
	st.global.u32 	[%rd3209+4620], %r6432;
	st.global.u32 	[%rd3209+4624], %r6433;
	st.global.u32 	[%rd3209+4628], %r6434;
	st.global.u32 	[%rd3209+4632], %r6435;
	st.global.u32 	[%rd3209+4636], %r6436;
	st.global.u32 	[%rd3209+4640], %r6437;
	st.global.u32 	[%rd3209+4644], %r6438;
	st.global.u32 	[%rd3209+4648], %r6439;
	st.global.u32 	[%rd3209+4652], %r6440;
	st.global.u32 	[%rd3209+4656], %r6441;
	st.global.u32 	[%rd3209+4660], %r6442;
	st.global.u32 	[%rd3209+4664], %r6443;
	st.global.u32 	[%rd3209+4668], %r6444;
	st.global.u32 	[%rd3209+4672], %r6445;
	st.global.u32 	[%rd3209+4676], %r6446;
	st.global.u32 	[%rd3209+4680], %r6447;
	st.global.u32 	[%rd3209+4684], %r6448;
	st.global.u32 	[%rd3209+4688], %r6449;
	st.global.u32 	[%rd3209+4692], %r6450;
	st.global.u32 	[%rd3209+4696], %r6451;
	st.global.u32 	[%rd3209+4700], %r6452;
	st.global.u32 	[%rd3209+4704], %r6453;
	st.global.u32 	[%rd3209+4708], %r6454;
	st.global.u32 	[%rd3209+4712], %r6455;
	st.global.u32 	[%rd3209+4716], %r6456;
	st.global.u32 	[%rd3209+4720], %r6457;
	st.global.u32 	[%rd3209+4724], %r6458;
	st.global.u32 	[%rd3209+4728], %r6459;
	st.global.u32 	[%rd3209+4732], %r6460;
	st.global.u32 	[%rd3209+4736], %r6461;
	st.global.u32 	[%rd3209+4740], %r6462;
	st.global.u32 	[%rd3209+4744], %r6463;
	st.global.u32 	[%rd3209+4748], %r6464;
	st.global.u32 	[%rd3209+4752], %r6465;
	st.global.u32 	[%rd3209+4756], %r6466;
	st.global.u32 	[%rd3209+4760], %r6467;
	st.global.u32 	[%rd3209+4764], %r6468;
	st.global.u32 	[%rd3209+4768], %r6469;
	st.global.u32 	[%rd3209+4772], %r6470;
	st.global.u32 	[%rd3209+4776], %r6471;
	st.global.u32 	[%rd3209+4780], %r6472;
	st.global.u32 	[%rd3209+4784], %r6473;
	st.global.u32 	[%rd3209+4788], %r6474;
	st.global.u32 	[%rd3209+4792], %r6475;
	st.global.u32 	[%rd3209+4796], %r6476;
	st.global.u32 	[%rd3209+4800], %r6477;
	st.global.u32 	[%rd3209+4804], %r6478;
	st.global.u32 	[%rd3209+4808], %r6479;
	st.global.u32 	[%rd3209+4812], %r6480;
	st.global.u32 	[%rd3209+4816], %r6481;
	st.global.u32 	[%rd3209+4820], %r6482;
	st.global.u32 	[%rd3209+4824], %r6483;
	st.global.u32 	[%rd3209+4828], %r6484;
	st.global.u32 	[%rd3209+4832], %r6485;
	st.global.u32 	[%rd3209+4836], %r6486;
	st.global.u32 	[%rd3209+4840], %r6487;
	st.global.u32 	[%rd3209+4844], %r6488;
	st.global.u32 	[%rd3209+4848], %r6489;
	st.global.u32 	[%rd3209+4852], %r6490;
	st.global.u32 	[%rd3209+4856], %r6491;
	st.global.u32 	[%rd3209+4860], %r6492;
	st.global.u32 	[%rd3209+4864], %r6493;
	st.global.u32 	[%rd3209+4868], %r6494;
	st.global.u32 	[%rd3209+4872], %r6495;
	st.global.u32 	[%rd3209+4876], %r6496;
	st.global.u32 	[%rd3209+4880], %r6497;
	st.global.u32 	[%rd3209+4884], %r6498;
	st.global.u32 	[%rd3209+4888], %r6499;
	st.global.u32 	[%rd3209+4892], %r6500;
	st.global.u32 	[%rd3209+4896], %r6501;
	st.global.u32 	[%rd3209+4900], %r6502;
	st.global.u32 	[%rd3209+4904], %r6503;
	st.global.u32 	[%rd3209+4908], %r6504;
	st.global.u32 	[%rd3209+4912], %r6505;
	st.global.u32 	[%rd3209+4916], %r6506;
	st.global.u32 	[%rd3209+4920], %r6507;
	st.global.u32 	[%rd3209+4924], %r6508;
	st.global.u32 	[%rd3209+4928], %r6509;
	st.global.u32 	[%rd3209+4932], %r6510;
	st.global.u32 	[%rd3209+4936], %r6511;
	st.global.u32 	[%rd3209+4940], %r6512;
	st.global.u32 	[%rd3209+4944], %r6513;
	st.global.u32 	[%rd3209+4948], %r6514;
	st.global.u32 	[%rd3209+4952], %r6515;
	st.global.u32 	[%rd3209+4956], %r6516;
	st.global.u32 	[%rd3209+4960], %r6517;
	st.global.u32 	[%rd3209+4964], %r6518;
	st.global.u32 	[%rd3209+4968], %r6519;
	st.global.u32 	[%rd3209+4972], %r6520;
	st.global.u32 	[%rd3209+4976], %r6521;
	st.global.u32 	[%rd3209+4980], %r6522;
	st.global.u32 	[%rd3209+4984], %r6523;
	st.global.u32 	[%rd3209+4988], %r6524;
	st.global.u32 	[%rd3209+4992], %r6525;
	st.global.u32 	[%rd3209+4996], %r6526;
	st.global.u32 	[%rd3209+5000], %r6527;
	st.global.u32 	[%rd3209+5004], %r6528;
	st.global.u32 	[%rd3209+5008], %r6529;
	st.global.u32 	[%rd3209+5012], %r6530;
	st.global.u32 	[%rd3209+5016], %r6531;
	st.global.u32 	[%rd3209+5020], %r6532;
	st.global.u32 	[%rd3209+5024], %r6533;
	st.global.u32 	[%rd3209+5028], %r6534;
	st.global.u32 	[%rd3209+5032], %r6535;
	st.global.u32 	[%rd3209+5036], %r6536;
	st.global.u32 	[%rd3209+5040], %r6537;
	st.global.u32 	[%rd3209+5044], %r6538;
	st.global.u32 	[%rd3209+5048], %r6539;
	st.global.u32 	[%rd3209+5052], %r6540;
	st.global.u32 	[%rd3209+5056], %r6541;
	st.global.u32 	[%rd3209+5060], %r6542;
	st.global.u32 	[%rd3209+5064], %r6543;
	st.global.u32 	[%rd3209+5068], %r6544;
	st.global.u32 	[%rd3209+5072], %r6545;
	st.global.u32 	[%rd3209+5076], %r6546;
	st.global.u32 	[%rd3209+5080], %r6547;
	st.global.u32 	[%rd3209+5084], %r6548;
	st.global.u32 	[%rd3209+5088], %r6549;
	st.global.u32 	[%rd3209+5092], %r6550;
	st.global.u32 	[%rd3209+5096], %r6551;
	st.global.u32 	[%rd3209+5100], %r6552;
	st.global.u32 	[%rd3209+5104], %r6553;
	st.global.u32 	[%rd3209+5108], %r6554;
	st.global.u32 	[%rd3209+5112], %r6555;
	st.global.u32 	[%rd3209+5116], %r6556;
	st.global.u32 	[%rd3209+5120], %r6557;
	st.global.u32 	[%rd3209+5124], %r6558;
	st.global.u32 	[%rd3209+5128], %r6559;
	st.global.u32 	[%rd3209+5132], %r6560;
	st.global.u32 	[%rd3209+5136], %r6561;
	st.global.u32 	[%rd3209+5140], %r6562;
	st.global.u32 	[%rd3209+5144], %r6563;
	st.global.u32 	[%rd3209+5148], %r6564;
	st.global.u32 	[%rd3209+5152], %r6565;
	st.global.u32 	[%rd3209+5156], %r6566;
	st.global.u32 	[%rd3209+5160], %r6567;
	st.global.u32 	[%rd3209+5164], %r6568;
	st.global.u32 	[%rd3209+5168], %r6569;
	st.global.u32 	[%rd3209+5172], %r6570;
	st.global.u32 	[%rd3209+5176], %r6571;
	st.global.u32 	[%rd3209+5180], %r6572;
	st.global.u32 	[%rd3209+5184], %r6573;
	st.global.u32 	[%rd3209+5188], %r6574;
	st.global.u32 	[%rd3209+5192], %r6575;
	st.global.u32 	[%rd3209+5196], %r6576;
	st.global.u32 	[%rd3209+5200], %r6577;
	st.global.u32 	[%rd3209+5204], %r6578;
	st.global.u32 	[%rd3209+5208], %r6579;
	st.global.u32 	[%rd3209+5212], %r6580;
	st.global.u32 	[%rd3209+5216], %r6581;
	st.global.u32 	[%rd3209+5220], %r6582;
	st.global.u32 	[%rd3209+5224], %r6583;
	st.global.u32 	[%rd3209+5228], %r6584;
	st.global.u32 	[%rd3209+5232], %r6585;
	st.global.u32 	[%rd3209+5236], %r6586;
	st.global.u32 	[%rd3209+5240], %r6587;
	st.global.u32 	[%rd3209+5244], %r6588;
	st.global.u32 	[%rd3209+5248], %r6589;
	st.global.u32 	[%rd3209+5252], %r6590;
	st.global.u32 	[%rd3209+5256], %r6591;
	st.global.u32 	[%rd3209+5260], %r6592;
	st.global.u32 	[%rd3209+5264], %r6593;
	st.global.u32 	[%rd3209+5268], %r6594;
	st.global.u32 	[%rd3209+5272], %r6595;
	st.global.u32 	[%rd3209+5276], %r6596;
	st.global.u32 	[%rd3209+5280], %r6597;
	st.global.u32 	[%rd3209+5284], %r6598;
	st.global.u32 	[%rd3209+5288], %r6599;
	st.global.u32 	[%rd3209+5292], %r6600;
	st.global.u32 	[%rd3209+5296], %r6601;
	st.global.u32 	[%rd3209+5300], %r6602;
	st.global.u32 	[%rd3209+5304], %r6603;
	st.global.u32 	[%rd3209+5308], %r6604;
	st.global.u32 	[%rd3209+5312], %r6605;
	st.global.u32 	[%rd3209+5316], %r6606;
	st.global.u32 	[%rd3209+5320], %r6607;
	st.global.u32 	[%rd3209+5324], %r6608;
	st.global.u32 	[%rd3209+5328], %r6609;
	st.global.u32 	[%rd3209+5332], %r6610;
	st.global.u32 	[%rd3209+5336], %r6611;
	st.global.u32 	[%rd3209+5340], %r6612;
	st.global.u32 	[%rd3209+5344], %r6613;
	st.global.u32 	[%rd3209+5348], %r6614;
	st.global.u32 	[%rd3209+5352], %r6615;
	st.global.u32 	[%rd3209+5356], %r6616;
	st.global.u32 	[%rd3209+5360], %r6617;
	st.global.u32 	[%rd3209+5364], %r6618;
	st.global.u32 	[%rd3209+5368], %r6619;
	st.global.u32 	[%rd3209+5372], %r6620;
	st.global.u32 	[%rd3209+5376], %r6621;
	st.global.u32 	[%rd3209+5380], %r6622;
	st.global.u32 	[%rd3209+5384], %r6623;
	st.global.u32 	[%rd3209+5388], %r6624;
	st.global.u32 	[%rd3209+5392], %r6625;
	st.global.u32 	[%rd3209+5396], %r6626;
	st.global.u32 	[%rd3209+5400], %r6627;
	st.global.u32 	[%rd3209+5404], %r6628;
	st.global.u32 	[%rd3209+5408], %r6629;
	st.global.u32 	[%rd3209+5412], %r6630;
	st.global.u32 	[%rd3209+5416], %r6631;
	st.global.u32 	[%rd3209+5420], %r6632;
	st.global.u32 	[%rd3209+5424], %r6633;
	st.global.u32 	[%rd3209+5428], %r6634;
	st.global.u32 	[%rd3209+5432], %r6635;
	st.global.u32 	[%rd3209+5436], %r6636;
	st.global.u32 	[%rd3209+5440], %r6637;
	st.global.u32 	[%rd3209+5444], %r6638;
	st.global.u32 	[%rd3209+5448], %r6639;
	st.global.u32 	[%rd3209+5452], %r6640;
	st.global.u32 	[%rd3209+5456], %r6641;
	st.global.u32 	[%rd3209+5460], %r6642;
	st.global.u32 	[%rd3209+5464], %r6643;
	st.global.u32 	[%rd3209+5468], %r6644;
	st.global.u32 	[%rd3209+5472], %r6645;
	st.global.u32 	[%rd3209+5476], %r6646;
	st.global.u32 	[%rd3209+5480], %r6647;
	st.global.u32 	[%rd3209+5484], %r6648;
	st.global.u32 	[%rd3209+5488], %r6649;
	st.global.u32 	[%rd3209+5492], %r6650;
	st.global.u32 	[%rd3209+5496], %r6651;
	st.global.u32 	[%rd3209+5500], %r6652;
	st.global.u32 	[%rd3209+5504], %r6653;
	st.global.u32 	[%rd3209+5508], %r6654;
	st.global.u32 	[%rd3209+5512], %r6655;
	st.global.u32 	[%rd3209+5516], %r6656;
	st.global.u32 	[%rd3209+5520], %r6657;
	st.global.u32 	[%rd3209+5524], %r6658;
	st.global.u32 	[%rd3209+5528], %r6659;
	st.global.u32 	[%rd3209+5532], %r6660;
	st.global.u32 	[%rd3209+5536], %r6661;
	st.global.u32 	[%rd3209+5540], %r6662;
	st.global.u32 	[%rd3209+5544], %r6663;
	st.global.u32 	[%rd3209+5548], %r6664;
	st.global.u32 	[%rd3209+5552], %r6665;
	st.global.u32 	[%rd3209+5556], %r6666;
	st.global.u32 	[%rd3209+5560], %r6667;
	st.global.u32 	[%rd3209+5564], %r6668;
	st.global.u32 	[%rd3209+5568], %r6669;
	st.global.u32 	[%rd3209+5572], %r6670;
	st.global.u32 	[%rd3209+5576], %r6671;
	st.global.u32 	[%rd3209+5580], %r6672;
	st.global.u32 	[%rd3209+5584], %r6673;
	st.global.u32 	[%rd3209+5588], %r6674;
	st.global.u32 	[%rd3209+5592], %r6675;
	st.global.u32 	[%rd3209+5596], %r6676;
	st.global.u32 	[%rd3209+5600], %r6677;
	st.global.u32 	[%rd3209+5604], %r6678;
	st.global.u32 	[%rd3209+5608], %r6679;
	st.global.u32 	[%rd3209+5612], %r6680;
	st.global.u32 	[%rd3209+5616], %r6681;
	st.global.u32 	[%rd3209+5620], %r6682;
	st.global.u32 	[%rd3209+5624], %r6683;
	st.global.u32 	[%rd3209+5628], %r6684;
	st.global.u32 	[%rd3209+5632], %r6685;
	st.global.u32 	[%rd3209+5636], %r6686;
	st.global.u32 	[%rd3209+5640], %r6687;
	st.global.u32 	[%rd3209+5644], %r6688;
	st.global.u32 	[%rd3209+5648], %r6689;
	st.global.u32 	[%rd3209+5652], %r6690;
	st.global.u32 	[%rd3209+5656], %r6691;
	st.global.u32 	[%rd3209+5660], %r6692;
	st.global.u32 	[%rd3209+5664], %r6693;
	st.global.u32 	[%rd3209+5668], %r6694;
	st.global.u32 	[%rd3209+5672], %r6695;
	st.global.u32 	[%rd3209+5676], %r6696;
	st.global.u32 	[%rd3209+5680], %r6697;
	st.global.u32 	[%rd3209+5684], %r6698;
	st.global.u32 	[%rd3209+5688], %r6699;
	st.global.u32 	[%rd3209+5692], %r6700;
	st.global.u32 	[%rd3209+5696], %r6701;
	st.global.u32 	[%rd3209+5700], %r6702;
	st.global.u32 	[%rd3209+5704], %r6703;
	st.global.u32 	[%rd3209+5708], %r6704;
	st.global.u32 	[%rd3209+5712], %r6705;
	st.global.u32 	[%rd3209+5716], %r6706;
	st.global.u32 	[%rd3209+5720], %r6707;
	st.global.u32 	[%rd3209+5724], %r6708;
	st.global.u32 	[%rd3209+5728], %r6709;
	st.global.u32 	[%rd3209+5732], %r6710;
	st.global.u32 	[%rd3209+5736], %r6711;
	st.global.u32 	[%rd3209+5740], %r6712;
	st.global.u32 	[%rd3209+5744], %r6713;
	st.global.u32 	[%rd3209+5748], %r6714;
	st.global.u32 	[%rd3209+5752], %r6715;
	st.global.u32 	[%rd3209+5756], %r6716;
	st.global.u32 	[%rd3209+5760], %r6717;
	st.global.u32 	[%rd3209+5764], %r6718;
	st.global.u32 	[%rd3209+5768], %r6719;
	st.global.u32 	[%rd3209+5772], %r6720;
	st.global.u32 	[%rd3209+5776], %r6721;
	st.global.u32 	[%rd3209+5780], %r6722;
	st.global.u32 	[%rd3209+5784], %r6723;
	st.global.u32 	[%rd3209+5788], %r6724;
	st.global.u32 	[%rd3209+5792], %r6725;
	st.global.u32 	[%rd3209+5796], %r6726;
	st.global.u32 	[%rd3209+5800], %r6727;
	st.global.u32 	[%rd3209+5804], %r6728;
	st.global.u32 	[%rd3209+5808], %r6729;
	st.global.u32 	[%rd3209+5812], %r6730;
	st.global.u32 	[%rd3209+5816], %r6731;
	st.global.u32 	[%rd3209+5820], %r6732;
	st.global.u32 	[%rd3209+5824], %r6733;
	st.global.u32 	[%rd3209+5828], %r6734;
	st.global.u32 	[%rd3209+5832], %r6735;
	st.global.u32 	[%rd3209+5836], %r6736;
	st.global.u32 	[%rd3209+5840], %r6737;
	st.global.u32 	[%rd3209+5844], %r6738;
	st.global.u32 	[%rd3209+5848], %r6739;
	st.global.u32 	[%rd3209+5852], %r6740;
	st.global.u32 	[%rd3209+5856], %r6741;
	st.global.u32 	[%rd3209+5860], %r6742;
	st.global.u32 	[%rd3209+5864], %r6743;
	st.global.u32 	[%rd3209+5868], %r6744;
	st.global.u32 	[%rd3209+5872], %r6745;
	st.global.u32 	[%rd3209+5876], %r6746;
	st.global.u32 	[%rd3209+5880], %r6747;
	st.global.u32 	[%rd3209+5884], %r6748;
	st.global.u32 	[%rd3209+5888], %r6749;
	st.global.u32 	[%rd3209+5892], %r6750;
	st.global.u32 	[%rd3209+5896], %r6751;
	st.global.u32 	[%rd3209+5900], %r6752;
	st.global.u32 	[%rd3209+5904], %r6753;
	st.global.u32 	[%rd3209+5908], %r6754;
	st.global.u32 	[%rd3209+5912], %r6755;
	st.global.u32 	[%rd3209+5916], %r6756;
	st.global.u32 	[%rd3209+5920], %r6757;
	st.global.u32 	[%rd3209+5924], %r6758;
	st.global.u32 	[%rd3209+5928], %r6759;
	st.global.u32 	[%rd3209+5932], %r6760;
	st.global.u32 	[%rd3209+5936], %r6761;
	st.global.u32 	[%rd3209+5940], %r6762;
	st.global.u32 	[%rd3209+5944], %r6763;
	st.global.u32 	[%rd3209+5948], %r6764;
	st.global.u32 	[%rd3209+5952], %r6765;
	st.global.u32 	[%rd3209+5956], %r6766;
	st.global.u32 	[%rd3209+5960], %r6767;
	st.global.u32 	[%rd3209+5964], %r6768;
	st.global.u32 	[%rd3209+5968], %r6769;
	st.global.u32 	[%rd3209+5972], %r6770;
	st.global.u32 	[%rd3209+5976], %r6771;
	st.global.u32 	[%rd3209+5980], %r6772;
	st.global.u32 	[%rd3209+5984], %r6773;
	st.global.u32 	[%rd3209+5988], %r6774;
	st.global.u32 	[%rd3209+5992], %r6775;
	st.global.u32 	[%rd3209+5996], %r6776;
	st.global.u32 	[%rd3209+6000], %r6777;
	st.global.u32 	[%rd3209+6004], %r6778;
	st.global.u32 	[%rd3209+6008], %r6779;
	st.global.u32 	[%rd3209+6012], %r6780;
	st.global.u32 	[%rd3209+6016], %r6781;
	st.global.u32 	[%rd3209+6020], %r6782;
	st.global.u32 	[%rd3209+6024], %r6783;
	st.global.u32 	[%rd3209+6028], %r6784;
	st.global.u32 	[%rd3209+6032], %r6785;
	st.global.u32 	[%rd3209+6036], %r6786;
	st.global.u32 	[%rd3209+6040], %r6787;
	st.global.u32 	[%rd3209+6044], %r6788;
	st.global.u32 	[%rd3209+6048], %r6789;
	st.global.u32 	[%rd3209+6052], %r6790;
	st.global.u32 	[%rd3209+6056], %r6791;
	st.global.u32 	[%rd3209+6060], %r6792;
	st.global.u32 	[%rd3209+6064], %r6793;
	st.global.u32 	[%rd3209+6068], %r6794;
	st.global.u32 	[%rd3209+6072], %r6795;
	st.global.u32 	[%rd3209+6076], %r6796;
	st.global.u32 	[%rd3209+6080], %r6797;
	st.global.u32 	[%rd3209+6084], %r6798;
	st.global.u32 	[%rd3209+6088], %r6799;
	st.global.u32 	[%rd3209+6092], %r6800;
	st.global.u32 	[%rd3209+6096], %r6801;
	st.global.u32 	[%rd3209+6100], %r6802;
	st.global.u32 	[%rd3209+6104], %r6803;
	st.global.u32 	[%rd3209+6108], %r6804;
	st.global.u32 	[%rd3209+6112], %r6805;
	st.global.u32 	[%rd3209+6116], %r6806;
	st.global.u32 	[%rd3209+6120], %r6807;
	st.global.u32 	[%rd3209+6124], %r6808;
	st.global.u32 	[%rd3209+6128], %r6809;
	st.global.u32 	[%rd3209+6132], %r6810;
	st.global.u32 	[%rd3209+6136], %r6811;
	st.global.u32 	[%rd3209+6140], %r6812;
	st.global.u32 	[%rd3209+6144], %r6813;
	st.global.u32 	[%rd3209+6148], %r6814;
	st.global.u32 	[%rd3209+6152], %r6815;
	st.global.u32 	[%rd3209+6156], %r6816;
	st.global.u32 	[%rd3209+6160], %r6817;
	st.global.u32 	[%rd3209+6164], %r6818;
	st.global.u32 	[%rd3209+6168], %r6819;
	st.global.u32 	[%rd3209+6172], %r6820;
	st.global.u32 	[%rd3209+6176], %r6821;
	st.global.u32 	[%rd3209+6180], %r6822;
	st.global.u32 	[%rd3209+6184], %r6823;
	st.global.u32 	[%rd3209+6188], %r6824;
	st.global.u32 	[%rd3209+6192], %r6825;
	st.global.u32 	[%rd3209+6196], %r6826;
	st.global.u32 	[%rd3209+6200], %r6827;
	st.global.u32 	[%rd3209+6204], %r6828;
	st.global.u32 	[%rd3209+6208], %r6829;
	st.global.u32 	[%rd3209+6212], %r6830;
	st.global.u32 	[%rd3209+6216], %r6831;
	st.global.u32 	[%rd3209+6220], %r6832;
	st.global.u32 	[%rd3209+6224], %r6833;
	st.global.u32 	[%rd3209+6228], %r6834;
	st.global.u32 	[%rd3209+6232], %r6835;
	st.global.u32 	[%rd3209+6236], %r6836;
	st.global.u32 	[%rd3209+6240], %r6837;
	st.global.u32 	[%rd3209+6244], %r6838;
	st.global.u32 	[%rd3209+6248], %r6839;
	st.global.u32 	[%rd3209+6252], %r6840;
	st.global.u32 	[%rd3209+6256], %r6841;
	st.global.u32 	[%rd3209+6260], %r6842;
	st.global.u32 	[%rd3209+6264], %r6843;
	st.global.u32 	[%rd3209+3996], %r6278;
	ld.local.u32 	%r26248, [%rd3+4072];
$L__BB0_211:
	ld.local.u32 	%r26250, [%rd3+4068];
	setp.ge.u32 	%p43, %r26250, %r26248;
	@%p43 bra 	$L__BB0_214;
	mov.u32 	%r26249, %r26250;
$L__BB0_213:
	mul.wide.u32 	%rd3210, %r26249, 4;
	add.s64 	%rd3211, %rd3, %rd3210;
	ld.local.u32 	%rd3212, [%rd3211+4];
	add.s64 	%rd3213, %rd3, %rd3212;
	mov.b16 	%rs643, 1;
	st.local.u8 	[%rd3213+4220], %rs643;
	add.s32 	%r26249, %r26249, 1;
	setp.lt.u32 	%p44, %r26249, %r26248;
	@%p44 bra 	$L__BB0_213;
$L__BB0_214:
	ld.local.u32 	%rd3214, [%rd3+4140];
	mov.u64 	%rd3215, d_TARGET_LOOKUP;
	add.s64 	%rd3216, %rd3215, %rd3214;
	ld.global.u8 	%r6845, [%rd3216];
	shl.b32 	%r6846, %r6845, 16;
	ld.local.u32 	%r6847, [%rd3+4212];
	add.s32 	%r6848, %r6847, %r6846;
	add.s32 	%r26246, %r6848, 1;
	st.local.u32 	[%rd3+4212], %r26246;
	setp.lt.u32 	%p45, %r26246, %r26250;
	@%p45 bra 	$L__BB0_204;
	bra.uni 	$L__BB0_216;
$L__BB0_215:
	sub.s16 	%rs9846, %rs9844, %rs63;
	add.s32 	%r3777, %r26238, 1;
	st.local.u32 	[%rd3+4212], %r3777;
	st.local.u32 	[%rd3+4068], %r26241;
	not.b32 	%r3778, %r221;
	ld.local.u32 	%r3779, [%rd3+4076];
	not.b32 	%r3780, %r3779;
	and.b32  	%r3781, %r3779, %r221;
	mul.wide.u32 	%rd1828, %r26241, 4;
	add.s64 	%rd1829, %rd3, %rd1828;
	st.local.u32 	[%rd1829+4], %r3781;
	cvt.u64.u32 	%rd1830, %r3781;
	add.s64 	%rd1831, %rd3, %rd1830;
	ld.local.u8 	%r3782, [%rd1831+4220];
	ld.local.u32 	%r3783, [%rd3+4068];
	add.s32 	%r3784, %r3783, %r3782;
	st.local.u32 	[%rd3+4068], %r3784;
	mov.b16 	%rs154, 0;
	st.local.u8 	[%rd1831+4220], %rs154;
	and.b32  	%r3785, %r221, %r3780;
	mul.wide.u32 	%rd1832, %r3784, 4;
	add.s64 	%rd1833, %rd3, %rd1832;
	st.local.u32 	[%rd1833+4], %r3785;
	cvt.u64.u32 	%rd1834, %r3785;
	add.s64 	%rd1835, %rd3, %rd1834;
	ld.local.u8 	%r3786, [%rd1835+4220];
	ld.local.u32 	%r3787, [%rd3+4068];
	add.s32 	%r3788, %r3787, %r3786;
	st.local.u32 	[%rd3+4068], %r3788;
	st.local.u8 	[%rd1835+4220], %rs154;
	and.b32  	%r3789, %r3779, %r3778;
	mul.wide.u32 	%rd1836, %r3788, 4;
	add.s64 	%rd1837, %rd3, %rd1836;
	st.local.u32 	[%rd1837+4], %r3789;
	cvt.u64.u32 	%rd1838, %r3789;
	add.s64 	%rd1839, %rd3, %rd1838;
	ld.local.u8 	%r3790, [%rd1839+4220];
	ld.local.u32 	%r3791, [%rd3+4068];
	add.s32 	%r3792, %r3791, %r3790;
	st.local.u32 	[%rd3+4068], %r3792;
	st.local.u8 	[%rd1839+4220], %rs154;
	xor.b32  	%r3793, %r3779, %r221;
	mul.wide.u32 	%rd1840, %r3792, 4;
	add.s64 	%rd1841, %rd3, %rd1840;
	st.local.u32 	[%rd1841+4], %r3793;
	cvt.u64.u32 	%rd1842, %r3793;
	add.s64 	%rd1843, %rd3, %rd1842;
	ld.local.u8 	%r3794, [%rd1843+4220];
	ld.local.u32 	%r3795, [%rd3+4068];
	add.s32 	%r3796, %r3795, %r3794;
	st.local.u32 	[%rd3+4068], %r3796;
	st.local.u8 	[%rd1843+4220], %rs154;
	or.b32  	%r3797, %r3779, %r221;
	mul.wide.u32 	%rd1844, %r3796, 4;
	add.s64 	%rd1845, %rd3, %rd1844;
	st.local.u32 	[%rd1845+4], %r3797;
	cvt.u64.u32 	%rd1846, %r3797;
	add.s64 	%rd1847, %rd3, %rd1846;
	ld.local.u8 	%r3798, [%rd1847+4220];
	ld.local.u32 	%r3799, [%rd3+4068];
	add.s32 	%r3800, %r3799, %r3798;
	st.local.u32 	[%rd3+4068], %r3800;
	st.local.u8 	[%rd1847+4220], %rs154;
	ld.local.u32 	%r3801, [%rd3+4080];
	not.b32 	%r3802, %r3801;
	and.b32  	%r3803, %r3801, %r221;
	mul.wide.u32 	%rd1848, %r3800, 4;
	add.s64 	%rd1849, %rd3, %rd1848;
	st.local.u32 	[%rd1849+4], %r3803;
	cvt.u64.u32 	%rd1850, %r3803;
	add.s64 	%rd1851, %rd3, %rd1850;
	ld.local.u8 	%r3804, [%rd1851+4220];
	ld.local.u32 	%r3805, [%rd3+4068];
	add.s32 	%r3806, %r3805, %r3804;
	st.local.u32 	[%rd3+4068], %r3806;
	st.local.u8 	[%rd1851+4220], %rs154;
	and.b32  	%r3807, %r221, %r3802;
	mul.wide.u32 	%rd1852, %r3806, 4;
	add.s64 	%rd1853, %rd3, %rd1852;
	st.local.u32 	[%rd1853+4], %r3807;
	cvt.u64.u32 	%rd1854, %r3807;
	add.s64 	%rd1855, %rd3, %rd1854;
	ld.local.u8 	%r3808, [%rd1855+4220];
	ld.local.u32 	%r3809, [%rd3+4068];
	add.s32 	%r3810, %r3809, %r3808;
	st.local.u32 	[%rd3+4068], %r3810;
	st.local.u8 	[%rd1855+4220], %rs154;
	and.b32  	%r3811, %r3801, %r3778;
	mul.wide.u32 	%rd1856, %r3810, 4;
	add.s64 	%rd1857, %rd3, %rd1856;
	st.local.u32 	[%rd1857+4], %r3811;
	cvt.u64.u32 	%rd1858, %r3811;
	add.s64 	%rd1859, %rd3, %rd1858;
	ld.local.u8 	%r3812, [%rd1859+4220];
	ld.local.u32 	%r3813, [%rd3+4068];
	add.s32 	%r3814, %r3813, %r3812;
	st.local.u32 	[%rd3+4068], %r3814;
	st.local.u8 	[%rd1859+4220], %rs154;
	xor.b32  	%r3815, %r3801, %r221;
	mul.wide.u32 	%rd1860, %r3814, 4;
	add.s64 	%rd1861, %rd3, %rd1860;
	st.local.u32 	[%rd1861+4], %r3815;
	cvt.u64.u32 	%rd1862, %r3815;
	add.s64 	%rd1863, %rd3, %rd1862;
	ld.local.u8 	%r3816, [%rd1863+4220];
	ld.local.u32 	%r3817, [%rd3+4068];
	add.s32 	%r3818, %r3817, %r3816;
	st.local.u32 	[%rd3+4068], %r3818;
	st.local.u8 	[%rd1863+4220], %rs154;
	or.b32  	%r3819, %r3801, %r221;
	mul.wide.u32 	%rd1864, %r3818, 4;
	add.s64 	%rd1865, %rd3, %rd1864;
	st.local.u32 	[%rd1865+4], %r3819;
	cvt.u64.u32 	%rd1866, %r3819;
	add.s64 	%rd1867, %rd3, %rd1866;
	ld.local.u8 	%r3820, [%rd1867+4220];
	ld.local.u32 	%r3821, [%rd3+4068];
	add.s32 	%r3822, %r3821, %r3820;
	st.local.u32 	[%rd3+4068], %r3822;
	st.local.u8 	[%rd1867+4220], %rs154;
	ld.local.u32 	%r3823, [%rd3+4084];
	not.b32 	%r3824, %r3823;
	and.b32  	%r3825, %r3823, %r221;
	mul.wide.u32 	%rd1868, %r3822, 4;
	add.s64 	%rd1869, %rd3, %rd1868;
	st.local.u32 	[%rd1869+4], %r3825;
	cvt.u64.u32 	%rd1870, %r3825;
	add.s64 	%rd1871, %rd3, %rd1870;
	ld.local.u8 	%r3826, [%rd1871+4220];
	ld.local.u32 	%r3827, [%rd3+4068];
	add.s32 	%r3828, %r3827, %r3826;
	st.local.u32 	[%rd3+4068], %r3828;
	st.local.u8 	[%rd1871+4220], %rs154;
	and.b32  	%r3829, %r221, %r3824;
	mul.wide.u32 	%rd1872, %r3828, 4;
	add.s64 	%rd1873, %rd3, %rd1872;
	st.local.u32 	[%rd1873+4], %r3829;
	cvt.u64.u32 	%rd1874, %r3829;
	add.s64 	%rd1875, %rd3, %rd1874;
	ld.local.u8 	%r3830, [%rd1875+4220];
	ld.local.u32 	%r3831, [%rd3+4068];
	add.s32 	%r3832, %r3831, %r3830;
	st.local.u32 	[%rd3+4068], %r3832;
	st.local.u8 	[%rd1875+4220], %rs154;
	and.b32  	%r3833, %r3823, %r3778;
	mul.wide.u32 	%rd1876, %r3832, 4;
	add.s64 	%rd1877, %rd3, %rd1876;
	st.local.u32 	[%rd1877+4], %r3833;
	cvt.u64.u32 	%rd1878, %r3833;
	add.s64 	%rd1879, %rd3, %rd1878;
	ld.local.u8 	%r3834, [%rd1879+4220];
	ld.local.u32 	%r3835, [%rd3+4068];
	add.s32 	%r3836, %r3835, %r3834;
	st.local.u32 	[%rd3+4068], %r3836;
	st.local.u8 	[%rd1879+4220], %rs154;
	xor.b32  	%r3837, %r3823, %r221;
	mul.wide.u32 	%rd1880, %r3836, 4;
	add.s64 	%rd1881, %rd3, %rd1880;
	st.local.u32 	[%rd1881+4], %r3837;
	cvt.u64.u32 	%rd1882, %r3837;
	add.s64 	%rd1883, %rd3, %rd1882;
	ld.local.u8 	%r3838, [%rd1883+4220];
	ld.local.u32 	%r3839, [%rd3+4068];
	add.s32 	%r3840, %r3839, %r3838;
	st.local.u32 	[%rd3+4068], %r3840;
	st.local.u8 	[%rd1883+4220], %rs154;
	or.b32  	%r3841, %r3823, %r221;
	mul.wide.u32 	%rd1884, %r3840, 4;
	add.s64 	%rd1885, %rd3, %rd1884;
	st.local.u32 	[%rd1885+4], %r3841;
	cvt.u64.u32 	%rd1886, %r3841;
	add.s64 	%rd1887, %rd3, %rd1886;
	ld.local.u8 	%r3842, [%rd1887+4220];
	ld.local.u32 	%r3843, [%rd3+4068];
	add.s32 	%r3844, %r3843, %r3842;
	st.local.u32 	[%rd3+4068], %r3844;
	st.local.u8 	[%rd1887+4220], %rs154;
	ld.local.u32 	%r3845, [%rd3+4088];
	not.b32 	%r3846, %r3845;
	and.b32  	%r3847, %r3845, %r221;
	mul.wide.u32 	%rd1888, %r3844, 4;
	add.s64 	%rd1889, %rd3, %rd1888;
	st.local.u32 	[%rd1889+4], %r3847;
	cvt.u64.u32 	%rd1890, %r3847;
	add.s64 	%rd1891, %rd3, %rd1890;
	ld.local.u8 	%r3848, [%rd1891+4220];
	ld.local.u32 	%r3849, [%rd3+4068];
	add.s32 	%r3850, %r3849, %r3848;
	st.local.u32 	[%rd3+4068], %r3850;
	st.local.u8 	[%rd1891+4220], %rs154;
	and.b32  	%r3851, %r221, %r3846;
	mul.wide.u32 	%rd1892, %r3850, 4;
	add.s64 	%rd1893, %rd3, %rd1892;
	st.local.u32 	[%rd1893+4], %r3851;
	cvt.u64.u32 	%rd1894, %r3851;
	add.s64 	%rd1895, %rd3, %rd1894;
	ld.local.u8 	%r3852, [%rd1895+4220];
	ld.local.u32 	%r3853, [%rd3+4068];
	add.s32 	%r3854, %r3853, %r3852;
	st.local.u32 	[%rd3+4068], %r3854;
	st.local.u8 	[%rd1895+4220], %rs154;
	and.b32  	%r3855, %r3845, %r3778;
	mul.wide.u32 	%rd1896, %r3854, 4;
	add.s64 	%rd1897, %rd3, %rd1896;
	st.local.u32 	[%rd1897+4], %r3855;
	cvt.u64.u32 	%rd1898, %r3855;
	add.s64 	%rd1899, %rd3, %rd1898;
	ld.local.u8 	%r3856, [%rd1899+4220];
	ld.local.u32 	%r3857, [%rd3+4068];
	add.s32 	%r3858, %r3857, %r3856;
	st.local.u32 	[%rd3+4068], %r3858;
	st.local.u8 	[%rd1899+4220], %rs154;
	xor.b32  	%r3859, %r3845, %r221;
	mul.wide.u32 	%rd1900, %r3858, 4;
	add.s64 	%rd1901, %rd3, %rd1900;
	st.local.u32 	[%rd1901+4], %r3859;
	cvt.u64.u32 	%rd1902, %r3859;
	add.s64 	%rd1903, %rd3, %rd1902;
	ld.local.u8 	%r3860, [%rd1903+4220];
	ld.local.u32 	%r3861, [%rd3+4068];
	add.s32 	%r3862, %r3861, %r3860;
	st.local.u32 	[%rd3+4068], %r3862;
	st.local.u8 	[%rd1903+4220], %rs154;
	or.b32  	%r3863, %r3845, %r221;
	mul.wide.u32 	%rd1904, %r3862, 4;
	add.s64 	%rd1905, %rd3, %rd1904;
	st.local.u32 	[%rd1905+4], %r3863;
	cvt.u64.u32 	%rd1906, %r3863;
	add.s64 	%rd1907, %rd3, %rd1906;
	ld.local.u8 	%r3864, [%rd1907+4220];
	ld.local.u32 	%r3865, [%rd3+4068];
	add.s32 	%r3866, %r3865, %r3864;
	st.local.u32 	[%rd3+4068], %r3866;
	st.local.u8 	[%rd1907+4220], %rs154;
	ld.local.u32 	%r3867, [%rd3+4092];
	not.b32 	%r3868, %r3867;
	and.b32  	%r3869, %r3867, %r221;
	mul.wide.u32 	%rd1908, %r3866, 4;
	add.s64 	%rd1909, %rd3, %rd1908;
	st.local.u32 	[%rd1909+4], %r3869;
	cvt.u64.u32 	%rd1910, %r3869;
	add.s64 	%rd1911, %rd3, %rd1910;
	ld.local.u8 	%r3870, [%rd1911+4220];
	ld.local.u32 	%r3871, [%rd3+4068];
	add.s32 	%r3872, %r3871, %r3870;
	st.local.u32 	[%rd3+4068], %r3872;
	st.local.u8 	[%rd1911+4220], %rs154;
	and.b32  	%r3873, %r221, %r3868;
	mul.wide.u32 	%rd1912, %r3872, 4;
	add.s64 	%rd1913, %rd3, %rd1912;
	st.local.u32 	[%rd1913+4], %r3873;
	cvt.u64.u32 	%rd1914, %r3873;
	add.s64 	%rd1915, %rd3, %rd1914;
	ld.local.u8 	%r3874, [%rd1915+4220];
	ld.local.u32 	%r3875, [%rd3+4068];
	add.s32 	%r3876, %r3875, %r3874;
	st.local.u32 	[%rd3+4068], %r3876;
	st.local.u8 	[%rd1915+4220], %rs154;
	and.b32  	%r3877, %r3867, %r3778;
	mul.wide.u32 	%rd1916, %r3876, 4;
	add.s64 	%rd1917, %rd3, %rd1916;
	st.local.u32 	[%rd1917+4], %r3877;
	cvt.u64.u32 	%rd1918, %r3877;
	add.s64 	%rd1919, %rd3, %rd1918;
	ld.local.u8 	%r3878, [%rd1919+4220];
	ld.local.u32 	%r3879, [%rd3+4068];
	add.s32 	%r3880, %r3879, %r3878;
	st.local.u32 	[%rd3+4068], %r3880;
	st.local.u8 	[%rd1919+4220], %rs154;
	xor.b32  	%r3881, %r3867, %r221;
	mul.wide.u32 	%rd1920, %r3880, 4;
	add.s64 	%rd1921, %rd3, %rd1920;
	st.local.u32 	[%rd1921+4], %r3881;
	cvt.u64.u32 	%rd1922, %r3881;
	add.s64 	%rd1923, %rd3, %rd1922;
	ld.local.u8 	%r3882, [%rd1923+4220];
	ld.local.u32 	%r3883, [%rd3+4068];
	add.s32 	%r3884, %r3883, %r3882;
	st.local.u32 	[%rd3+4068], %r3884;
	st.local.u8 	[%rd1923+4220], %rs154;
	or.b32  	%r3885, %r3867, %r221;
	mul.wide.u32 	%rd1924, %r3884, 4;
	add.s64 	%rd1925, %rd3, %rd1924;
	st.local.u32 	[%rd1925+4], %r3885;
	cvt.u64.u32 	%rd1926, %r3885;
	add.s64 	%rd1927, %rd3, %rd1926;
	ld.local.u8 	%r3886, [%rd1927+4220];
	ld.local.u32 	%r3887, [%rd3+4068];
	add.s32 	%r3888, %r3887, %r3886;
	st.local.u32 	[%rd3+4068], %r3888;
	st.local.u8 	[%rd1927+4220], %rs154;
	ld.local.u32 	%r3889, [%rd3+4096];
	not.b32 	%r3890, %r3889;
	and.b32  	%r3891, %r3889, %r221;
	mul.wide.u32 	%rd1928, %r3888, 4;
	add.s64 	%rd1929, %rd3, %rd1928;
	st.local.u32 	[%rd1929+4], %r3891;
	cvt.u64.u32 	%rd1930, %r3891;
	add.s64 	%rd1931, %rd3, %rd1930;
	ld.local.u8 	%r3892, [%rd1931+4220];
	ld.local.u32 	%r3893, [%rd3+4068];
	add.s32 	%r3894, %r3893, %r3892;
	st.local.u32 	[%rd3+4068], %r3894;
	st.local.u8 	[%rd1931+4220], %rs154;
	and.b32  	%r3895, %r221, %r3890;
	mul.wide.u32 	%rd1932, %r3894, 4;
	add.s64 	%rd1933, %rd3, %rd1932;
	st.local.u32 	[%rd1933+4], %r3895;
	cvt.u64.u32 	%rd1934, %r3895;
	add.s64 	%rd1935, %rd3, %rd1934;
	ld.local.u8 	%r3896, [%rd1935+4220];
	ld.local.u32 	%r3897, [%rd3+4068];
	add.s32 	%r3898, %r3897, %r3896;
	st.local.u32 	[%rd3+4068], %r3898;
	st.local.u8 	[%rd1935+4220], %rs154;
	and.b32  	%r3899, %r3889, %r3778;
	mul.wide.u32 	%rd1936, %r3898, 4;
	add.s64 	%rd1937, %rd3, %rd1936;
	st.local.u32 	[%rd1937+4], %r3899;
	cvt.u64.u32 	%rd1938, %r3899;
	add.s64 	%rd1939, %rd3, %rd1938;
	ld.local.u8 	%r3900, [%rd1939+4220];
	ld.local.u32 	%r3901, [%rd3+4068];
	add.s32 	%r3902, %r3901, %r3900;
	st.local.u32 	[%rd3+4068], %r3902;
	st.local.u8 	[%rd1939+4220], %rs154;
	xor.b32  	%r3903, %r3889, %r221;
	mul.wide.u32 	%rd1940, %r3902, 4;
	add.s64 	%rd1941, %rd3, %rd1940;
	st.local.u32 	[%rd1941+4], %r3903;
	cvt.u64.u32 	%rd1942, %r3903;
	add.s64 	%rd1943, %rd3, %rd1942;
	ld.local.u8 	%r3904, [%rd1943+4220];
	ld.local.u32 	%r3905, [%rd3+4068];
	add.s32 	%r3906, %r3905, %r3904;
	st.local.u32 	[%rd3+4068], %r3906;
	st.local.u8 	[%rd1943+4220], %rs154;
	or.b32  	%r3907, %r3889, %r221;
	mul.wide.u32 	%rd1944, %r3906, 4;
	add.s64 	%rd1945, %rd3, %rd1944;
	st.local.u32 	[%rd1945+4], %r3907;
	cvt.u64.u32 	%rd1946, %r3907;
	add.s64 	%rd1947, %rd3, %rd1946;
	ld.local.u8 	%r3908, [%rd1947+4220];
	ld.local.u32 	%r3909, [%rd3+4068];
	add.s32 	%r3910, %r3909, %r3908;
	st.local.u32 	[%rd3+4068], %r3910;
	st.local.u8 	[%rd1947+4220], %rs154;
	ld.local.u32 	%r3911, [%rd3+4100];
	not.b32 	%r3912, %r3911;
	and.b32  	%r3913, %r3911, %r221;
	mul.wide.u32 	%rd1948, %r3910, 4;
	add.s64 	%rd1949, %rd3, %rd1948;
	st.local.u32 	[%rd1949+4], %r3913;
	cvt.u64.u32 	%rd1950, %r3913;
	add.s64 	%rd1951, %rd3, %rd1950;
	ld.local.u8 	%r3914, [%rd1951+4220];
	ld.local.u32 	%r3915, [%rd3+4068];
	add.s32 	%r3916, %r3915, %r3914;
	st.local.u32 	[%rd3+4068], %r3916;
	st.local.u8 	[%rd1951+4220], %rs154;
	and.b32  	%r3917, %r221, %r3912;
	mul.wide.u32 	%rd1952, %r3916, 4;
	add.s64 	%rd1953, %rd3, %rd1952;
	st.local.u32 	[%rd1953+4], %r3917;
	cvt.u64.u32 	%rd1954, %r3917;
	add.s64 	%rd1955, %rd3, %rd1954;
	ld.local.u8 	%r3918, [%rd1955+4220];
	ld.local.u32 	%r3919, [%rd3+4068];
	add.s32 	%r3920, %r3919, %r3918;
	st.local.u32 	[%rd3+4068], %r3920;
	st.local.u8 	[%rd1955+4220], %rs154;
	and.b32  	%r3921, %r3911, %r3778;
	mul.wide.u32 	%rd1956, %r3920, 4;
	add.s64 	%rd1957, %rd3, %rd1956;
	st.local.u32 	[%rd1957+4], %r3921;
	cvt.u64.u32 	%rd1958, %r3921;
	add.s64 	%rd1959, %rd3, %rd1958;
	ld.local.u8 	%r3922, [%rd1959+4220];
	ld.local.u32 	%r3923, [%rd3+4068];
	add.s32 	%r3924, %r3923, %r3922;
	st.local.u32 	[%rd3+4068], %r3924;
	st.local.u8 	[%rd1959+4220], %rs154;
	xor.b32  	%r3925, %r3911, %r221;
	mul.wide.u32 	%rd1960, %r3924, 4;
	add.s64 	%rd1961, %rd3, %rd1960;
	st.local.u32 	[%rd1961+4], %r3925;
	cvt.u64.u32 	%rd1962, %r3925;
	add.s64 	%rd1963, %rd3, %rd1962;
	ld.local.u8 	%r3926, [%rd1963+4220];
	ld.local.u32 	%r3927, [%rd3+4068];
	add.s32 	%r3928, %r3927, %r3926;
	st.local.u32 	[%rd3+4068], %r3928;
	st.local.u8 	[%rd1963+4220], %rs154;
	or.b32  	%r3929, %r3911, %r221;
	mul.wide.u32 	%rd1964, %r3928, 4;
	add.s64 	%rd1965, %rd3, %rd1964;
	st.local.u32 	[%rd1965+4], %r3929;
	cvt.u64.u32 	%rd1966, %r3929;
	add.s64 	%rd1967, %rd3, %rd1966;
	ld.local.u8 	%r3930, [%rd1967+4220];
	ld.local.u32 	%r3931, [%rd3+4068];
	add.s32 	%r3932, %r3931, %r3930;
	st.local.u32 	[%rd3+4068], %r3932;
	st.local.u8 	[%rd1967+4220], %rs154;
	ld.local.u32 	%r3933, [%rd3+4104];
	not.b32 	%r3934, %r3933;
	and.b32  	%r3935, %r3933, %r221;
	mul.wide.u32 	%rd1968, %r3932, 4;
	add.s64 	%rd1969, %rd3, %rd1968;
	st.local.u32 	[%rd1969+4], %r3935;
	cvt.u64.u32 	%rd1970, %r3935;
	add.s64 	%rd1971, %rd3, %rd1970;
	ld.local.u8 	%r3936, [%rd1971+4220];
	ld.local.u32 	%r3937, [%rd3+4068];
	add.s32 	%r3938, %r3937, %r3936;
	st.local.u32 	[%rd3+4068], %r3938;
	st.local.u8 	[%rd1971+4220], %rs154;
	and.b32  	%r3939, %r221, %r3934;
	mul.wide.u32 	%rd1972, %r3938, 4;
	add.s64 	%rd1973, %rd3, %rd1972;
	st.local.u32 	[%rd1973+4], %r3939;
	cvt.u64.u32 	%rd1974, %r3939;
	add.s64 	%rd1975, %rd3, %rd1974;
	ld.local.u8 	%r3940, [%rd1975+4220];
	ld.local.u32 	%r3941, [%rd3+4068];
	add.s32 	%r3942, %r3941, %r3940;
	st.local.u32 	[%rd3+4068], %r3942;
	st.local.u8 	[%rd1975+4220], %rs154;
	and.b32  	%r3943, %r3933, %r3778;
	mul.wide.u32 	%rd1976, %r3942, 4;
	add.s64 	%rd1977, %rd3, %rd1976;
	st.local.u32 	[%rd1977+4], %r3943;
	cvt.u64.u32 	%rd1978, %r3943;
	add.s64 	%rd1979, %rd3, %rd1978;
	ld.local.u8 	%r3944, [%rd1979+4220];
	ld.local.u32 	%r3945, [%rd3+4068];
	add.s32 	%r3946, %r3945, %r3944;
	st.local.u32 	[%rd3+4068], %r3946;
	st.local.u8 	[%rd1979+4220], %rs154;
	xor.b32  	%r3947, %r3933, %r221;
	mul.wide.u32 	%rd1980, %r3946, 4;
	add.s64 	%rd1981, %rd3, %rd1980;
	st.local.u32 	[%rd1981+4], %r3947;
	cvt.u64.u32 	%rd1982, %r3947;
	add.s64 	%rd1983, %rd3, %rd1982;
	ld.local.u8 	%r3948, [%rd1983+4220];
	ld.local.u32 	%r3949, [%rd3+4068];
	add.s32 	%r3950, %r3949, %r3948;
	st.local.u32 	[%rd3+4068], %r3950;
	st.local.u8 	[%rd1983+4220], %rs154;
	or.b32  	%r3951, %r3933, %r221;
	mul.wide.u32 	%rd1984, %r3950, 4;
	add.s64 	%rd1985, %rd3, %rd1984;
	st.local.u32 	[%rd1985+4], %r3951;
	cvt.u64.u32 	%rd1986, %r3951;
	add.s64 	%rd1987, %rd3, %rd1986;
	ld.local.u8 	%r3952, [%rd1987+4220];
	ld.local.u32 	%r3953, [%rd3+4068];
	add.s32 	%r3954, %r3953, %r3952;
	st.local.u32 	[%rd3+4068], %r3954;
	st.local.u8 	[%rd1987+4220], %rs154;
	ld.local.u32 	%r3955, [%rd3+4108];
	not.b32 	%r3956, %r3955;
	and.b32  	%r3957, %r3955, %r221;
	mul.wide.u32 	%rd1988, %r3954, 4;
	add.s64 	%rd1989, %rd3, %rd1988;
	st.local.u32 	[%rd1989+4], %r3957;
	cvt.u64.u32 	%rd1990, %r3957;
	add.s64 	%rd1991, %rd3, %rd1990;
	ld.local.u8 	%r3958, [%rd1991+4220];
	ld.local.u32 	%r3959, [%rd3+4068];
	add.s32 	%r3960, %r3959, %r3958;
	st.local.u32 	[%rd3+4068], %r3960;
	st.local.u8 	[%rd1991+4220], %rs154;
	and.b32  	%r3961, %r221, %r3956;
	mul.wide.u32 	%rd1992, %r3960, 4;
	add.s64 	%rd1993, %rd3, %rd1992;
	st.local.u32 	[%rd1993+4], %r3961;
	cvt.u64.u32 	%rd1994, %r3961;
	add.s64 	%rd1995, %rd3, %rd1994;
	ld.local.u8 	%r3962, [%rd1995+4220];
	ld.local.u32 	%r3963, [%rd3+4068];
	add.s32 	%r3964, %r3963, %r3962;
	st.local.u32 	[%rd3+4068], %r3964;
	st.local.u8 	[%rd1995+4220], %rs154;
	and.b32  	%r3965, %r3955, %r3778;
	mul.wide.u32 	%rd1996, %r3964, 4;
	add.s64 	%rd1997, %rd3, %rd1996;
	st.local.u32 	[%rd1997+4], %r3965;
	cvt.u64.u32 	%rd1998, %r3965;
	add.s64 	%rd1999, %rd3, %rd1998;
	ld.local.u8 	%r3966, [%rd1999+4220];
	ld.local.u32 	%r3967, [%rd3+4068];
	add.s32 	%r3968, %r3967, %r3966;
	st.local.u32 	[%rd3+4068], %r3968;
	st.local.u8 	[%rd1999+4220], %rs154;
	xor.b32  	%r3969, %r3955, %r221;
	mul.wide.u32 	%rd2000, %r3968, 4;
	add.s64 	%rd2001, %rd3, %rd2000;
	st.local.u32 	[%rd2001+4], %r3969;
	cvt.u64.u32 	%rd2002, %r3969;
	add.s64 	%rd2003, %rd3, %rd2002;
	ld.local.u8 	%r3970, [%rd2003+4220];
	ld.local.u32 	%r3971, [%rd3+4068];
	add.s32 	%r3972, %r3971, %r3970;
	st.local.u32 	[%rd3+4068], %r3972;
	st.local.u8 	[%rd2003+4220], %rs154;
	or.b32  	%r3973, %r3955, %r221;
	mul.wide.u32 	%rd2004, %r3972, 4;
	add.s64 	%rd2005, %rd3, %rd2004;
	st.local.u32 	[%rd2005+4], %r3973;
	cvt.u64.u32 	%rd2006, %r3973;
	add.s64 	%rd2007, %rd3, %rd2006;
	ld.local.u8 	%r3974, [%rd2007+4220];
	ld.local.u32 	%r3975, [%rd3+4068];
	add.s32 	%r3976, %r3975, %r3974;
	st.local.u32 	[%rd3+4068], %r3976;
	st.local.u8 	[%rd2007+4220], %rs154;
	ld.local.u32 	%r3977, [%rd3+4112];
	not.b32 	%r3978, %r3977;
	and.b32  	%r3979, %r3977, %r221;
	mul.wide.u32 	%rd2008, %r3976, 4;
	add.s64 	%rd2009, %rd3, %rd2008;
	st.local.u32 	[%rd2009+4], %r3979;
	cvt.u64.u32 	%rd2010, %r3979;
	add.s64 	%rd2011, %rd3, %rd2010;
	ld.local.u8 	%r3980, [%rd2011+4220];
	ld.local.u32 	%r3981, [%rd3+4068];
	add.s32 	%r3982, %r3981, %r3980;
	st.local.u32 	[%rd3+4068], %r3982;
	st.local.u8 	[%rd2011+4220], %rs154;
	and.b32  	%r3983, %r221, %r3978;
	mul.wide.u32 	%rd2012, %r3982, 4;
	add.s64 	%rd2013, %rd3, %rd2012;
	st.local.u32 	[%rd2013+4], %r3983;
	cvt.u64.u32 	%rd2014, %r3983;
	add.s64 	%rd2015, %rd3, %rd2014;
	ld.local.u8 	%r3984, [%rd2015+4220];
	ld.local.u32 	%r3985, [%rd3+4068];
	add.s32 	%r3986, %r3985, %r3984;
	st.local.u32 	[%rd3+4068], %r3986;
	st.local.u8 	[%rd2015+4220], %rs154;
	and.b32  	%r3987, %r3977, %r3778;
	mul.wide.u32 	%rd2016, %r3986, 4;
	add.s64 	%rd2017, %rd3, %rd2016;
	st.local.u32 	[%rd2017+4], %r3987;
	cvt.u64.u32 	%rd2018, %r3987;
	add.s64 	%rd2019, %rd3, %rd2018;
	ld.local.u8 	%r3988, [%rd2019+4220];
	ld.local.u32 	%r3989, [%rd3+4068];
	add.s32 	%r3990, %r3989, %r3988;
	st.local.u32 	[%rd3+4068], %r3990;
	st.local.u8 	[%rd2019+4220], %rs154;
	xor.b32  	%r3991, %r3977, %r221;
	mul.wide.u32 	%rd2020, %r3990, 4;
	add.s64 	%rd2021, %rd3, %rd2020;
	st.local.u32 	[%rd2021+4], %r3991;
	cvt.u64.u32 	%rd2022, %r3991;
	add.s64 	%rd2023, %rd3, %rd2022;
	ld.local.u8 	%r3992, [%rd2023+4220];
	ld.local.u32 	%r3993, [%rd3+4068];
	add.s32 	%r3994, %r3993, %r3992;
	st.local.u32 	[%rd3+4068], %r3994;
	st.local.u8 	[%rd2023+4220], %rs154;
	or.b32  	%r3995, %r3977, %r221;
	mul.wide.u32 	%rd2024, %r3994, 4;
	add.s64 	%rd2025, %rd3, %rd2024;
	st.local.u32 	[%rd2025+4], %r3995;
	cvt.u64.u32 	%rd2026, %r3995;
	add.s64 	%rd2027, %rd3, %rd2026;
	ld.local.u8 	%r3996, [%rd2027+4220];
	ld.local.u32 	%r3997, [%rd3+4068];
	add.s32 	%r3998, %r3997, %r3996;
	st.local.u32 	[%rd3+4068], %r3998;
	st.local.u8 	[%rd2027+4220], %rs154;
	ld.local.u32 	%r3999, [%rd3+4116];
	not.b32 	%r4000, %r3999;
	and.b32  	%r4001, %r3999, %r221;
	mul.wide.u32 	%rd2028, %r3998, 4;
	add.s64 	%rd2029, %rd3, %rd2028;
	st.local.u32 	[%rd2029+4], %r4001;
	cvt.u64.u32 	%rd2030, %r4001;
	add.s64 	%rd2031, %rd3, %rd2030;
	ld.local.u8 	%r4002, [%rd2031+4220];
	ld.local.u32 	%r4003, [%rd3+4068];
	add.s32 	%r4004, %r4003, %r4002;
	st.local.u32 	[%rd3+4068], %r4004;
	st.local.u8 	[%rd2031+4220], %rs154;
	and.b32  	%r4005, %r221, %r4000;
	mul.wide.u32 	%rd2032, %r4004, 4;
	add.s64 	%rd2033, %rd3, %rd2032;
	st.local.u32 	[%rd2033+4], %r4005;
	cvt.u64.u32 	%rd2034, %r4005;
	add.s64 	%rd2035, %rd3, %rd2034;
	ld.local.u8 	%r4006, [%rd2035+4220];
	ld.local.u32 	%r4007, [%rd3+4068];
	add.s32 	%r4008, %r4007, %r4006;
	st.local.u32 	[%rd3+4068], %r4008;
	st.local.u8 	[%rd2035+4220], %rs154;
	and.b32  	%r4009, %r3999, %r3778;
	mul.wide.u32 	%rd2036, %r4008, 4;
	add.s64 	%rd2037, %rd3, %rd2036;
	st.local.u32 	[%rd2037+4], %r4009;
	cvt.u64.u32 	%rd2038, %r4009;
	add.s64 	%rd2039, %rd3, %rd2038;
	ld.local.u8 	%r4010, [%rd2039+4220];
	ld.local.u32 	%r4011, [%rd3+4068];
	add.s32 	%r4012, %r4011, %r4010;
	st.local.u32 	[%rd3+4068], %r4012;
	st.local.u8 	[%rd2039+4220], %rs154;
	xor.b32  	%r4013, %r3999, %r221;
	mul.wide.u32 	%rd2040, %r4012, 4;
	add.s64 	%rd2041, %rd3, %rd2040;
	st.local.u32 	[%rd2041+4], %r4013;
	cvt.u64.u32 	%rd2042, %r4013;
	add.s64 	%rd2043, %rd3, %rd2042;
	ld.local.u8 	%r4014, [%rd2043+4220];
	ld.local.u32 	%r4015, [%rd3+4068];
	add.s32 	%r4016, %r4015, %r4014;
	st.local.u32 	[%rd3+4068], %r4016;
	st.local.u8 	[%rd2043+4220], %rs154;
	or.b32  	%r4017, %r3999, %r221;
	mul.wide.u32 	%rd2044, %r4016, 4;
	add.s64 	%rd2045, %rd3, %rd2044;
	st.local.u32 	[%rd2045+4], %r4017;
	cvt.u64.u32 	%rd2046, %r4017;
	add.s64 	%rd2047, %rd3, %rd2046;
	ld.local.u8 	%r4018, [%rd2047+4220];
	ld.local.u32 	%r4019, [%rd3+4068];
	add.s32 	%r4020, %r4019, %r4018;
	st.local.u32 	[%rd3+4068], %r4020;
	st.local.u8 	[%rd2047+4220], %rs154;
	ld.local.u32 	%r4021, [%rd3+4120];
	not.b32 	%r4022, %r4021;
	and.b32  	%r4023, %r4021, %r221;
	mul.wide.u32 	%rd2048, %r4020, 4;
	add.s64 	%rd2049, %rd3, %rd2048;
	st.local.u32 	[%rd2049+4], %r4023;
	cvt.u64.u32 	%rd2050, %r4023;
	add.s64 	%rd2051, %rd3, %rd2050;
	ld.local.u8 	%r4024, [%rd2051+4220];
	ld.local.u32 	%r4025, [%rd3+4068];
	add.s32 	%r4026, %r4025, %r4024;
	st.local.u32 	[%rd3+4068], %r4026;
	st.local.u8 	[%rd2051+4220], %rs154;
	and.b32  	%r4027, %r221, %r4022;
	mul.wide.u32 	%rd2052, %r4026, 4;
	add.s64 	%rd2053, %rd3, %rd2052;
	st.local.u32 	[%rd2053+4], %r4027;
	cvt.u64.u32 	%rd2054, %r4027;
	add.s64 	%rd2055, %rd3, %rd2054;
	ld.local.u8 	%r4028, [%rd2055+4220];
	ld.local.u32 	%r4029, [%rd3+4068];
	add.s32 	%r4030, %r4029, %r4028;
	st.local.u32 	[%rd3+4068], %r4030;
	st.local.u8 	[%rd2055+4220], %rs154;
	and.b32  	%r4031, %r4021, %r3778;
	mul.wide.u32 	%rd2056, %r4030, 4;
	add.s64 	%rd2057, %rd3, %rd2056;
	st.local.u32 	[%rd2057+4], %r4031;
	cvt.u64.u32 	%rd2058, %r4031;
	add.s64 	%rd2059, %rd3, %rd2058;
	ld.local.u8 	%r4032, [%rd2059+4220];
	ld.local.u32 	%r4033, [%rd3+4068];
	add.s32 	%r4034, %r4033, %r4032;
	st.local.u32 	[%rd3+4068], %r4034;
	st.local.u8 	[%rd2059+4220], %rs154;
	xor.b32  	%r4035, %r4021, %r221;
	mul.wide.u32 	%rd2060, %r4034, 4;
	add.s64 	%rd2061, %rd3, %rd2060;
	st.local.u32 	[%rd2061+4], %r4035;
	cvt.u64.u32 	%rd2062, %r4035;
	add.s64 	%rd2063, %rd3, %rd2062;
	ld.local.u8 	%r4036, [%rd2063+4220];
	ld.local.u32 	%r4037, [%rd3+4068];
	add.s32 	%r4038, %r4037, %r4036;
	st.local.u32 	[%rd3+4068], %r4038;
	st.local.u8 	[%rd2063+4220], %rs154;
	or.b32  	%r4039, %r4021, %r221;
	mul.wide.u32 	%rd2064, %r4038, 4;
	add.s64 	%rd2065, %rd3, %rd2064;
	st.local.u32 	[%rd2065+4], %r4039;
	cvt.u64.u32 	%rd2066, %r4039;
	add.s64 	%rd2067, %rd3, %rd2066;
	ld.local.u8 	%r4040, [%rd2067+4220];
	ld.local.u32 	%r4041, [%rd3+4068];
	add.s32 	%r4042, %r4041, %r4040;
	st.local.u32 	[%rd3+4068], %r4042;
	st.local.u8 	[%rd2067+4220], %rs154;
	ld.local.u32 	%r4043, [%rd3+4124];
	not.b32 	%r4044, %r4043;
	and.b32  	%r4045, %r4043, %r221;
	mul.wide.u32 	%rd2068, %r4042, 4;
	add.s64 	%rd2069, %rd3, %rd2068;
	st.local.u32 	[%rd2069+4], %r4045;
	cvt.u64.u32 	%rd2070, %r4045;
	add.s64 	%rd2071, %rd3, %rd2070;
	ld.local.u8 	%r4046, [%rd2071+4220];
	ld.local.u32 	%r4047, [%rd3+4068];
	add.s32 	%r4048, %r4047, %r4046;
	st.local.u32 	[%rd3+4068], %r4048;
	st.local.u8 	[%rd2071+4220], %rs154;
	and.b32  	%r4049, %r221, %r4044;
	mul.wide.u32 	%rd2072, %r4048, 4;
	add.s64 	%rd2073, %rd3, %rd2072;
	st.local.u32 	[%rd2073+4], %r4049;
	cvt.u64.u32 	%rd2074, %r4049;
	add.s64 	%rd2075, %rd3, %rd2074;
	ld.local.u8 	%r4050, [%rd2075+4220];
	ld.local.u32 	%r4051, [%rd3+4068];
	add.s32 	%r4052, %r4051, %r4050;
	st.local.u32 	[%rd3+4068], %r4052;
	st.local.u8 	[%rd2075+4220], %rs154;
	and.b32  	%r4053, %r4043, %r3778;
	mul.wide.u32 	%rd2076, %r4052, 4;
	add.s64 	%rd2077, %rd3, %rd2076;
	st.local.u32 	[%rd2077+4], %r4053;
	cvt.u64.u32 	%rd2078, %r4053;
	add.s64 	%rd2079, %rd3, %rd2078;
	ld.local.u8 	%r4054, [%rd2079+4220];
	ld.local.u32 	%r4055, [%rd3+4068];
	add.s32 	%r4056, %r4055, %r4054;
	st.local.u32 	[%rd3+4068], %r4056;
	st.local.u8 	[%rd2079+4220], %rs154;
	xor.b32  	%r4057, %r4043, %r221;
	mul.wide.u32 	%rd2080, %r4056, 4;
	add.s64 	%rd2081, %rd3, %rd2080;
	st.local.u32 	[%rd2081+4], %r4057;
	cvt.u64.u32 	%rd2082, %r4057;
	add.s64 	%rd2083, %rd3, %rd2082;
	ld.local.u8 	%r4058, [%rd2083+4220];
	ld.local.u32 	%r4059, [%rd3+4068];
	add.s32 	%r4060, %r4059, %r4058;
	st.local.u32 	[%rd3+4068], %r4060;
	st.local.u8 	[%rd2083+4220], %rs154;
	or.b32  	%r4061, %r4043, %r221;
	mul.wide.u32 	%rd2084, %r4060, 4;
	add.s64 	%rd2085, %rd3, %rd2084;
	st.local.u32 	[%rd2085+4], %r4061;
	cvt.u64.u32 	%rd2086, %r4061;
	add.s64 	%rd2087, %rd3, %rd2086;
	ld.local.u8 	%r4062, [%rd2087+4220];
	ld.local.u32 	%r4063, [%rd3+4068];
	add.s32 	%r4064, %r4063, %r4062;
	st.local.u32 	[%rd3+4068], %r4064;
	st.local.u8 	[%rd2087+4220], %rs154;
	ld.local.u32 	%r4065, [%rd3+4128];
	not.b32 	%r4066, %r4065;
	and.b32  	%r4067, %r4065, %r221;
	mul.wide.u32 	%rd2088, %r4064, 4;
	add.s64 	%rd2089, %rd3, %rd2088;
	st.local.u32 	[%rd2089+4], %r4067;
	cvt.u64.u32 	%rd2090, %r4067;
	add.s64 	%rd2091, %rd3, %rd2090;
	ld.local.u8 	%r4068, [%rd2091+4220];
	ld.local.u32 	%r4069, [%rd3+4068];
	add.s32 	%r4070, %r4069, %r4068;
	st.local.u32 	[%rd3+4068], %r4070;
	st.local.u8 	[%rd2091+4220], %rs154;
	and.b32  	%r4071, %r221, %r4066;
	mul.wide.u32 	%rd2092, %r4070, 4;
	add.s64 	%rd2093, %rd3, %rd2092;
	st.local.u32 	[%rd2093+4], %r4071;
	cvt.u64.u32 	%rd2094, %r4071;
	add.s64 	%rd2095, %rd3, %rd2094;
	ld.local.u8 	%r4072, [%rd2095+4220];
	ld.local.u32 	%r4073, [%rd3+4068];
	add.s32 	%r4074, %r4073, %r4072;
	st.local.u32 	[%rd3+4068], %r4074;
	st.local.u8 	[%rd2095+4220], %rs154;
	and.b32  	%r4075, %r4065, %r3778;
	mul.wide.u32 	%rd2096, %r4074, 4;
	add.s64 	%rd2097, %rd3, %rd2096;
	st.local.u32 	[%rd2097+4], %r4075;
	cvt.u64.u32 	%rd2098, %r4075;
	add.s64 	%rd2099, %rd3, %rd2098;
	ld.local.u8 	%r4076, [%rd2099+4220];
	ld.local.u32 	%r4077, [%rd3+4068];
	add.s32 	%r4078, %r4077, %r4076;
	st.local.u32 	[%rd3+4068], %r4078;
	st.local.u8 	[%rd2099+4220], %rs154;
	xor.b32  	%r4079, %r4065, %r221;
	mul.wide.u32 	%rd2100, %r4078, 4;
	add.s64 	%rd2101, %rd3, %rd2100;
	st.local.u32 	[%rd2101+4], %r4079;
	cvt.u64.u32 	%rd2102, %r4079;
	add.s64 	%rd2103, %rd3, %rd2102;
	ld.local.u8 	%r4080, [%rd2103+4220];
	ld.local.u32 	%r4081, [%rd3+4068];
	add.s32 	%r4082, %r4081, %r4080;
	st.local.u32 	[%rd3+4068], %r4082;
	st.local.u8 	[%rd2103+4220], %rs154;
	or.b32  	%r4083, %r4065, %r221;
	mul.wide.u32 	%rd2104, %r4082, 4;
	add.s64 	%rd2105, %rd3, %rd2104;
	st.local.u32 	[%rd2105+4], %r4083;
	cvt.u64.u32 	%rd2106, %r4083;
	add.s64 	%rd2107, %rd3, %rd2106;
	ld.local.u8 	%r4084, [%rd2107+4220];
	ld.local.u32 	%r4085, [%rd3+4068];
	add.s32 	%r4086, %r4085, %r4084;
	st.local.u32 	[%rd3+4068], %r4086;
	st.local.u8 	[%rd2107+4220], %rs154;
	ld.local.u32 	%r4087, [%rd3+4132];
	not.b32 	%r4088, %r4087;
	and.b32  	%r4089, %r4087, %r221;
	mul.wide.u32 	%rd2108, %r4086, 4;
	add.s64 	%rd2109, %rd3, %rd2108;
	st.local.u32 	[%rd2109+4], %r4089;
	cvt.u64.u32 	%rd2110, %r4089;
	add.s64 	%rd2111, %rd3, %rd2110;
	ld.local.u8 	%r4090, [%rd2111+4220];
	ld.local.u32 	%r4091, [%rd3+4068];
	add.s32 	%r4092, %r4091, %r4090;
	st.local.u32 	[%rd3+4068], %r4092;
	st.local.u8 	[%rd2111+4220], %rs154;
	and.b32  	%r4093, %r221, %r4088;
	mul.wide.u32 	%rd2112, %r4092, 4;
	add.s64 	%rd2113, %rd3, %rd2112;
	st.local.u32 	[%rd2113+4], %r4093;
	cvt.u64.u32 	%rd2114, %r4093;
	add.s64 	%rd2115, %rd3, %rd2114;
	ld.local.u8 	%r4094, [%rd2115+4220];
	ld.local.u32 	%r4095, [%rd3+4068];
	add.s32 	%r4096, %r4095, %r4094;
	st.local.u32 	[%rd3+4068], %r4096;
	st.local.u8 	[%rd2115+4220], %rs154;
	and.b32  	%r4097, %r4087, %r3778;
	mul.wide.u32 	%rd2116, %r4096, 4;
	add.s64 	%rd2117, %rd3, %rd2116;
	st.local.u32 	[%rd2117+4], %r4097;
	cvt.u64.u32 	%rd2118, %r4097;
	add.s64 	%rd2119, %rd3, %rd2118;
	ld.local.u8 	%r4098, [%rd2119+4220];
	ld.local.u32 	%r4099, [%rd3+4068];
	add.s32 	%r4100, %r4099, %r4098;
	st.local.u32 	[%rd3+4068], %r4100;
	st.local.u8 	[%rd2119+4220], %rs154;
	xor.b32  	%r4101, %r4087, %r221;
	mul.wide.u32 	%rd2120, %r4100, 4;
	add.s64 	%rd2121, %rd3, %rd2120;
	st.local.u32 	[%rd2121+4], %r4101;
	cvt.u64.u32 	%rd2122, %r4101;
	add.s64 	%rd2123, %rd3, %rd2122;
	ld.local.u8 	%r4102, [%rd2123+4220];
	ld.local.u32 	%r4103, [%rd3+4068];
	add.s32 	%r4104, %r4103, %r4102;
	st.local.u32 	[%rd3+4068], %r4104;
	st.local.u8 	[%rd2123+4220], %rs154;
	or.b32  	%r4105, %r4087, %r221;
	mul.wide.u32 	%rd2124, %r4104, 4;
	add.s64 	%rd2125, %rd3, %rd2124;
	st.local.u32 	[%rd2125+4], %r4105;
	cvt.u64.u32 	%rd2126, %r4105;
	add.s64 	%rd2127, %rd3, %rd2126;
	ld.local.u8 	%r4106, [%rd2127+4220];
	ld.local.u32 	%r4107, [%rd3+4068];
	add.s32 	%r26250, %r4107, %r4106;
	st.local.u32 	[%rd3+4068], %r26250;
	st.local.u8 	[%rd2127+4220], %rs154;
	ld.local.u32 	%r26246, [%rd3+4212];
	setp.ge.u32 	%p33, %r26246, %r26250;
	@%p33 bra 	$L__BB0_216;
	bra.uni 	$L__BB0_225;
$L__BB0_216:
	ld.local.u32 	%r26241, [%rd3+4064];
	setp.ge.u32 	%p46, %r26241, %r26250;
	@%p46 bra 	$L__BB0_219;
	mov.u32 	%r26251, %r26241;
$L__BB0_218:
	mul.wide.u32 	%rd3217, %r26251, 4;
	add.s64 	%rd3218, %rd3, %rd3217;
	ld.local.u32 	%rd3219, [%rd3218+4];
	add.s64 	%rd3220, %rd3, %rd3219;
	mov.b16 	%rs644, 1;
	st.local.u8 	[%rd3220+4220], %rs644;
	add.s32 	%r26251, %r26251, 1;
	setp.lt.u32 	%p47, %r26251, %r26250;
	@%p47 bra 	$L__BB0_218;
$L__BB0_219:
	ld.local.u32 	%rd3221, [%rd3+4136];
	mov.u64 	%rd3222, d_TARGET_LOOKUP;
	add.s64 	%rd3223, %rd3222, %rd3221;
	ld.global.u8 	%rs645, [%rd3223];
	add.s16 	%rs9844, %rs645, %rs9846;
	cvt.u32.u16 	%r6849, %rs645;
	shl.b32 	%r6850, %r6849, 16;
	and.b32  	%r6851, %r6850, 16711680;
	ld.local.u32 	%r6852, [%rd3+4208];
	add.s32 	%r6853, %r6852, %r6851;
	add.s32 	%r26238, %r6853, 1;
	st.local.u32 	[%rd3+4208], %r26238;
	setp.ge.u32 	%p48, %r26238, %r26241;
	@%p48 bra 	$L__BB0_200;
	bra.uni 	$L__BB0_184;
$L__BB0_220:
	sub.s16 	%rs72, %rs9846, %rs71;
	add.s32 	%r4113, %r26246, 1;
	st.local.u32 	[%rd3+4216], %r4113;
	st.local.u32 	[%rd3+4072], %r26250;
	not.b32 	%r4114, %r247;
	ld.local.u32 	%r4115, [%rd3+4076];
	not.b32 	%r4116, %r4115;
	and.b32  	%r4117, %r4115, %r247;
	mul.wide.u32 	%rd2133, %r26250, 4;
	add.s64 	%rd2134, %rd3, %rd2133;
	st.local.u32 	[%rd2134+4], %r4117;
	cvt.u64.u32 	%rd2135, %r4117;
	add.s64 	%rd2136, %rd3, %rd2135;
	ld.local.u8 	%r4118, [%rd2136+4220];
	ld.local.u32 	%r4119, [%rd3+4072];
	add.s32 	%r4120, %r4119, %r4118;
	st.local.u32 	[%rd3+4072], %r4120;
	mov.b16 	%rs155, 0;
	st.local.u8 	[%rd2136+4220], %rs155;
	and.b32  	%r4121, %r247, %r4116;
	mul.wide.u32 	%rd2137, %r4120, 4;
	add.s64 	%rd2138, %rd3, %rd2137;
	st.local.u32 	[%rd2138+4], %r4121;
	cvt.u64.u32 	%rd2139, %r4121;
	add.s64 	%rd2140, %rd3, %rd2139;
	ld.local.u8 	%r4122, [%rd2140+4220];
	ld.local.u32 	%r4123, [%rd3+4072];
	add.s32 	%r4124, %r4123, %r4122;
	st.local.u32 	[%rd3+4072], %r4124;
	st.local.u8 	[%rd2140+4220], %rs155;
	and.b32  	%r4125, %r4115, %r4114;
	mul.wide.u32 	%rd2141, %r4124, 4;
	add.s64 	%rd2142, %rd3, %rd2141;
	st.local.u32 	[%rd2142+4], %r4125;
	cvt.u64.u32 	%rd2143, %r4125;
	add.s64 	%rd2144, %rd3, %rd2143;
	ld.local.u8 	%r4126, [%rd2144+4220];
	ld.local.u32 	%r4127, [%rd3+4072];
	add.s32 	%r4128, %r4127, %r4126;
	st.local.u32 	[%rd3+4072], %r4128;
	st.local.u8 	[%rd2144+4220], %rs155;
	xor.b32  	%r4129, %r4115, %r247;
	mul.wide.u32 	%rd2145, %r4128, 4;
	add.s64 	%rd2146, %rd3, %rd2145;
	st.local.u32 	[%rd2146+4], %r4129;
	cvt.u64.u32 	%rd2147, %r4129;
	add.s64 	%rd2148, %rd3, %rd2147;
	ld.local.u8 	%r4130, [%rd2148+4220];
	ld.local.u32 	%r4131, [%rd3+4072];
	add.s32 	%r4132, %r4131, %r4130;
	st.local.u32 	[%rd3+4072], %r4132;
	st.local.u8 	[%rd2148+4220], %rs155;
	or.b32  	%r4133, %r4115, %r247;
	mul.wide.u32 	%rd2149, %r4132, 4;
	add.s64 	%rd2150, %rd3, %rd2149;
	st.local.u32 	[%rd2150+4], %r4133;
	cvt.u64.u32 	%rd2151, %r4133;
	add.s64 	%rd2152, %rd3, %rd2151;
	ld.local.u8 	%r4134, [%rd2152+4220];
	ld.local.u32 	%r4135, [%rd3+4072];
	add.s32 	%r4136, %r4135, %r4134;
	st.local.u32 	[%rd3+4072], %r4136;
	st.local.u8 	[%rd2152+4220], %rs155;
	ld.local.u32 	%r4137, [%rd3+4080];
	not.b32 	%r4138, %r4137;
	and.b32  	%r4139, %r4137, %r247;
	mul.wide.u32 	%rd2153, %r4136, 4;
	add.s64 	%rd2154, %rd3, %rd2153;
	st.local.u32 	[%rd2154+4], %r4139;
	cvt.u64.u32 	%rd2155, %r4139;
	add.s64 	%rd2156, %rd3, %rd2155;
	ld.local.u8 	%r4140, [%rd2156+4220];
	ld.local.u32 	%r4141, [%rd3+4072];
	add.s32 	%r4142, %r4141, %r4140;
	st.local.u32 	[%rd3+4072], %r4142;
	st.local.u8 	[%rd2156+4220], %rs155;
	and.b32  	%r4143, %r247, %r4138;
	mul.wide.u32 	%rd2157, %r4142, 4;
	add.s64 	%rd2158, %rd3, %rd2157;
	st.local.u32 	[%rd2158+4], %r4143;
	cvt.u64.u32 	%rd2159, %r4143;
	add.s64 	%rd2160, %rd3, %rd2159;
	ld.local.u8 	%r4144, [%rd2160+4220];
	ld.local.u32 	%r4145, [%rd3+4072];
	add.s32 	%r4146, %r4145, %r4144;
	st.local.u32 	[%rd3+4072], %r4146;
	st.local.u8 	[%rd2160+4220], %rs155;
	and.b32  	%r4147, %r4137, %r4114;
	mul.wide.u32 	%rd2161, %r4146, 4;
	add.s64 	%rd2162, %rd3, %rd2161;
	st.local.u32 	[%rd2162+4], %r4147;
	cvt.u64.u32 	%rd2163, %r4147;
	add.s64 	%rd2164, %rd3, %rd2163;
	ld.local.u8 	%r4148, [%rd2164+4220];
	ld.local.u32 	%r4149, [%rd3+4072];
	add.s32 	%r4150, %r4149, %r4148;
	st.local.u32 	[%rd3+4072], %r4150;
	st.local.u8 	[%rd2164+4220], %rs155;
	xor.b32  	%r4151, %r4137, %r247;
	mul.wide.u32 	%rd2165, %r4150, 4;
	add.s64 	%rd2166, %rd3, %rd2165;
	st.local.u32 	[%rd2166+4], %r4151;
	cvt.u64.u32 	%rd2167, %r4151;
	add.s64 	%rd2168, %rd3, %rd2167;
	ld.local.u8 	%r4152, [%rd2168+4220];
	ld.local.u32 	%r4153, [%rd3+4072];
	add.s32 	%r4154, %r4153, %r4152;
	st.local.u32 	[%rd3+4072], %r4154;
	st.local.u8 	[%rd2168+4220], %rs155;
	or.b32  	%r4155, %r4137, %r247;
	mul.wide.u32 	%rd2169, %r4154, 4;
	add.s64 	%rd2170, %rd3, %rd2169;
	st.local.u32 	[%rd2170+4], %r4155;
	cvt.u64.u32 	%rd2171, %r4155;
	add.s64 	%rd2172, %rd3, %rd2171;
	ld.local.u8 	%r4156, [%rd2172+4220];
	ld.local.u32 	%r4157, [%rd3+4072];
	add.s32 	%r4158, %r4157, %r4156;
	st.local.u32 	[%rd3+4072], %r4158;
	st.local.u8 	[%rd2172+4220], %rs155;
	ld.local.u32 	%r4159, [%rd3+4084];
	not.b32 	%r4160, %r4159;
	and.b32  	%r4161, %r4159, %r247;
	mul.wide.u32 	%rd2173, %r4158, 4;
	add.s64 	%rd2174, %rd3, %rd2173;
	st.local.u32 	[%rd2174+4], %r4161;
	cvt.u64.u32 	%rd2175, %r4161;
	add.s64 	%rd2176, %rd3, %rd2175;
	ld.local.u8 	%r4162, [%rd2176+4220];
	ld.local.u32 	%r4163, [%rd3+4072];
	add.s32 	%r4164, %r4163, %r4162;
	st.local.u32 	[%rd3+4072], %r4164;
	st.local.u8 	[%rd2176+4220], %rs155;
	and.b32  	%r4165, %r247, %r4160;
	mul.wide.u32 	%rd2177, %r4164, 4;
	add.s64 	%rd2178, %rd3, %rd2177;
	st.local.u32 	[%rd2178+4], %r4165;
	cvt.u64.u32 	%rd2179, %r4165;
	add.s64 	%rd2180, %rd3, %rd2179;
	ld.local.u8 	%r4166, [%rd2180+4220];
	ld.local.u32 	%r4167, [%rd3+4072];
	add.s32 	%r4168, %r4167, %r4166;
	st.local.u32 	[%rd3+4072], %r4168;
	st.local.u8 	[%rd2180+4220], %rs155;
	and.b32  	%r4169, %r4159, %r4114;
	mul.wide.u32 	%rd2181, %r4168, 4;
	add.s64 	%rd2182, %rd3, %rd2181;
	st.local.u32 	[%rd2182+4], %r4169;
	cvt.u64.u32 	%rd2183, %r4169;
	add.s64 	%rd2184, %rd3, %rd2183;
	ld.local.u8 	%r4170, [%rd2184+4220];
	ld.local.u32 	%r4171, [%rd3+4072];
	add.s32 	%r4172, %r4171, %r4170;
	st.local.u32 	[%rd3+4072], %r4172;
	st.local.u8 	[%rd2184+4220], %rs155;
	xor.b32  	%r4173, %r4159, %r247;
	mul.wide.u32 	%rd2185, %r4172, 4;
	add.s64 	%rd2186, %rd3, %rd2185;
	st.local.u32 	[%rd2186+4], %r4173;
	cvt.u64.u32 	%rd2187, %r4173;
	add.s64 	%rd2188, %rd3, %rd2187;
	ld.local.u8 	%r4174, [%rd2188+4220];
	ld.local.u32 	%r4175, [%rd3+4072];
	add.s32 	%r4176, %r4175, %r4174;
	st.local.u32 	[%rd3+4072], %r4176;
	st.local.u8 	[%rd2188+4220], %rs155;
	or.b32  	%r4177, %r4159, %r247;
	mul.wide.u32 	%rd2189, %r4176, 4;
	add.s64 	%rd2190, %rd3, %rd2189;
	st.local.u32 	[%rd2190+4], %r4177;
	cvt.u64.u32 	%rd2191, %r4177;
	add.s64 	%rd2192, %rd3, %rd2191;
	ld.local.u8 	%r4178, [%rd2192+4220];
	ld.local.u32 	%r4179, [%rd3+4072];
	add.s32 	%r4180, %r4179, %r4178;
	st.local.u32 	[%rd3+4072], %r4180;
	st.local.u8 	[%rd2192+4220], %rs155;
	ld.local.u32 	%r4181, [%rd3+4088];
	not.b32 	%r4182, %r4181;
	and.b32  	%r4183, %r4181, %r247;
	mul.wide.u32 	%rd2193, %r4180, 4;
	add.s64 	%rd2194, %rd3, %rd2193;
	st.local.u32 	[%rd2194+4], %r4183;
	cvt.u64.u32 	%rd2195, %r4183;
	add.s64 	%rd2196, %rd3, %rd2195;
	ld.local.u8 	%r4184, [%rd2196+4220];
	ld.local.u32 	%r4185, [%rd3+4072];
	add.s32 	%r4186, %r4185, %r4184;
	st.local.u32 	[%rd3+4072], %r4186;
	st.local.u8 	[%rd2196+4220], %rs155;
	and.b32  	%r4187, %r247, %r4182;
	mul.wide.u32 	%rd2197, %r4186, 4;
	add.s64 	%rd2198, %rd3, %rd2197;
	st.local.u32 	[%rd2198+4], %r4187;
	cvt.u64.u32 	%rd2199, %r4187;
	add.s64 	%rd2200, %rd3, %rd2199;
	ld.local.u8 	%r4188, [%rd2200+4220];
	ld.local.u32 	%r4189, [%rd3+4072];
	add.s32 	%r4190, %r4189, %r4188;
	st.local.u32 	[%rd3+4072], %r4190;
	st.local.u8 	[%rd2200+4220], %rs155;
	and.b32  	%r4191, %r4181, %r4114;
	mul.wide.u32 	%rd2201, %r4190, 4;
	add.s64 	%rd2202, %rd3, %rd2201;
	st.local.u32 	[%rd2202+4], %r4191;
	cvt.u64.u32 	%rd2203, %r4191;
	add.s64 	%rd2204, %rd3, %rd2203;
	ld.local.u8 	%r4192, [%rd2204+4220];
	ld.local.u32 	%r4193, [%rd3+4072];
	add.s32 	%r4194, %r4193, %r4192;
	st.local.u32 	[%rd3+4072], %r4194;
	st.local.u8 	[%rd2204+4220], %rs155;
	xor.b32  	%r4195, %r4181, %r247;
	mul.wide.u32 	%rd2205, %r4194, 4;
	add.s64 	%rd2206, %rd3, %rd2205;
	st.local.u32 	[%rd2206+4], %r4195;
	cvt.u64.u32 	%rd2207, %r4195;
	add.s64 	%rd2208, %rd3, %rd2207;
	ld.local.u8 	%r4196, [%rd2208+4220];
	ld.local.u32 	%r4197, [%rd3+4072];
	add.s32 	%r4198, %r4197, %r4196;
	st.local.u32 	[%rd3+4072], %r4198;
	st.local.u8 	[%rd2208+4220], %rs155;
	or.b32  	%r4199, %r4181, %r247;
	mul.wide.u32 	%rd2209, %r4198, 4;
	add.s64 	%rd2210, %rd3, %rd2209;
	st.local.u32 	[%rd2210+4], %r4199;
	cvt.u64.u32 	%rd2211, %r4199;
	add.s64 	%rd2212, %rd3, %rd2211;
	ld.local.u8 	%r4200, [%rd2212+4220];
	ld.local.u32 	%r4201, [%rd3+4072];
	add.s32 	%r4202, %r4201, %r4200;
	st.local.u32 	[%rd3+4072], %r4202;
	st.local.u8 	[%rd2212+4220], %rs155;
	ld.local.u32 	%r4203, [%rd3+4092];
	not.b32 	%r4204, %r4203;
	and.b32  	%r4205, %r4203, %r247;
	mul.wide.u32 	%rd2213, %r4202, 4;
	add.s64 	%rd2214, %rd3, %rd2213;
	st.local.u32 	[%rd2214+4], %r4205;
	cvt.u64.u32 	%rd2215, %r4205;
	add.s64 	%rd2216, %rd3, %rd2215;
	ld.local.u8 	%r4206, [%rd2216+4220];
	ld.local.u32 	%r4207, [%rd3+4072];
	add.s32 	%r4208, %r4207, %r4206;
	st.local.u32 	[%rd3+4072], %r4208;
	st.local.u8 	[%rd2216+4220], %rs155;
	and.b32  	%r4209, %r247, %r4204;
	mul.wide.u32 	%rd2217, %r4208, 4;
	add.s64 	%rd2218, %rd3, %rd2217;
	st.local.u32 	[%rd2218+4], %r4209;
	cvt.u64.u32 	%rd2219, %r4209;
	add.s64 	%rd2220, %rd3, %rd2219;
	ld.local.u8 	%r4210, [%rd2220+4220];
	ld.local.u32 	%r4211, [%rd3+4072];
	add.s32 	%r4212, %r4211, %r4210;
	st.local.u32 	[%rd3+4072], %r4212;
	st.local.u8 	[%rd2220+4220], %rs155;
	and.b32  	%r4213, %r4203, %r4114;
	mul.wide.u32 	%rd2221, %r4212, 4;
	add.s64 	%rd2222, %rd3, %rd2221;
	st.local.u32 	[%rd2222+4], %r4213;
	cvt.u64.u32 	%rd2223, %r4213;
	add.s64 	%rd2224, %rd3, %rd2223;
	ld.local.u8 	%r4214, [%rd2224+4220];
	ld.local.u32 	%r4215, [%rd3+4072];
	add.s32 	%r4216, %r4215, %r4214;
	st.local.u32 	[%rd3+4072], %r4216;
	st.local.u8 	[%rd2224+4220], %rs155;
	xor.b32  	%r4217, %r4203, %r247;
	mul.wide.u32 	%rd2225, %r4216, 4;
	add.s64 	%rd2226, %rd3, %rd2225;
	st.local.u32 	[%rd2226+4], %r4217;
	cvt.u64.u32 	%rd2227, %r4217;
	add.s64 	%rd2228, %rd3, %rd2227;
	ld.local.u8 	%r4218, [%rd2228+4220];
	ld.local.u32 	%r4219, [%rd3+4072];
	add.s32 	%r4220, %r4219, %r4218;
	st.local.u32 	[%rd3+4072], %r4220;
	st.local.u8 	[%rd2228+4220], %rs155;
	or.b32  	%r4221, %r4203, %r247;
	mul.wide.u32 	%rd2229, %r4220, 4;
	add.s64 	%rd2230, %rd3, %rd2229;
	st.local.u32 	[%rd2230+4], %r4221;
	cvt.u64.u32 	%rd2231, %r4221;
	add.s64 	%rd2232, %rd3, %rd2231;
	ld.local.u8 	%r4222, [%rd2232+4220];
	ld.local.u32 	%r4223, [%rd3+4072];
	add.s32 	%r4224, %r4223, %r4222;
	st.local.u32 	[%rd3+4072], %r4224;
	st.local.u8 	[%rd2232+4220], %rs155;
	ld.local.u32 	%r4225, [%rd3+4096];
	not.b32 	%r4226, %r4225;
	and.b32  	%r4227, %r4225, %r247;
	mul.wide.u32 	%rd2233, %r4224, 4;
	add.s64 	%rd2234, %rd3, %rd2233;
	st.local.u32 	[%rd2234+4], %r4227;
	cvt.u64.u32 	%rd2235, %r4227;
	add.s64 	%rd2236, %rd3, %rd2235;
	ld.local.u8 	%r4228, [%rd2236+4220];
	ld.local.u32 	%r4229, [%rd3+4072];
	add.s32 	%r4230, %r4229, %r4228;
	st.local.u32 	[%rd3+4072], %r4230;
	st.local.u8 	[%rd2236+4220], %rs155;
	and.b32  	%r4231, %r247, %r4226;
	mul.wide.u32 	%rd2237, %r4230, 4;
	add.s64 	%rd2238, %rd3, %rd2237;
	st.local.u32 	[%rd2238+4], %r4231;
	cvt.u64.u32 	%rd2239, %r4231;
	add.s64 	%rd2240, %rd3, %rd2239;
	ld.local.u8 	%r4232, [%rd2240+4220];
	ld.local.u32 	%r4233, [%rd3+4072];
	add.s32 	%r4234, %r4233, %r4232;
	st.local.u32 	[%rd3+4072], %r4234;
	st.local.u8 	[%rd2240+4220], %rs155;
	and.b32  	%r4235, %r4225, %r4114;
	mul.wide.u32 	%rd2241, %r4234, 4;
	add.s64 	%rd2242, %rd3, %rd2241;
	st.local.u32 	[%rd2242+4], %r4235;
	cvt.u64.u32 	%rd2243, %r4235;
	add.s64 	%rd2244, %rd3, %rd2243;
	ld.local.u8 	%r4236, [%rd2244+4220];
	ld.local.u32 	%r4237, [%rd3+4072];
	add.s32 	%r4238, %r4237, %r4236;
	st.local.u32 	[%rd3+4072], %r4238;
	st.local.u8 	[%rd2244+4220], %rs155;
	xor.b32  	%r4239, %r4225, %r247;
	mul.wide.u32 	%rd2245, %r4238, 4;
	add.s64 	%rd2246, %rd3, %rd2245;
	st.local.u32 	[%rd2246+4], %r4239;
	cvt.u64.u32 	%rd2247, %r4239;
	add.s64 	%rd2248, %rd3, %rd2247;
	ld.local.u8 	%r4240, [%rd2248+4220];
	ld.local.u32 	%r4241, [%rd3+4072];
	add.s32 	%r4242, %r4241, %r4240;
	st.local.u32 	[%rd3+4072], %r4242;
	st.local.u8 	[%rd2248+4220], %rs155;
	or.b32  	%r4243, %r4225, %r247;
	mul.wide.u32 	%rd2249, %r4242, 4;
	add.s64 	%rd2250, %rd3, %rd2249;
	st.local.u32 	[%rd2250+4], %r4243;
	cvt.u64.u32 	%rd2251, %r4243;
	add.s64 	%rd2252, %rd3, %rd2251;
	ld.local.u8 	%r4244, [%rd2252+4220];
	ld.local.u32 	%r4245, [%rd3+4072];
	add.s32 	%r4246, %r4245, %r4244;
	st.local.u32 	[%rd3+4072], %r4246;
	st.local.u8 	[%rd2252+4220], %rs155;
	ld.local.u32 	%r4247, [%rd3+4100];
	not.b32 	%r4248, %r4247;
	and.b32  	%r4249, %r4247, %r247;
	mul.wide.u32 	%rd2253, %r4246, 4;
	add.s64 	%rd2254, %rd3, %rd2253;
	st.local.u32 	[%rd2254+4], %r4249;
	cvt.u64.u32 	%rd2255, %r4249;
	add.s64 	%rd2256, %rd3, %rd2255;
	ld.local.u8 	%r4250, [%rd2256+4220];
	ld.local.u32 	%r4251, [%rd3+4072];
	add.s32 	%r4252, %r4251, %r4250;
	st.local.u32 	[%rd3+4072], %r4252;
	st.local.u8 	[%rd2256+4220], %rs155;
	and.b32  	%r4253, %r247, %r4248;
	mul.wide.u32 	%rd2257, %r4252, 4;
	add.s64 	%rd2258, %rd3, %rd2257;
	st.local.u32 	[%rd2258+4], %r4253;
	cvt.u64.u32 	%rd2259, %r4253;
	add.s64 	%rd2260, %rd3, %rd2259;
	ld.local.u8 	%r4254, [%rd2260+4220];
	ld.local.u32 	%r4255, [%rd3+4072];
	add.s32 	%r4256, %r4255, %r4254;
	st.local.u32 	[%rd3+4072], %r4256;
	st.local.u8 	[%rd2260+4220], %rs155;
	and.b32  	%r4257, %r4247, %r4114;
	mul.wide.u32 	%rd2261, %r4256, 4;
	add.s64 	%rd2262, %rd3, %rd2261;
	st.local.u32 	[%rd2262+4], %r4257;
	cvt.u64.u32 	%rd2263, %r4257;
	add.s64 	%rd2264, %rd3, %rd2263;
	ld.local.u8 	%r4258, [%rd2264+4220];
	ld.local.u32 	%r4259, [%rd3+4072];
	add.s32 	%r4260, %r4259, %r4258;
	st.local.u32 	[%rd3+4072], %r4260;
	st.local.u8 	[%rd2264+4220], %rs155;
	xor.b32  	%r4261, %r4247, %r247;
	mul.wide.u32 	%rd2265, %r4260, 4;
	add.s64 	%rd2266, %rd3, %rd2265;
	st.local.u32 	[%rd2266+4], %r4261;
	cvt.u64.u32 	%rd2267, %r4261;
	add.s64 	%rd2268, %rd3, %rd2267;
	ld.local.u8 	%r4262, [%rd2268+4220];
	ld.local.u32 	%r4263, [%rd3+4072];
	add.s32 	%r4264, %r4263, %r4262;
	st.local.u32 	[%rd3+4072], %r4264;
	st.local.u8 	[%rd2268+4220], %rs155;
	or.b32  	%r4265, %r4247, %r247;
	mul.wide.u32 	%rd2269, %r4264, 4;
	add.s64 	%rd2270, %rd3, %rd2269;
	st.local.u32 	[%rd2270+4], %r4265;
	cvt.u64.u32 	%rd2271, %r4265;
	add.s64 	%rd2272, %rd3, %rd2271;
	ld.local.u8 	%r4266, [%rd2272+4220];
	ld.local.u32 	%r4267, [%rd3+4072];
	add.s32 	%r4268, %r4267, %r4266;
	st.local.u32 	[%rd3+4072], %r4268;
	st.local.u8 	[%rd2272+4220], %rs155;
	ld.local.u32 	%r4269, [%rd3+4104];
	not.b32 	%r4270, %r4269;
	and.b32  	%r4271, %r4269, %r247;
	mul.wide.u32 	%rd2273, %r4268, 4;
	add.s64 	%rd2274, %rd3, %rd2273;
	st.local.u32 	[%rd2274+4], %r4271;
	cvt.u64.u32 	%rd2275, %r4271;
	add.s64 	%rd2276, %rd3, %rd2275;
	ld.local.u8 	%r4272, [%rd2276+4220];
	ld.local.u32 	%r4273, [%rd3+4072];
	add.s32 	%r4274, %r4273, %r4272;
	st.local.u32 	[%rd3+4072], %r4274;
	st.local.u8 	[%rd2276+4220], %rs155;
	and.b32  	%r4275, %r247, %r4270;
	mul.wide.u32 	%rd2277, %r4274, 4;
	add.s64 	%rd2278, %rd3, %rd2277;
	st.local.u32 	[%rd2278+4], %r4275;
	cvt.u64.u32 	%rd2279, %r4275;
	add.s64 	%rd2280, %rd3, %rd2279;
	ld.local.u8 	%r4276, [%rd2280+4220];
	ld.local.u32 	%r4277, [%rd3+4072];
	add.s32 	%r4278, %r4277, %r4276;
	st.local.u32 	[%rd3+4072], %r4278;
	st.local.u8 	[%rd2280+4220], %rs155;
	and.b32  	%r4279, %r4269, %r4114;
	mul.wide.u32 	%rd2281, %r4278, 4;
	add.s64 	%rd2282, %rd3, %rd2281;
	st.local.u32 	[%rd2282+4], %r4279;
	cvt.u64.u32 	%rd2283, %r4279;
	add.s64 	%rd2284, %rd3, %rd2283;
	ld.local.u8 	%r4280, [%rd2284+4220];
	ld.local.u32 	%r4281, [%rd3+4072];
	add.s32 	%r4282, %r4281, %r4280;
	st.local.u32 	[%rd3+4072], %r4282;
	st.local.u8 	[%rd2284+4220], %rs155;
	xor.b32  	%r4283, %r4269, %r247;
	mul.wide.u32 	%rd2285, %r4282, 4;
	add.s64 	%rd2286, %rd3, %rd2285;
	st.local.u32 	[%rd2286+4], %r4283;
	cvt.u64.u32 	%rd2287, %r4283;
	add.s64 	%rd2288, %rd3, %rd2287;
	ld.local.u8 	%r4284, [%rd2288+4220];
	ld.local.u32 	%r4285, [%rd3+4072];
	add.s32 	%r4286, %r4285, %r4284;
	st.local.u32 	[%rd3+4072], %r4286;
	st.local.u8 	[%rd2288+4220], %rs155;
	or.b32  	%r4287, %r4269, %r247;
	mul.wide.u32 	%rd2289, %r4286, 4;
	add.s64 	%rd2290, %rd3, %rd2289;
	st.local.u32 	[%rd2290+4], %r4287;
	cvt.u64.u32 	%rd2291, %r4287;
	add.s64 	%rd2292, %rd3, %rd2291;
	ld.local.u8 	%r4288, [%rd2292+4220];
	ld.local.u32 	%r4289, [%rd3+4072];
	add.s32 	%r4290, %r4289, %r4288;
	st.local.u32 	[%rd3+4072], %r4290;
	st.local.u8 	[%rd2292+4220], %rs155;
	ld.local.u32 	%r4291, [%rd3+4108];
	not.b32 	%r4292, %r4291;
	and.b32  	%r4293, %r4291, %r247;
	mul.wide.u32 	%rd2293, %r4290, 4;
	add.s64 	%rd2294, %rd3, %rd2293;
	st.local.u32 	[%rd2294+4], %r4293;
	cvt.u64.u32 	%rd2295, %r4293;
	add.s64 	%rd2296, %rd3, %rd2295;
	ld.local.u8 	%r4294, [%rd2296+4220];
	ld.local.u32 	%r4295, [%rd3+4072];
	add.s32 	%r4296, %r4295, %r4294;
	st.local.u32 	[%rd3+4072], %r4296;
	st.local.u8 	[%rd2296+4220], %rs155;
	and.b32  	%r4297, %r247, %r4292;
	mul.wide.u32 	%rd2297, %r4296, 4;
	add.s64 	%rd2298, %rd3, %rd2297;
	st.local.u32 	[%rd2298+4], %r4297;
	cvt.u64.u32 	%rd2299, %r4297;
	add.s64 	%rd2300, %rd3, %rd2299;
	ld.local.u8 	%r4298, [%rd2300+4220];
	ld.local.u32 	%r4299, [%rd3+4072];
	add.s32 	%r4300, %r4299, %r4298;
	st.local.u32 	[%rd3+4072], %r4300;
	st.local.u8 	[%rd2300+4220], %rs155;
	and.b32  	%r4301, %r4291, %r4114;
	mul.wide.u32 	%rd2301, %r4300, 4;
	add.s64 	%rd2302, %rd3, %rd2301;
	st.local.u32 	[%rd2302+4], %r4301;
	cvt.u64.u32 	%rd2303, %r4301;
	add.s64 	%rd2304, %rd3, %rd2303;
	ld.local.u8 	%r4302, [%rd2304+4220];
	ld.local.u32 	%r4303, [%rd3+4072];
	add.s32 	%r4304, %r4303, %r4302;
	st.local.u32 	[%rd3+4072], %r4304;
	st.local.u8 	[%rd2304+4220], %rs155;
	xor.b32  	%r4305, %r4291, %r247;
	mul.wide.u32 	%rd2305, %r4304, 4;
	add.s64 	%rd2306, %rd3, %rd2305;
	st.local.u32 	[%rd2306+4], %r4305;
	cvt.u64.u32 	%rd2307, %r4305;
	add.s64 	%rd2308, %rd3, %rd2307;
	ld.local.u8 	%r4306, [%rd2308+4220];
	ld.local.u32 	%r4307, [%rd3+4072];
	add.s32 	%r4308, %r4307, %r4306;
	st.local.u32 	[%rd3+4072], %r4308;
	st.local.u8 	[%rd2308+4220], %rs155;
	or.b32  	%r4309, %r4291, %r247;
	mul.wide.u32 	%rd2309, %r4308, 4;
	add.s64 	%rd2310, %rd3, %rd2309;
	st.local.u32 	[%rd2310+4], %r4309;
	cvt.u64.u32 	%rd2311, %r4309;
	add.s64 	%rd2312, %rd3, %rd2311;
	ld.local.u8 	%r4310, [%rd2312+4220];
	ld.local.u32 	%r4311, [%rd3+4072];
	add.s32 	%r4312, %r4311, %r4310;
	st.local.u32 	[%rd3+4072], %r4312;
	st.local.u8 	[%rd2312+4220], %rs155;
	ld.local.u32 	%r4313, [%rd3+4112];
	not.b32 	%r4314, %r4313;
	and.b32  	%r4315, %r4313, %r247;
	mul.wide.u32 	%rd2313, %r4312, 4;
	add.s64 	%rd2314, %rd3, %rd2313;
	st.local.u32 	[%rd2314+4], %r4315;
	cvt.u64.u32 	%rd2315, %r4315;
	add.s64 	%rd2316, %rd3, %rd2315;
	ld.local.u8 	%r4316, [%rd2316+4220];
	ld.local.u32 	%r4317, [%rd3+4072];
	add.s32 	%r4318, %r4317, %r4316;
	st.local.u32 	[%rd3+4072], %r4318;
	st.local.u8 	[%rd2316+4220], %rs155;
	and.b32  	%r4319, %r247, %r4314;
	mul.wide.u32 	%rd2317, %r4318, 4;
	add.s64 	%rd2318, %rd3, %rd2317;
	st.local.u32 	[%rd2318+4], %r4319;
	cvt.u64.u32 	%rd2319, %r4319;
	add.s64 	%rd2320, %rd3, %rd2319;
	ld.local.u8 	%r4320, [%rd2320+4220];
	ld.local.u32 	%r4321, [%rd3+4072];
	add.s32 	%r4322, %r4321, %r4320;
	st.local.u32 	[%rd3+4072], %r4322;
	st.local.u8 	[%rd2320+4220], %rs155;
	and.b32  	%r4323, %r4313, %r4114;
	mul.wide.u32 	%rd2321, %r4322, 4;
	add.s64 	%rd2322, %rd3, %rd2321;
	st.local.u32 	[%rd2322+4], %r4323;
	cvt.u64.u32 	%rd2323, %r4323;
	add.s64 	%rd2324, %rd3, %rd2323;
	ld.local.u8 	%r4324, [%rd2324+4220];
	ld.local.u32 	%r4325, [%rd3+4072];
	add.s32 	%r4326, %r4325, %r4324;
	st.local.u32 	[%rd3+4072], %r4326;
	st.local.u8 	[%rd2324+4220], %rs155;
	xor.b32  	%r4327, %r4313, %r247;
	mul.wide.u32 	%rd2325, %r4326, 4;
	add.s64 	%rd2326, %rd3, %rd2325;
	st.local.u32 	[%rd2326+4], %r4327;
	cvt.u64.u32 	%rd2327, %r4327;
	add.s64 	%rd2328, %rd3, %rd2327;
	ld.local.u8 	%r4328, [%rd2328+4220];
	ld.local.u32 	%r4329, [%rd3+4072];
	add.s32 	%r4330, %r4329, %r4328;
	st.local.u32 	[%rd3+4072], %r4330;
	st.local.u8 	[%rd2328+4220], %rs155;
	or.b32  	%r4331, %r4313, %r247;
	mul.wide.u32 	%rd2329, %r4330, 4;
	add.s64 	%rd2330, %rd3, %rd2329;
	st.local.u32 	[%rd2330+4], %r4331;
	cvt.u64.u32 	%rd2331, %r4331;
	add.s64 	%rd2332, %rd3, %rd2331;
	ld.local.u8 	%r4332, [%rd2332+4220];
	ld.local.u32 	%r4333, [%rd3+4072];
	add.s32 	%r4334, %r4333, %r4332;
	st.local.u32 	[%rd3+4072], %r4334;
	st.local.u8 	[%rd2332+4220], %rs155;
	ld.local.u32 	%r4335, [%rd3+4116];
	not.b32 	%r4336, %r4335;
	and.b32  	%r4337, %r4335, %r247;
	mul.wide.u32 	%rd2333, %r4334, 4;
	add.s64 	%rd2334, %rd3, %rd2333;
	st.local.u32 	[%rd2334+4], %r4337;
	cvt.u64.u32 	%rd2335, %r4337;
	add.s64 	%rd2336, %rd3, %rd2335;
	ld.local.u8 	%r4338, [%rd2336+4220];
	ld.local.u32 	%r4339, [%rd3+4072];
	add.s32 	%r4340, %r4339, %r4338;
	st.local.u32 	[%rd3+4072], %r4340;
	st.local.u8 	[%rd2336+4220], %rs155;
	and.b32  	%r4341, %r247, %r4336;
	mul.wide.u32 	%rd2337, %r4340, 4;
	add.s64 	%rd2338, %rd3, %rd2337;
	st.local.u32 	[%rd2338+4], %r4341;
	cvt.u64.u32 	%rd2339, %r4341;
	add.s64 	%rd2340, %rd3, %rd2339;
	ld.local.u8 	%r4342, [%rd2340+4220];
	ld.local.u32 	%r4343, [%rd3+4072];
	add.s32 	%r4344, %r4343, %r4342;
	st.local.u32 	[%rd3+4072], %r4344;
	st.local.u8 	[%rd2340+4220], %rs155;
	and.b32  	%r4345, %r4335, %r4114;
	mul.wide.u32 	%rd2341, %r4344, 4;
	add.s64 	%rd2342, %rd3, %rd2341;
	st.local.u32 	[%rd2342+4], %r4345;
	cvt.u64.u32 	%rd2343, %r4345;
	add.s64 	%rd2344, %rd3, %rd2343;
	ld.local.u8 	%r4346, [%rd2344+4220];
	ld.local.u32 	%r4347, [%rd3+4072];
	add.s32 	%r4348, %r4347, %r4346;
	st.local.u32 	[%rd3+4072], %r4348;
	st.local.u8 	[%rd2344+4220], %rs155;
	xor.b32  	%r4349, %r4335, %r247;
	mul.wide.u32 	%rd2345, %r4348, 4;
	add.s64 	%rd2346, %rd3, %rd2345;
	st.local.u32 	[%rd2346+4], %r4349;
	cvt.u64.u32 	%rd2347, %r4349;
	add.s64 	%rd2348, %rd3, %rd2347;
	ld.local.u8 	%r4350, [%rd2348+4220];
	ld.local.u32 	%r4351, [%rd3+4072];
	add.s32 	%r4352, %r4351, %r4350;
	st.local.u32 	[%rd3+4072], %r4352;
	st.local.u8 	[%rd2348+4220], %rs155;
	or.b32  	%r4353, %r4335, %r247;
	mul.wide.u32 	%rd2349, %r4352, 4;
	add.s64 	%rd2350, %rd3, %rd2349;
	st.local.u32 	[%rd2350+4], %r4353;
	cvt.u64.u32 	%rd2351, %r4353;
	add.s64 	%rd2352, %rd3, %rd2351;
	ld.local.u8 	%r4354, [%rd2352+4220];
	ld.local.u32 	%r4355, [%rd3+4072];
	add.s32 	%r4356, %r4355, %r4354;
	st.local.u32 	[%rd3+4072], %r4356;
	st.local.u8 	[%rd2352+4220], %rs155;
	ld.local.u32 	%r4357, [%rd3+4120];
	not.b32 	%r4358, %r4357;
	and.b32  	%r4359, %r4357, %r247;
	mul.wide.u32 	%rd2353, %r4356, 4;
	add.s64 	%rd2354, %rd3, %rd2353;
	st.local.u32 	[%rd2354+4], %r4359;
	cvt.u64.u32 	%rd2355, %r4359;
	add.s64 	%rd2356, %rd3, %rd2355;
	ld.local.u8 	%r4360, [%rd2356+4220];
	ld.local.u32 	%r4361, [%rd3+4072];
	add.s32 	%r4362, %r4361, %r4360;
	st.local.u32 	[%rd3+4072], %r4362;
	st.local.u8 	[%rd2356+4220], %rs155;
	and.b32  	%r4363, %r247, %r4358;
	mul.wide.u32 	%rd2357, %r4362, 4;
	add.s64 	%rd2358, %rd3, %rd2357;
	st.local.u32 	[%rd2358+4], %r4363;
	cvt.u64.u32 	%rd2359, %r4363;
	add.s64 	%rd2360, %rd3, %rd2359;
	ld.local.u8 	%r4364, [%rd2360+4220];
	ld.local.u32 	%r4365, [%rd3+4072];
	add.s32 	%r4366, %r4365, %r4364;
	st.local.u32 	[%rd3+4072], %r4366;
	st.local.u8 	[%rd2360+4220], %rs155;
	and.b32  	%r4367, %r4357, %r4114;
	mul.wide.u32 	%rd2361, %r4366, 4;
	add.s64 	%rd2362, %rd3, %rd2361;
	st.local.u32 	[%rd2362+4], %r4367;
	cvt.u64.u32 	%rd2363, %r4367;
	add.s64 	%rd2364, %rd3, %rd2363;
	ld.local.u8 	%r4368, [%rd2364+4220];
	ld.local.u32 	%r4369, [%rd3+4072];
	add.s32 	%r4370, %r4369, %r4368;
	st.local.u32 	[%rd3+4072], %r4370;
	st.local.u8 	[%rd2364+4220], %rs155;
	xor.b32  	%r4371, %r4357, %r247;
	mul.wide.u32 	%rd2365, %r4370, 4;
	add.s64 	%rd2366, %rd3, %rd2365;
	st.local.u32 	[%rd2366+4], %r4371;
	cvt.u64.u32 	%rd2367, %r4371;
	add.s64 	%rd2368, %rd3, %rd2367;
	ld.local.u8 	%r4372, [%rd2368+4220];
	ld.local.u32 	%r4373, [%rd3+4072];
	add.s32 	%r4374, %r4373, %r4372;
	st.local.u32 	[%rd3+4072], %r4374;
	st.local.u8 	[%rd2368+4220], %rs155;
	or.b32  	%r4375, %r4357, %r247;
	mul.wide.u32 	%rd2369, %r4374, 4;
	add.s64 	%rd2370, %rd3, %rd2369;
	st.local.u32 	[%rd2370+4], %r4375;
	cvt.u64.u32 	%rd2371, %r4375;
	add.s64 	%rd2372, %rd3, %rd2371;
	ld.local.u8 	%r4376, [%rd2372+4220];
	ld.local.u32 	%r4377, [%rd3+4072];
	add.s32 	%r4378, %r4377, %r4376;
	st.local.u32 	[%rd3+4072], %r4378;
	st.local.u8 	[%rd2372+4220], %rs155;
	ld.local.u32 	%r4379, [%rd3+4124];
	not.b32 	%r4380, %r4379;
	and.b32  	%r4381, %r4379, %r247;
	mul.wide.u32 	%rd2373, %r4378, 4;
	add.s64 	%rd2374, %rd3, %rd2373;
	st.local.u32 	[%rd2374+4], %r4381;
	cvt.u64.u32 	%rd2375, %r4381;
	add.s64 	%rd2376, %rd3, %rd2375;
	ld.local.u8 	%r4382, [%rd2376+4220];
	ld.local.u32 	%r4383, [%rd3+4072];
	add.s32 	%r4384, %r4383, %r4382;
	st.local.u32 	[%rd3+4072], %r4384;
	st.local.u8 	[%rd2376+4220], %rs155;
	and.b32  	%r4385, %r247, %r4380;
	mul.wide.u32 	%rd2377, %r4384, 4;
	add.s64 	%rd2378, %rd3, %rd2377;
	st.local.u32 	[%rd2378+4], %r4385;
	cvt.u64.u32 	%rd2379, %r4385;
	add.s64 	%rd2380, %rd3, %rd2379;
	ld.local.u8 	%r4386, [%rd2380+4220];
	ld.local.u32 	%r4387, [%rd3+4072];
	add.s32 	%r4388, %r4387, %r4386;
	st.local.u32 	[%rd3+4072], %r4388;
	st.local.u8 	[%rd2380+4220], %rs155;
	and.b32  	%r4389, %r4379, %r4114;
	mul.wide.u32 	%rd2381, %r4388, 4;
	add.s64 	%rd2382, %rd3, %rd2381;
	st.local.u32 	[%rd2382+4], %r4389;
	cvt.u64.u32 	%rd2383, %r4389;
	add.s64 	%rd2384, %rd3, %rd2383;
	ld.local.u8 	%r4390, [%rd2384+4220];
	ld.local.u32 	%r4391, [%rd3+4072];
	add.s32 	%r4392, %r4391, %r4390;
	st.local.u32 	[%rd3+4072], %r4392;
	st.local.u8 	[%rd2384+4220], %rs155;
	xor.b32  	%r4393, %r4379, %r247;
	mul.wide.u32 	%rd2385, %r4392, 4;
	add.s64 	%rd2386, %rd3, %rd2385;
	st.local.u32 	[%rd2386+4], %r4393;
	cvt.u64.u32 	%rd2387, %r4393;
	add.s64 	%rd2388, %rd3, %rd2387;
	ld.local.u8 	%r4394, [%rd2388+4220];
	ld.local.u32 	%r4395, [%rd3+4072];
	add.s32 	%r4396, %r4395, %r4394;
	st.local.u32 	[%rd3+4072], %r4396;
	st.local.u8 	[%rd2388+4220], %rs155;
	or.b32  	%r4397, %r4379, %r247;
	mul.wide.u32 	%rd2389, %r4396, 4;
	add.s64 	%rd2390, %rd3, %rd2389;
	st.local.u32 	[%rd2390+4], %r4397;
	cvt.u64.u32 	%rd2391, %r4397;
	add.s64 	%rd2392, %rd3, %rd2391;
	ld.local.u8 	%r4398, [%rd2392+4220];
	ld.local.u32 	%r4399, [%rd3+4072];
	add.s32 	%r4400, %r4399, %r4398;
	st.local.u32 	[%rd3+4072], %r4400;
	st.local.u8 	[%rd2392+4220], %rs155;
	ld.local.u32 	%r4401, [%rd3+4128];
	not.b32 	%r4402, %r4401;
	and.b32  	%r4403, %r4401, %r247;
	mul.wide.u32 	%rd2393, %r4400, 4;
	add.s64 	%rd2394, %rd3, %rd2393;
	st.local.u32 	[%rd2394+4], %r4403;
	cvt.u64.u32 	%rd2395, %r4403;
	add.s64 	%rd2396, %rd3, %rd2395;
	ld.local.u8 	%r4404, [%rd2396+4220];
	ld.local.u32 	%r4405, [%rd3+4072];
	add.s32 	%r4406, %r4405, %r4404;
	st.local.u32 	[%rd3+4072], %r4406;
	st.local.u8 	[%rd2396+4220], %rs155;
	and.b32  	%r4407, %r247, %r4402;
	mul.wide.u32 	%rd2397, %r4406, 4;
	add.s64 	%rd2398, %rd3, %rd2397;
	st.local.u32 	[%rd2398+4], %r4407;
	cvt.u64.u32 	%rd2399, %r4407;
	add.s64 	%rd2400, %rd3, %rd2399;
	ld.local.u8 	%r4408, [%rd2400+4220];
	ld.local.u32 	%r4409, [%rd3+4072];
	add.s32 	%r4410, %r4409, %r4408;
	st.local.u32 	[%rd3+4072], %r4410;
	st.local.u8 	[%rd2400+4220], %rs155;
	and.b32  	%r4411, %r4401, %r4114;
	mul.wide.u32 	%rd2401, %r4410, 4;
	add.s64 	%rd2402, %rd3, %rd2401;
	st.local.u32 	[%rd2402+4], %r4411;
	cvt.u64.u32 	%rd2403, %r4411;
	add.s64 	%rd2404, %rd3, %rd2403;
	ld.local.u8 	%r4412, [%rd2404+4220];
	ld.local.u32 	%r4413, [%rd3+4072];
	add.s32 	%r4414, %r4413, %r4412;
	st.local.u32 	[%rd3+4072], %r4414;
	st.local.u8 	[%rd2404+4220], %rs155;
	xor.b32  	%r4415, %r4401, %r247;
	mul.wide.u32 	%rd2405, %r4414, 4;
	add.s64 	%rd2406, %rd3, %rd2405;
	st.local.u32 	[%rd2406+4], %r4415;
	cvt.u64.u32 	%rd2407, %r4415;
	add.s64 	%rd2408, %rd3, %rd2407;
	ld.local.u8 	%r4416, [%rd2408+4220];
	ld.local.u32 	%r4417, [%rd3+4072];
	add.s32 	%r4418, %r4417, %r4416;
	st.local.u32 	[%rd3+4072], %r4418;
	st.local.u8 	[%rd2408+4220], %rs155;
	or.b32  	%r4419, %r4401, %r247;
	mul.wide.u32 	%rd2409, %r4418, 4;
	add.s64 	%rd2410, %rd3, %rd2409;
	st.local.u32 	[%rd2410+4], %r4419;
	cvt.u64.u32 	%rd2411, %r4419;
	add.s64 	%rd2412, %rd3, %rd2411;
	ld.local.u8 	%r4420, [%rd2412+4220];
	ld.local.u32 	%r4421, [%rd3+4072];
	add.s32 	%r4422, %r4421, %r4420;
	st.local.u32 	[%rd3+4072], %r4422;
	st.local.u8 	[%rd2412+4220], %rs155;
	ld.local.u32 	%r4423, [%rd3+4132];
	not.b32 	%r4424, %r4423;
	and.b32  	%r4425, %r4423, %r247;
	mul.wide.u32 	%rd2413, %r4422, 4;
	add.s64 	%rd2414, %rd3, %rd2413;
	st.local.u32 	[%rd2414+4], %r4425;
	cvt.u64.u32 	%rd2415, %r4425;
	add.s64 	%rd2416, %rd3, %rd2415;
	ld.local.u8 	%r4426, [%rd2416+4220];
	ld.local.u32 	%r4427, [%rd3+4072];
	add.s32 	%r4428, %r4427, %r4426;
	st.local.u32 	[%rd3+4072], %r4428;
	st.local.u8 	[%rd2416+4220], %rs155;
	and.b32  	%r4429, %r247, %r4424;
	mul.wide.u32 	%rd2417, %r4428, 4;
	add.s64 	%rd2418, %rd3, %rd2417;
	st.local.u32 	[%rd2418+4], %r4429;
	cvt.u64.u32 	%rd2419, %r4429;
	add.s64 	%rd2420, %rd3, %rd2419;
	ld.local.u8 	%r4430, [%rd2420+4220];
	ld.local.u32 	%r4431, [%rd3+4072];
	add.s32 	%r4432, %r4431, %r4430;
	st.local.u32 	[%rd3+4072], %r4432;
	st.local.u8 	[%rd2420+4220], %rs155;
	and.b32  	%r4433, %r4423, %r4114;
	mul.wide.u32 	%rd2421, %r4432, 4;
	add.s64 	%rd2422, %rd3, %rd2421;
	st.local.u32 	[%rd2422+4], %r4433;
	cvt.u64.u32 	%rd2423, %r4433;
	add.s64 	%rd2424, %rd3, %rd2423;
	ld.local.u8 	%r4434, [%rd2424+4220];
	ld.local.u32 	%r4435, [%rd3+4072];
	add.s32 	%r4436, %r4435, %r4434;
	st.local.u32 	[%rd3+4072], %r4436;
	st.local.u8 	[%rd2424+4220], %rs155;
	xor.b32  	%r4437, %r4423, %r247;
	mul.wide.u32 	%rd2425, %r4436, 4;
	add.s64 	%rd2426, %rd3, %rd2425;
	st.local.u32 	[%rd2426+4], %r4437;
	cvt.u64.u32 	%rd2427, %r4437;
	add.s64 	%rd2428, %rd3, %rd2427;
	ld.local.u8 	%r4438, [%rd2428+4220];
	ld.local.u32 	%r4439, [%rd3+4072];
	add.s32 	%r4440, %r4439, %r4438;
	st.local.u32 	[%rd3+4072], %r4440;
	st.local.u8 	[%rd2428+4220], %rs155;
	or.b32  	%r4441, %r4423, %r247;
	mul.wide.u32 	%rd2429, %r4440, 4;
	add.s64 	%rd2430, %rd3, %rd2429;
	st.local.u32 	[%rd2430+4], %r4441;
	cvt.u64.u32 	%rd2431, %r4441;
	add.s64 	%rd2432, %rd3, %rd2431;
	ld.local.u8 	%r4442, [%rd2432+4220];
	ld.local.u32 	%r4443, [%rd3+4072];
	add.s32 	%r4444, %r4443, %r4442;
	st.local.u32 	[%rd3+4072], %r4444;
	st.local.u8 	[%rd2432+4220], %rs155;
	ld.local.u32 	%r4445, [%rd3+4136];
	not.b32 	%r4446, %r4445;
	and.b32  	%r4447, %r4445, %r247;
	mul.wide.u32 	%rd2433, %r4444, 4;
	add.s64 	%rd2434, %rd3, %rd2433;
	st.local.u32 	[%rd2434+4], %r4447;
	cvt.u64.u32 	%rd2435, %r4447;
	add.s64 	%rd2436, %rd3, %rd2435;
	ld.local.u8 	%r4448, [%rd2436+4220];
	ld.local.u32 	%r4449, [%rd3+4072];
	add.s32 	%r4450, %r4449, %r4448;
	st.local.u32 	[%rd3+4072], %r4450;
	st.local.u8 	[%rd2436+4220], %rs155;
	and.b32  	%r4451, %r247, %r4446;
	mul.wide.u32 	%rd2437, %r4450, 4;
	add.s64 	%rd2438, %rd3, %rd2437;
	st.local.u32 	[%rd2438+4], %r4451;
	cvt.u64.u32 	%rd2439, %r4451;
	add.s64 	%rd2440, %rd3, %rd2439;
	ld.local.u8 	%r4452, [%rd2440+4220];
	ld.local.u32 	%r4453, [%rd3+4072];
	add.s32 	%r4454, %r4453, %r4452;
	st.local.u32 	[%rd3+4072], %r4454;
	st.local.u8 	[%rd2440+4220], %rs155;
	and.b32  	%r4455, %r4445, %r4114;
	mul.wide.u32 	%rd2441, %r4454, 4;
	add.s64 	%rd2442, %rd3, %rd2441;
	st.local.u32 	[%rd2442+4], %r4455;
	cvt.u64.u32 	%rd2443, %r4455;
	add.s64 	%rd2444, %rd3, %rd2443;
	ld.local.u8 	%r4456, [%rd2444+4220];
	ld.local.u32 	%r4457, [%rd3+4072];
	add.s32 	%r4458, %r4457, %r4456;
	st.local.u32 	[%rd3+4072], %r4458;
	st.local.u8 	[%rd2444+4220], %rs155;
	xor.b32  	%r4459, %r4445, %r247;
	mul.wide.u32 	%rd2445, %r4458, 4;
	add.s64 	%rd2446, %rd3, %rd2445;
	st.local.u32 	[%rd2446+4], %r4459;
	cvt.u64.u32 	%rd2447, %r4459;
	add.s64 	%rd2448, %rd3, %rd2447;
	ld.local.u8 	%r4460, [%rd2448+4220];
	ld.local.u32 	%r4461, [%rd3+4072];
	add.s32 	%r4462, %r4461, %r4460;
	st.local.u32 	[%rd3+4072], %r4462;
	st.local.u8 	[%rd2448+4220], %rs155;
	or.b32  	%r4463, %r4445, %r247;
	mul.wide.u32 	%rd2449, %r4462, 4;
	add.s64 	%rd2450, %rd3, %rd2449;
	st.local.u32 	[%rd2450+4], %r4463;
	cvt.u64.u32 	%rd2451, %r4463;
	add.s64 	%rd2452, %rd3, %rd2451;
	ld.local.u8 	%r4464, [%rd2452+4220];
	ld.local.u32 	%r4465, [%rd3+4072];
	add.s32 	%r259, %r4465, %r4464;
	st.local.u32 	[%rd3+4072], %r259;
	st.local.u8 	[%rd2452+4220], %rs155;
	ld.local.u32 	%r260, [%rd3+4216];
	setp.lt.u32 	%p35, %r260, %r259;
	@%p35 bra 	$L__BB0_226;
	ld.local.u32 	%r26250, [%rd3+4068];
	setp.ge.u32 	%p36, %r26250, %r259;
	@%p36 bra 	$L__BB0_224;
	mov.u32 	%r26254, %r26250;
$L__BB0_223:
	mul.wide.u32 	%rd2453, %r26254, 4;
	add.s64 	%rd2454, %rd3, %rd2453;
	ld.local.u32 	%rd2455, [%rd2454+4];
	add.s64 	%rd2456, %rd3, %rd2455;
	mov.b16 	%rs156, 1;
	st.local.u8 	[%rd2456+4220], %rs156;
	add.s32 	%r26254, %r26254, 1;
	setp.lt.u32 	%p37, %r26254, %r259;
	@%p37 bra 	$L__BB0_223;
$L__BB0_224:
	ld.local.u32 	%rd2457, [%rd3+4140];
	add.s64 	%rd2459, %rd2131, %rd2457;
	ld.global.u8 	%rs157, [%rd2459];
	add.s16 	%rs9846, %rs72, %rs157;
	cvt.u32.u16 	%r4466, %rs157;
	shl.b32 	%r4467, %r4466, 16;
	and.b32  	%r4468, %r4467, 16711680;
	ld.local.u32 	%r4469, [%rd3+4212];
	add.s32 	%r4470, %r4469, %r4468;
	add.s32 	%r26246, %r4470, 1;
	st.local.u32 	[%rd3+4212], %r26246;
	setp.ge.u32 	%p38, %r26246, %r26250;
	@%p38 bra 	$L__BB0_216;
$L__BB0_225:
	cvt.u32.u16 	%r4108, %rs9846;
	and.b32  	%r4109, %r4108, 255;
	add.s32 	%r274, %r4109, 17;
	bra.uni 	$L__BB0_204;
$L__BB0_226:
	mul.wide.u32 	%rd2460, %r260, 4;
	add.s64 	%rd2461, %rd3, %rd2460;
	ld.local.u32 	%r4471, [%rd2461+4];
	st.local.u32 	[%rd3+4144], %r4471;
	add.s32 	%r4472, %r260, 1;
	st.local.u32 	[%rd3+4220], %r4472;
	st.local.u32 	[%rd3+4076], %r259;
	not.b32 	%r4473, %r4471;
	not.b32 	%r4474, %r259;
	and.b32  	%r4475, %r259, %r4471;
	mul.wide.u32 	%rd2462, %r259, 4;
	add.s64 	%rd2463, %rd3, %rd2462;
	st.local.u32 	[%rd2463+4], %r4475;
	cvt.u64.u32 	%rd2464, %r4475;
	add.s64 	%rd2465, %rd3, %rd2464;
	ld.local.u8 	%r4476, [%rd2465+4220];
	ld.local.u32 	%r4477, [%rd3+4076];
	add.s32 	%r4478, %r4477, %r4476;
	st.local.u32 	[%rd3+4076], %r4478;
	mov.b16 	%rs158, 0;
	st.local.u8 	[%rd2465+4220], %rs158;
	and.b32  	%r4479, %r4471, %r4474;
	mul.wide.u32 	%rd2466, %r4478, 4;
	add.s64 	%rd2467, %rd3, %rd2466;
	st.local.u32 	[%rd2467+4], %r4479;
	cvt.u64.u32 	%rd2468, %r4479;
	add.s64 	%rd2469, %rd3, %rd2468;
	ld.local.u8 	%r4480, [%rd2469+4220];
	ld.local.u32 	%r4481, [%rd3+4076];
	add.s32 	%r4482, %r4481, %r4480;
	st.local.u32 	[%rd3+4076], %r4482;
	st.local.u8 	[%rd2469+4220], %rs158;
	and.b32  	%r4483, %r259, %r4473;
	mul.wide.u32 	%rd2470, %r4482, 4;
	add.s64 	%rd2471, %rd3, %rd2470;
	st.local.u32 	[%rd2471+4], %r4483;
	cvt.u64.u32 	%rd2472, %r4483;
	add.s64 	%rd2473, %rd3, %rd2472;
	ld.local.u8 	%r4484, [%rd2473+4220];
	ld.local.u32 	%r4485, [%rd3+4076];
	add.s32 	%r4486, %r4485, %r4484;
	st.local.u32 	[%rd3+4076], %r4486;
	st.local.u8 	[%rd2473+4220], %rs158;
	xor.b32  	%r4487, %r259, %r4471;
	mul.wide.u32 	%rd2474, %r4486, 4;
	add.s64 	%rd2475, %rd3, %rd2474;
	st.local.u32 	[%rd2475+4], %r4487;
	cvt.u64.u32 	%rd2476, %r4487;
	add.s64 	%rd2477, %rd3, %rd2476;
	ld.local.u8 	%r4488, [%rd2477+4220];
	ld.local.u32 	%r4489, [%rd3+4076];
	add.s32 	%r4490, %r4489, %r4488;
	st.local.u32 	[%rd3+4076], %r4490;
	st.local.u8 	[%rd2477+4220], %rs158;
	or.b32  	%r4491, %r259, %r4471;
	mul.wide.u32 	%rd2478, %r4490, 4;
	add.s64 	%rd2479, %rd3, %rd2478;
	st.local.u32 	[%rd2479+4], %r4491;
	cvt.u64.u32 	%rd2480, %r4491;
	add.s64 	%rd2481, %rd3, %rd2480;
	ld.local.u8 	%r4492, [%rd2481+4220];
	ld.local.u32 	%r4493, [%rd3+4076];
	add.s32 	%r4494, %r4493, %r4492;
	st.local.u32 	[%rd3+4076], %r4494;
	st.local.u8 	[%rd2481+4220], %rs158;
	ld.local.u32 	%r4495, [%rd3+4080];
	not.b32 	%r4496, %r4495;
	and.b32  	%r4497, %r4495, %r4471;
	mul.wide.u32 	%rd2482, %r4494, 4;
	add.s64 	%rd2483, %rd3, %rd2482;
	st.local.u32 	[%rd2483+4], %r4497;
	cvt.u64.u32 	%rd2484, %r4497;
	add.s64 	%rd2485, %rd3, %rd2484;
	ld.local.u8 	%r4498, [%rd2485+4220];
	ld.local.u32 	%r4499, [%rd3+4076];
	add.s32 	%r4500, %r4499, %r4498;
	st.local.u32 	[%rd3+4076], %r4500;
	st.local.u8 	[%rd2485+4220], %rs158;
	and.b32  	%r4501, %r4471, %r4496;
	mul.wide.u32 	%rd2486, %r4500, 4;
	add.s64 	%rd2487, %rd3, %rd2486;
	st.local.u32 	[%rd2487+4], %r4501;
	cvt.u64.u32 	%rd2488, %r4501;
	add.s64 	%rd2489, %rd3, %rd2488;
	ld.local.u8 	%r4502, [%rd2489+4220];
	ld.local.u32 	%r4503, [%rd3+4076];
	add.s32 	%r4504, %r4503, %r4502;
	st.local.u32 	[%rd3+4076], %r4504;
	st.local.u8 	[%rd2489+4220], %rs158;
	and.b32  	%r4505, %r4495, %r4473;
	mul.wide.u32 	%rd2490, %r4504, 4;
	add.s64 	%rd2491, %rd3, %rd2490;
	st.local.u32 	[%rd2491+4], %r4505;
	cvt.u64.u32 	%rd2492, %r4505;
	add.s64 	%rd2493, %rd3, %rd2492;
	ld.local.u8 	%r4506, [%rd2493+4220];
	ld.local.u32 	%r4507, [%rd3+4076];
	add.s32 	%r4508, %r4507, %r4506;
	st.local.u32 	[%rd3+4076], %r4508;
	st.local.u8 	[%rd2493+4220], %rs158;
	xor.b32  	%r4509, %r4495, %r4471;
	mul.wide.u32 	%rd2494, %r4508, 4;
	add.s64 	%rd2495, %rd3, %rd2494;
	st.local.u32 	[%rd2495+4], %r4509;
	cvt.u64.u32 	%rd2496, %r4509;
	add.s64 	%rd2497, %rd3, %rd2496;
	ld.local.u8 	%r4510, [%rd2497+4220];
	ld.local.u32 	%r4511, [%rd3+4076];
	add.s32 	%r4512, %r4511, %r4510;
	st.local.u32 	[%rd3+4076], %r4512;
	st.local.u8 	[%rd2497+4220], %rs158;
	or.b32  	%r4513, %r4495, %r4471;
	mul.wide.u32 	%rd2498, %r4512, 4;
	add.s64 	%rd2499, %rd3, %rd2498;
	st.local.u32 	[%rd2499+4], %r4513;
	cvt.u64.u32 	%rd2500, %r4513;
	add.s64 	%rd2501, %rd3, %rd2500;
	ld.local.u8 	%r4514, [%rd2501+4220];
	ld.local.u32 	%r4515, [%rd3+4076];
	add.s32 	%r4516, %r4515, %r4514;
	st.local.u32 	[%rd3+4076], %r4516;
	st.local.u8 	[%rd2501+4220], %rs158;
	ld.local.u32 	%r4517, [%rd3+4084];
	not.b32 	%r4518, %r4517;
	and.b32  	%r4519, %r4517, %r4471;
	mul.wide.u32 	%rd2502, %r4516, 4;
	add.s64 	%rd2503, %rd3, %rd2502;
	st.local.u32 	[%rd2503+4], %r4519;
	cvt.u64.u32 	%rd2504, %r4519;
	add.s64 	%rd2505, %rd3, %rd2504;
	ld.local.u8 	%r4520, [%rd2505+4220];
	ld.local.u32 	%r4521, [%rd3+4076];
	add.s32 	%r4522, %r4521, %r4520;
	st.local.u32 	[%rd3+4076], %r4522;
	st.local.u8 	[%rd2505+4220], %rs158;
	and.b32  	%r4523, %r4471, %r4518;
	mul.wide.u32 	%rd2506, %r4522, 4;
	add.s64 	%rd2507, %rd3, %rd2506;
	st.local.u32 	[%rd2507+4], %r4523;
	cvt.u64.u32 	%rd2508, %r4523;
	add.s64 	%rd2509, %rd3, %rd2508;
	ld.local.u8 	%r4524, [%rd2509+4220];
	ld.local.u32 	%r4525, [%rd3+4076];
	add.s32 	%r4526, %r4525, %r4524;
	st.local.u32 	[%rd3+4076], %r4526;
	st.local.u8 	[%rd2509+4220], %rs158;
	and.b32  	%r4527, %r4517, %r4473;
	mul.wide.u32 	%rd2510, %r4526, 4;
	add.s64 	%rd2511, %rd3, %rd2510;
	st.local.u32 	[%rd2511+4], %r4527;
	cvt.u64.u32 	%rd2512, %r4527;
	add.s64 	%rd2513, %rd3, %rd2512;
	ld.local.u8 	%r4528, [%rd2513+4220];
	ld.local.u32 	%r4529, [%rd3+4076];
	add.s32 	%r4530, %r4529, %r4528;
	st.local.u32 	[%rd3+4076], %r4530;
	st.local.u8 	[%rd2513+4220], %rs158;
	xor.b32  	%r4531, %r4517, %r4471;
	mul.wide.u32 	%rd2514, %r4530, 4;
	add.s64 	%rd2515, %rd3, %rd2514;
	st.local.u32 	[%rd2515+4], %r4531;
	cvt.u64.u32 	%rd2516, %r4531;
	add.s64 	%rd2517, %rd3, %rd2516;
	ld.local.u8 	%r4532, [%rd2517+4220];
	ld.local.u32 	%r4533, [%rd3+4076];
	add.s32 	%r4534, %r4533, %r4532;
	st.local.u32 	[%rd3+4076], %r4534;
	st.local.u8 	[%rd2517+4220], %rs158;
	or.b32  	%r4535, %r4517, %r4471;
	mul.wide.u32 	%rd2518, %r4534, 4;
	add.s64 	%rd2519, %rd3, %rd2518;
	st.local.u32 	[%rd2519+4], %r4535;
	cvt.u64.u32 	%rd2520, %r4535;
	add.s64 	%rd2521, %rd3, %rd2520;
	ld.local.u8 	%r4536, [%rd2521+4220];
	ld.local.u32 	%r4537, [%rd3+4076];
	add.s32 	%r4538, %r4537, %r4536;
	st.local.u32 	[%rd3+4076], %r4538;
	st.local.u8 	[%rd2521+4220], %rs158;
	ld.local.u32 	%r4539, [%rd3+4088];
	not.b32 	%r4540, %r4539;
	and.b32  	%r4541, %r4539, %r4471;
	mul.wide.u32 	%rd2522, %r4538, 4;
	add.s64 	%rd2523, %rd3, %rd2522;
	st.local.u32 	[%rd2523+4], %r4541;
	cvt.u64.u32 	%rd2524, %r4541;
	add.s64 	%rd2525, %rd3, %rd2524;
	ld.local.u8 	%r4542, [%rd2525+4220];
	ld.local.u32 	%r4543, [%rd3+4076];
	add.s32 	%r4544, %r4543, %r4542;
	st.local.u32 	[%rd3+4076], %r4544;
	st.local.u8 	[%rd2525+4220], %rs158;
	and.b32  	%r4545, %r4471, %r4540;
	mul.wide.u32 	%rd2526, %r4544, 4;
	add.s64 	%rd2527, %rd3, %rd2526;
	st.local.u32 	[%rd2527+4], %r4545;
	cvt.u64.u32 	%rd2528, %r4545;
	add.s64 	%rd2529, %rd3, %rd2528;
	ld.local.u8 	%r4546, [%rd2529+4220];
	ld.local.u32 	%r4547, [%rd3+4076];
	add.s32 	%r4548, %r4547, %r4546;
	st.local.u32 	[%rd3+4076], %r4548;
	st.local.u8 	[%rd2529+4220], %rs158;
	and.b32  	%r4549, %r4539, %r4473;
	mul.wide.u32 	%rd2530, %r4548, 4;
	add.s64 	%rd2531, %rd3, %rd2530;
	st.local.u32 	[%rd2531+4], %r4549;
	cvt.u64.u32 	%rd2532, %r4549;
	add.s64 	%rd2533, %rd3, %rd2532;
	ld.local.u8 	%r4550, [%rd2533+4220];
	ld.local.u32 	%r4551, [%rd3+4076];
	add.s32 	%r4552, %r4551, %r4550;
	st.local.u32 	[%rd3+4076], %r4552;
	st.local.u8 	[%rd2533+4220], %rs158;
	xor.b32  	%r4553, %r4539, %r4471;
	mul.wide.u32 	%rd2534, %r4552, 4;
	add.s64 	%rd2535, %rd3, %rd2534;
	st.local.u32 	[%rd2535+4], %r4553;
	cvt.u64.u32 	%rd2536, %r4553;
	add.s64 	%rd2537, %rd3, %rd2536;
	ld.local.u8 	%r4554, [%rd2537+4220];
	ld.local.u32 	%r4555, [%rd3+4076];
	add.s32 	%r4556, %r4555, %r4554;
	st.local.u32 	[%rd3+4076], %r4556;
	st.local.u8 	[%rd2537+4220], %rs158;
	or.b32  	%r4557, %r4539, %r4471;
	mul.wide.u32 	%rd2538, %r4556, 4;
	add.s64 	%rd2539, %rd3, %rd2538;
	st.local.u32 	[%rd2539+4], %r4557;
	cvt.u64.u32 	%rd2540, %r4557;
	add.s64 	%rd2541, %rd3, %rd2540;
	ld.local.u8 	%r4558, [%rd2541+4220];
	ld.local.u32 	%r4559, [%rd3+4076];
	add.s32 	%r4560, %r4559, %r4558;
	st.local.u32 	[%rd3+4076], %r4560;
	st.local.u8 	[%rd2541+4220], %rs158;
	ld.local.u32 	%r4561, [%rd3+4092];
	not.b32 	%r4562, %r4561;
	and.b32  	%r4563, %r4561, %r4471;
	mul.wide.u32 	%rd2542, %r4560, 4;
	add.s64 	%rd2543, %rd3, %rd2542;
	st.local.u32 	[%rd2543+4], %r4563;
	cvt.u64.u32 	%rd2544, %r4563;
	add.s64 	%rd2545, %rd3, %rd2544;
	ld.local.u8 	%r4564, [%rd2545+4220];
	ld.local.u32 	%r4565, [%rd3+4076];
	add.s32 	%r4566, %r4565, %r4564;
	st.local.u32 	[%rd3+4076], %r4566;
	st.local.u8 	[%rd2545+4220], %rs158;
	and.b32  	%r4567, %r4471, %r4562;
	mul.wide.u32 	%rd2546, %r4566, 4;
	add.s64 	%rd2547, %rd3, %rd2546;
	st.local.u32 	[%rd2547+4], %r4567;
	cvt.u64.u32 	%rd2548, %r4567;
	add.s64 	%rd2549, %rd3, %rd2548;
	ld.local.u8 	%r4568, [%rd2549+4220];
	ld.local.u32 	%r4569, [%rd3+4076];
	add.s32 	%r4570, %r4569, %r4568;
	st.local.u32 	[%rd3+4076], %r4570;
	st.local.u8 	[%rd2549+4220], %rs158;
	and.b32  	%r4571, %r4561, %r4473;
	mul.wide.u32 	%rd2550, %r4570, 4;
	add.s64 	%rd2551, %rd3, %rd2550;
	st.local.u32 	[%rd2551+4], %r4571;
	cvt.u64.u32 	%rd2552, %r4571;
	add.s64 	%rd2553, %rd3, %rd2552;
	ld.local.u8 	%r4572, [%rd2553+4220];
	ld.local.u32 	%r4573, [%rd3+4076];
	add.s32 	%r4574, %r4573, %r4572;
	st.local.u32 	[%rd3+4076], %r4574;
	st.local.u8 	[%rd2553+4220], %rs158;
	xor.b32  	%r4575, %r4561, %r4471;
	mul.wide.u32 	%rd2554, %r4574, 4;
	add.s64 	%rd2555, %rd3, %rd2554;
	st.local.u32 	[%rd2555+4], %r4575;
	cvt.u64.u32 	%rd2556, %r4575;
	add.s64 	%rd2557, %rd3, %rd2556;
	ld.local.u8 	%r4576, [%rd2557+4220];
	ld.local.u32 	%r4577, [%rd3+4076];
	add.s32 	%r4578, %r4577, %r4576;
	st.local.u32 	[%rd3+4076], %r4578;
	st.local.u8 	[%rd2557+4220], %rs158;
	or.b32  	%r4579, %r4561, %r4471;
	mul.wide.u32 	%rd2558, %r4578, 4;
	add.s64 	%rd2559, %rd3, %rd2558;
	st.local.u32 	[%rd2559+4], %r4579;
	cvt.u64.u32 	%rd2560, %r4579;
	add.s64 	%rd2561, %rd3, %rd2560;
	ld.local.u8 	%r4580, [%rd2561+4220];
	ld.local.u32 	%r4581, [%rd3+4076];
	add.s32 	%r4582, %r4581, %r4580;
	st.local.u32 	[%rd3+4076], %r4582;
	st.local.u8 	[%rd2561+4220], %rs158;
	ld.local.u32 	%r4583, [%rd3+4096];
	not.b32 	%r4584, %r4583;
	and.b32  	%r4585, %r4583, %r4471;
	mul.wide.u32 	%rd2562, %r4582, 4;
	add.s64 	%rd2563, %rd3, %rd2562;
	st.local.u32 	[%rd2563+4], %r4585;
	cvt.u64.u32 	%rd2564, %r4585;
	add.s64 	%rd2565, %rd3, %rd2564;
	ld.local.u8 	%r4586, [%rd2565+4220];
	ld.local.u32 	%r4587, [%rd3+4076];
	add.s32 	%r4588, %r4587, %r4586;
	st.local.u32 	[%rd3+4076], %r4588;
	st.local.u8 	[%rd2565+4220], %rs158;
	and.b32  	%r4589, %r4471, %r4584;
	mul.wide.u32 	%rd2566, %r4588, 4;
	add.s64 	%rd2567, %rd3, %rd2566;
	st.local.u32 	[%rd2567+4], %r4589;
	cvt.u64.u32 	%rd2568, %r4589;
	add.s64 	%rd2569, %rd3, %rd2568;
	ld.local.u8 	%r4590, [%rd2569+4220];
	ld.local.u32 	%r4591, [%rd3+4076];
	add.s32 	%r4592, %r4591, %r4590;
	st.local.u32 	[%rd3+4076], %r4592;
	st.local.u8 	[%rd2569+4220], %rs158;
	and.b32  	%r4593, %r4583, %r4473;
	mul.wide.u32 	%rd2570, %r4592, 4;
	add.s64 	%rd2571, %rd3, %rd2570;
	st.local.u32 	[%rd2571+4], %r4593;
	cvt.u64.u32 	%rd2572, %r4593;
	add.s64 	%rd2573, %rd3, %rd2572;
	ld.local.u8 	%r4594, [%rd2573+4220];
	ld.local.u32 	%r4595, [%rd3+4076];
	add.s32 	%r4596, %r4595, %r4594;
	st.local.u32 	[%rd3+4076], %r4596;
	st.local.u8 	[%rd2573+4220], %rs158;
	xor.b32  	%r4597, %r4583, %r4471;
	mul.wide.u32 	%rd2574, %r4596, 4;
	add.s64 	%rd2575, %rd3, %rd2574;
	st.local.u32 	[%rd2575+4], %r4597;
	cvt.u64.u32 	%rd2576, %r4597;
	add.s64 	%rd2577, %rd3, %rd2576;
	ld.local.u8 	%r4598, [%rd2577+4220];
	ld.local.u32 	%r4599, [%rd3+4076];
	add.s32 	%r4600, %r4599, %r4598;
	st.local.u32 	[%rd3+4076], %r4600;
	st.local.u8 	[%rd2577+4220], %rs158;
	or.b32  	%r4601, %r4583, %r4471;
	mul.wide.u32 	%rd2578, %r4600, 4;
	add.s64 	%rd2579, %rd3, %rd2578;
	st.local.u32 	[%rd2579+4], %r4601;
	cvt.u64.u32 	%rd2580, %r4601;
	add.s64 	%rd2581, %rd3, %rd2580;
	ld.local.u8 	%r4602, [%rd2581+4220];
	ld.local.u32 	%r4603, [%rd3+4076];
	add.s32 	%r4604, %r4603, %r4602;
	st.local.u32 	[%rd3+4076], %r4604;
	st.local.u8 	[%rd2581+4220], %rs158;
	ld.local.u32 	%r4605, [%rd3+4100];
	not.b32 	%r4606, %r4605;
	and.b32  	%r4607, %r4605, %r4471;
	mul.wide.u32 	%rd2582, %r4604, 4;
	add.s64 	%rd2583, %rd3, %rd2582;
	st.local.u32 	[%rd2583+4], %r4607;
	cvt.u64.u32 	%rd2584, %r4607;
	add.s64 	%rd2585, %rd3, %rd2584;
	ld.local.u8 	%r4608, [%rd2585+4220];
	ld.local.u32 	%r4609, [%rd3+4076];
	add.s32 	%r4610, %r4609, %r4608;
	st.local.u32 	[%rd3+4076], %r4610;
	st.local.u8 	[%rd2585+4220], %rs158;
	and.b32  	%r4611, %r4471, %r4606;
	mul.wide.u32 	%rd2586, %r4610, 4;
	add.s64 	%rd2587, %rd3, %rd2586;
	st.local.u32 	[%rd2587+4], %r4611;
	cvt.u64.u32 	%rd2588, %r4611;
	add.s64 	%rd2589, %rd3, %rd2588;
	ld.local.u8 	%r4612, [%rd2589+4220];
	ld.local.u32 	%r4613, [%rd3+4076];
	add.s32 	%r4614, %r4613, %r4612;
	st.local.u32 	[%rd3+4076], %r4614;
	st.local.u8 	[%rd2589+4220], %rs158;
	and.b32  	%r4615, %r4605, %r4473;
	mul.wide.u32 	%rd2590, %r4614, 4;
	add.s64 	%rd2591, %rd3, %rd2590;
	st.local.u32 	[%rd2591+4], %r4615;
	cvt.u64.u32 	%rd2592, %r4615;
	add.s64 	%rd2593, %rd3, %rd2592;
	ld.local.u8 	%r4616, [%rd2593+4220];
	ld.local.u32 	%r4617, [%rd3+4076];
	add.s32 	%r4618, %r4617, %r4616;
	st.local.u32 	[%rd3+4076], %r4618;
	st.local.u8 	[%rd2593+4220], %rs158;
	xor.b32  	%r4619, %r4605, %r4471;
	mul.wide.u32 	%rd2594, %r4618, 4;
	add.s64 	%rd2595, %rd3, %rd2594;
	st.local.u32 	[%rd2595+4], %r4619;
	cvt.u64.u32 	%rd2596, %r4619;
	add.s64 	%rd2597, %rd3, %rd2596;
	ld.local.u8 	%r4620, [%rd2597+4220];
	ld.local.u32 	%r4621, [%rd3+4076];
	add.s32 	%r4622, %r4621, %r4620;
	st.local.u32 	[%rd3+4076], %r4622;
	st.local.u8 	[%rd2597+4220], %rs158;
	or.b32  	%r4623, %r4605, %r4471;
	mul.wide.u32 	%rd2598, %r4622, 4;
	add.s64 	%rd2599, %rd3, %rd2598;
	st.local.u32 	[%rd2599+4], %r4623;
	cvt.u64.u32 	%rd2600, %r4623;
	add.s64 	%rd2601, %rd3, %rd2600;
	ld.local.u8 	%r4624, [%rd2601+4220];
	ld.local.u32 	%r4625, [%rd3+4076];
	add.s32 	%r4626, %r4625, %r4624;
	st.local.u32 	[%rd3+4076], %r4626;
	st.local.u8 	[%rd2601+4220], %rs158;
	ld.local.u32 	%r4627, [%rd3+4104];
	not.b32 	%r4628, %r4627;
	and.b32  	%r4629, %r4627, %r4471;
	mul.wide.u32 	%rd2602, %r4626, 4;
	add.s64 	%rd2603, %rd3, %rd2602;
	st.local.u32 	[%rd2603+4], %r4629;
	cvt.u64.u32 	%rd2604, %r4629;
	add.s64 	%rd2605, %rd3, %rd2604;
	ld.local.u8 	%r4630, [%rd2605+4220];
	ld.local.u32 	%r4631, [%rd3+4076];
	add.s32 	%r4632, %r4631, %r4630;
	st.local.u32 	[%rd3+4076], %r4632;
	st.local.u8 	[%rd2605+4220], %rs158;
	and.b32  	%r4633, %r4471, %r4628;
	mul.wide.u32 	%rd2606, %r4632, 4;
	add.s64 	%rd2607, %rd3, %rd2606;
	st.local.u32 	[%rd2607+4], %r4633;
	cvt.u64.u32 	%rd2608, %r4633;
	add.s64 	%rd2609, %rd3, %rd2608;
	ld.local.u8 	%r4634, [%rd2609+4220];
	ld.local.u32 	%r4635, [%rd3+4076];
	add.s32 	%r4636, %r4635, %r4634;
	st.local.u32 	[%rd3+4076], %r4636;
	st.local.u8 	[%rd2609+4220], %rs158;
	and.b32  	%r4637, %r4627, %r4473;
	mul.wide.u32 	%rd2610, %r4636, 4;
	add.s64 	%rd2611, %rd3, %rd2610;
	st.local.u32 	[%rd2611+4], %r4637;
	cvt.u64.u32 	%rd2612, %r4637;
	add.s64 	%rd2613, %rd3, %rd2612;
	ld.local.u8 	%r4638, [%rd2613+4220];
	ld.local.u32 	%r4639, [%rd3+4076];
	add.s32 	%r4640, %r4639, %r4638;
	st.local.u32 	[%rd3+4076], %r4640;
	st.local.u8 	[%rd2613+4220], %rs158;
	xor.b32  	%r4641, %r4627, %r4471;
	mul.wide.u32 	%rd2614, %r4640, 4;
	add.s64 	%rd2615, %rd3, %rd2614;
	st.local.u32 	[%rd2615+4], %r4641;
	cvt.u64.u32 	%rd2616, %r4641;
	add.s64 	%rd2617, %rd3, %rd2616;
	ld.local.u8 	%r4642, [%rd2617+4220];
	ld.local.u32 	%r4643, [%rd3+4076];
	add.s32 	%r4644, %r4643, %r4642;
	st.local.u32 	[%rd3+4076], %r4644;
	st.local.u8 	[%rd2617+4220], %rs158;
	or.b32  	%r4645, %r4627, %r4471;
	mul.wide.u32 	%rd2618, %r4644, 4;
	add.s64 	%rd2619, %rd3, %rd2618;
	st.local.u32 	[%rd2619+4], %r4645;
	cvt.u64.u32 	%rd2620, %r4645;
	add.s64 	%rd2621, %rd3, %rd2620;
	ld.local.u8 	%r4646, [%rd2621+4220];
	ld.local.u32 	%r4647, [%rd3+4076];
	add.s32 	%r4648, %r4647, %r4646;
	st.local.u32 	[%rd3+4076], %r4648;
	st.local.u8 	[%rd2621+4220], %rs158;
	ld.local.u32 	%r4649, [%rd3+4108];
	not.b32 	%r4650, %r4649;
	and.b32  	%r4651, %r4649, %r4471;
	mul.wide.u32 	%rd2622, %r4648, 4;
	add.s64 	%rd2623, %rd3, %rd2622;
	st.local.u32 	[%rd2623+4], %r4651;
	cvt.u64.u32 	%rd2624, %r4651;
	add.s64 	%rd2625, %rd3, %rd2624;
	ld.local.u8 	%r4652, [%rd2625+4220];
	ld.local.u32 	%r4653, [%rd3+4076];
	add.s32 	%r4654, %r4653, %r4652;
	st.local.u32 	[%rd3+4076], %r4654;
	st.local.u8 	[%rd2625+4220], %rs158;
	and.b32  	%r4655, %r4471, %r4650;
	mul.wide.u32 	%rd2626, %r4654, 4;
	add.s64 	%rd2627, %rd3, %rd2626;
	st.local.u32 	[%rd2627+4], %r4655;
	cvt.u64.u32 	%rd2628, %r4655;
	add.s64 	%rd2629, %rd3, %rd2628;
	ld.local.u8 	%r4656, [%rd2629+4220];
	ld.local.u32 	%r4657, [%rd3+4076];
	add.s32 	%r4658, %r4657, %r4656;
	st.local.u32 	[%rd3+4076], %r4658;
	st.local.u8 	[%rd2629+4220], %rs158;
	and.b32  	%r4659, %r4649, %r4473;
	mul.wide.u32 	%rd2630, %r4658, 4;
	add.s64 	%rd2631, %rd3, %rd2630;
	st.local.u32 	[%rd2631+4], %r4659;
	cvt.u64.u32 	%rd2632, %r4659;
	add.s64 	%rd2633, %rd3, %rd2632;
	ld.local.u8 	%r4660, [%rd2633+4220];
	ld.local.u32 	%r4661, [%rd3+4076];
	add.s32 	%r4662, %r4661, %r4660;
	st.local.u32 	[%rd3+4076], %r4662;
	st.local.u8 	[%rd2633+4220], %rs158;
	xor.b32  	%r4663, %r4649, %r4471;
	mul.wide.u32 	%rd2634, %r4662, 4;
	add.s64 	%rd2635, %rd3, %rd2634;
	st.local.u32 	[%rd2635+4], %r4663;
	cvt.u64.u32 	%rd2636, %r4663;
	add.s64 	%rd2637, %rd3, %rd2636;
	ld.local.u8 	%r4664, [%rd2637+4220];
	ld.local.u32 	%r4665, [%rd3+4076];
	add.s32 	%r4666, %r4665, %r4664;
	st.local.u32 	[%rd3+4076], %r4666;
	st.local.u8 	[%rd2637+4220], %rs158;
	or.b32  	%r4667, %r4649, %r4471;
	mul.wide.u32 	%rd2638, %r4666, 4;
	add.s64 	%rd2639, %rd3, %rd2638;
	st.local.u32 	[%rd2639+4], %r4667;
	cvt.u64.u32 	%rd2640, %r4667;
	add.s64 	%rd2641, %rd3, %rd2640;
	ld.local.u8 	%r4668, [%rd2641+4220];
	ld.local.u32 	%r4669, [%rd3+4076];
	add.s32 	%r4670, %r4669, %r4668;
	st.local.u32 	[%rd3+4076], %r4670;
	st.local.u8 	[%rd2641+4220], %rs158;
	ld.local.u32 	%r4671, [%rd3+4112];
	not.b32 	%r4672, %r4671;
	and.b32  	%r4673, %r4671, %r4471;
	mul.wide.u32 	%rd2642, %r4670, 4;
	add.s64 	%rd2643, %rd3, %rd2642;
	st.local.u32 	[%rd2643+4], %r4673;
	cvt.u64.u32 	%rd2644, %r4673;
	add.s64 	%rd2645, %rd3, %rd2644;
	ld.local.u8 	%r4674, [%rd2645+4220];
	ld.local.u32 	%r4675, [%rd3+4076];
	add.s32 	%r4676, %r4675, %r4674;
	st.local.u32 	[%rd3+4076], %r4676;
	st.local.u8 	[%rd2645+4220], %rs158;
	and.b32  	%r4677, %r4471, %r4672;
	mul.wide.u32 	%rd2646, %r4676, 4;
	add.s64 	%rd2647, %rd3, %rd2646;
	st.local.u32 	[%rd2647+4], %r4677;
	cvt.u64.u32 	%rd2648, %r4677;
	add.s64 	%rd2649, %rd3, %rd2648;
	ld.local.u8 	%r4678, [%rd2649+4220];
	ld.local.u32 	%r4679, [%rd3+4076];
	add.s32 	%r4680, %r4679, %r4678;
	st.local.u32 	[%rd3+4076], %r4680;
	st.local.u8 	[%rd2649+4220], %rs158;
	and.b32  	%r4681, %r4671, %r4473;
	mul.wide.u32 	%rd2650, %r4680, 4;
	add.s64 	%rd2651, %rd3, %rd2650;
	st.local.u32 	[%rd2651+4], %r4681;
	cvt.u64.u32 	%rd2652, %r4681;
	add.s64 	%rd2653, %rd3, %rd2652;
	ld.local.u8 	%r4682, [%rd2653+4220];
	ld.local.u32 	%r4683, [%rd3+4076];
	add.s32 	%r4684, %r4683, %r4682;
	st.local.u32 	[%rd3+4076], %r4684;
	st.local.u8 	[%rd2653+4220], %rs158;
	xor.b32  	%r4685, %r4671, %r4471;
	mul.wide.u32 	%rd2654, %r4684, 4;
	add.s64 	%rd2655, %rd3, %rd2654;
	st.local.u32 	[%rd2655+4], %r4685;
	cvt.u64.u32 	%rd2656, %r4685;
	add.s64 	%rd2657, %rd3, %rd2656;
	ld.local.u8 	%r4686, [%rd2657+4220];
	ld.local.u32 	%r4687, [%rd3+4076];
	add.s32 	%r4688, %r4687, %r4686;
	st.local.u32 	[%rd3+4076], %r4688;
	st.local.u8 	[%rd2657+4220], %rs158;
	or.b32  	%r4689, %r4671, %r4471;
	mul.wide.u32 	%rd2658, %r4688, 4;
	add.s64 	%rd2659, %rd3, %rd2658;
	st.local.u32 	[%rd2659+4], %r4689;
	cvt.u64.u32 	%rd2660, %r4689;
	add.s64 	%rd2661, %rd3, %rd2660;
	ld.local.u8 	%r4690, [%rd2661+4220];
	ld.local.u32 	%r4691, [%rd3+4076];
	add.s32 	%r4692, %r4691, %r4690;
	st.local.u32 	[%rd3+4076], %r4692;
	st.local.u8 	[%rd2661+4220], %rs158;
	ld.local.u32 	%r4693, [%rd3+4116];
	not.b32 	%r4694, %r4693;
	and.b32  	%r4695, %r4693, %r4471;
	mul.wide.u32 	%rd2662, %r4692, 4;
	add.s64 	%rd2663, %rd3, %rd2662;
	st.local.u32 	[%rd2663+4], %r4695;
	cvt.u64.u32 	%rd2664, %r4695;
	add.s64 	%rd2665, %rd3, %rd2664;
	ld.local.u8 	%r4696, [%rd2665+4220];
	ld.local.u32 	%r4697, [%rd3+4076];
	add.s32 	%r4698, %r4697, %r4696;
	st.local.u32 	[%rd3+4076], %r4698;
	st.local.u8 	[%rd2665+4220], %rs158;
	and.b32  	%r4699, %r4471, %r4694;
	mul.wide.u32 	%rd2666, %r4698, 4;
	add.s64 	%rd2667, %rd3, %rd2666;
	st.local.u32 	[%rd2667+4], %r4699;
	cvt.u64.u32 	%rd2668, %r4699;
	add.s64 	%rd2669, %rd3, %rd2668;
	ld.local.u8 	%r4700, [%rd2669+4220];
	ld.local.u32 	%r4701, [%rd3+4076];
	add.s32 	%r4702, %r4701, %r4700;
	st.local.u32 	[%rd3+4076], %r4702;
	st.local.u8 	[%rd2669+4220], %rs158;
	and.b32  	%r4703, %r4693, %r4473;
	mul.wide.u32 	%rd2670, %r4702, 4;
	add.s64 	%rd2671, %rd3, %rd2670;
	st.local.u32 	[%rd2671+4], %r4703;
	cvt.u64.u32 	%rd2672, %r4703;
	add.s64 	%rd2673, %rd3, %rd2672;
	ld.local.u8 	%r4704, [%rd2673+4220];
	ld.local.u32 	%r4705, [%rd3+4076];
	add.s32 	%r4706, %r4705, %r4704;
	st.local.u32 	[%rd3+4076], %r4706;
	st.local.u8 	[%rd2673+4220], %rs158;
	xor.b32  	%r4707, %r4693, %r4471;
	mul.wide.u32 	%rd2674, %r4706, 4;
	add.s64 	%rd2675, %rd3, %rd2674;
	st.local.u32 	[%rd2675+4], %r4707;
	cvt.u64.u32 	%rd2676, %r4707;
	add.s64 	%rd2677, %rd3, %rd2676;
	ld.local.u8 	%r4708, [%rd2677+4220];
	ld.local.u32 	%r4709, [%rd3+4076];
	add.s32 	%r4710, %r4709, %r4708;
	st.local.u32 	[%rd3+4076], %r4710;
	st.local.u8 	[%rd2677+4220], %rs158;
	or.b32  	%r4711, %r4693, %r4471;
	mul.wide.u32 	%rd2678, %r4710, 4;
	add.s64 	%rd2679, %rd3, %rd2678;
	st.local.u32 	[%rd2679+4], %r4711;
	cvt.u64.u32 	%rd2680, %r4711;
	add.s64 	%rd2681, %rd3, %rd2680;
	ld.local.u8 	%r4712, [%rd2681+4220];
	ld.local.u32 	%r4713, [%rd3+4076];
	add.s32 	%r4714, %r4713, %r4712;
	st.local.u32 	[%rd3+4076], %r4714;
	st.local.u8 	[%rd2681+4220], %rs158;
	ld.local.u32 	%r4715, [%rd3+4120];
	not.b32 	%r4716, %r4715;
	and.b32  	%r4717, %r4715, %r4471;
	mul.wide.u32 	%rd2682, %r4714, 4;
	add.s64 	%rd2683, %rd3, %rd2682;
	st.local.u32 	[%rd2683+4], %r4717;
	cvt.u64.u32 	%rd2684, %r4717;
	add.s64 	%rd2685, %rd3, %rd2684;
	ld.local.u8 	%r4718, [%rd2685+4220];
	ld.local.u32 	%r4719, [%rd3+4076];
	add.s32 	%r4720, %r4719, %r4718;
	st.local.u32 	[%rd3+4076], %r4720;
	st.local.u8 	[%rd2685+4220], %rs158;
	and.b32  	%r4721, %r4471, %r4716;
	mul.wide.u32 	%rd2686, %r4720, 4;
	add.s64 	%rd2687, %rd3, %rd2686;
	st.local.u32 	[%rd2687+4], %r4721;
	cvt.u64.u32 	%rd2688, %r4721;
	add.s64 	%rd2689, %rd3, %rd2688;
	ld.local.u8 	%r4722, [%rd2689+4220];
	ld.local.u32 	%r4723, [%rd3+4076];
	add.s32 	%r4724, %r4723, %r4722;
	st.local.u32 	[%rd3+4076], %r4724;
	st.local.u8 	[%rd2689+4220], %rs158;
	and.b32  	%r4725, %r4715, %r4473;
	mul.wide.u32 	%rd2690, %r4724, 4;
	add.s64 	%rd2691, %rd3, %rd2690;
	st.local.u32 	[%rd2691+4], %r4725;
	cvt.u64.u32 	%rd2692, %r4725;
	add.s64 	%rd2693, %rd3, %rd2692;
	ld.local.u8 	%r4726, [%rd2693+4220];
	ld.local.u32 	%r4727, [%rd3+4076];
	add.s32 	%r4728, %r4727, %r4726;
	st.local.u32 	[%rd3+4076], %r4728;
	st.local.u8 	[%rd2693+4220], %rs158;
	xor.b32  	%r4729, %r4715, %r4471;
	mul.wide.u32 	%rd2694, %r4728, 4;
	add.s64 	%rd2695, %rd3, %rd2694;
	st.local.u32 	[%rd2695+4], %r4729;
	cvt.u64.u32 	%rd2696, %r4729;
	add.s64 	%rd2697, %rd3, %rd2696;
	ld.local.u8 	%r4730, [%rd2697+4220];
	ld.local.u32 	%r4731, [%rd3+4076];
	add.s32 	%r4732, %r4731, %r4730;
	st.local.u32 	[%rd3+4076], %r4732;
	st.local.u8 	[%rd2697+4220], %rs158;
	or.b32  	%r4733, %r4715, %r4471;
	mul.wide.u32 	%rd2698, %r4732, 4;
	add.s64 	%rd2699, %rd3, %rd2698;
	st.local.u32 	[%rd2699+4], %r4733;
	cvt.u64.u32 	%rd2700, %r4733;
	add.s64 	%rd2701, %rd3, %rd2700;
	ld.local.u8 	%r4734, [%rd2701+4220];
	ld.local.u32 	%r4735, [%rd3+4076];
	add.s32 	%r4736, %r4735, %r4734;
	st.local.u32 	[%rd3+4076], %r4736;
	st.local.u8 	[%rd2701+4220], %rs158;
	ld.local.u32 	%r4737, [%rd3+4124];
	not.b32 	%r4738, %r4737;
	and.b32  	%r4739, %r4737, %r4471;
	mul.wide.u32 	%rd2702, %r4736, 4;
	add.s64 	%rd2703, %rd3, %rd2702;
	st.local.u32 	[%rd2703+4], %r4739;
	cvt.u64.u32 	%rd2704, %r4739;
	add.s64 	%rd2705, %rd3, %rd2704;
	ld.local.u8 	%r4740, [%rd2705+4220];
	ld.local.u32 	%r4741, [%rd3+4076];
	add.s32 	%r4742, %r4741, %r4740;
	st.local.u32 	[%rd3+4076], %r4742;
	st.local.u8 	[%rd2705+4220], %rs158;
	and.b32  	%r4743, %r4471, %r4738;
	mul.wide.u32 	%rd2706, %r4742, 4;
	add.s64 	%rd2707, %rd3, %rd2706;
	st.local.u32 	[%rd2707+4], %r4743;
	cvt.u64.u32 	%rd2708, %r4743;
	add.s64 	%rd2709, %rd3, %rd2708;
	ld.local.u8 	%r4744, [%rd2709+4220];
	ld.local.u32 	%r4745, [%rd3+4076];
	add.s32 	%r4746, %r4745, %r4744;
	st.local.u32 	[%rd3+4076], %r4746;
	st.local.u8 	[%rd2709+4220], %rs158;
	and.b32  	%r4747, %r4737, %r4473;
	mul.wide.u32 	%rd2710, %r4746, 4;
	add.s64 	%rd2711, %rd3, %rd2710;
	st.local.u32 	[%rd2711+4], %r4747;
	cvt.u64.u32 	%rd2712, %r4747;
	add.s64 	%rd2713, %rd3, %rd2712;
	ld.local.u8 	%r4748, [%rd2713+4220];
	ld.local.u32 	%r4749, [%rd3+4076];
	add.s32 	%r4750, %r4749, %r4748;
	st.local.u32 	[%rd3+4076], %r4750;
	st.local.u8 	[%rd2713+4220], %rs158;
	xor.b32  	%r4751, %r4737, %r4471;
	mul.wide.u32 	%rd2714, %r4750, 4;
	add.s64 	%rd2715, %rd3, %rd2714;
	st.local.u32 	[%rd2715+4], %r4751;
	cvt.u64.u32 	%rd2716, %r4751;
	add.s64 	%rd2717, %rd3, %rd2716;
	ld.local.u8 	%r4752, [%rd2717+4220];
	ld.local.u32 	%r4753, [%rd3+4076];
	add.s32 	%r4754, %r4753, %r4752;
	st.local.u32 	[%rd3+4076], %r4754;
	st.local.u8 	[%rd2717+4220], %rs158;
	or.b32  	%r4755, %r4737, %r4471;
	mul.wide.u32 	%rd2718, %r4754, 4;
	add.s64 	%rd2719, %rd3, %rd2718;
	st.local.u32 	[%rd2719+4], %r4755;
	cvt.u64.u32 	%rd2720, %r4755;
	add.s64 	%rd2721, %rd3, %rd2720;
	ld.local.u8 	%r4756, [%rd2721+4220];
	ld.local.u32 	%r4757, [%rd3+4076];
	add.s32 	%r4758, %r4757, %r4756;
	st.local.u32 	[%rd3+4076], %r4758;
	st.local.u8 	[%rd2721+4220], %rs158;
	ld.local.u32 	%r4759, [%rd3+4128];
	not.b32 	%r4760, %r4759;
	and.b32  	%r4761, %r4759, %r4471;
	mul.wide.u32 	%rd2722, %r4758, 4;
	add.s64 	%rd2723, %rd3, %rd2722;
	st.local.u32 	[%rd2723+4], %r4761;
	cvt.u64.u32 	%rd2724, %r4761;
	add.s64 	%rd2725, %rd3, %rd2724;
	ld.local.u8 	%r4762, [%rd2725+4220];
	ld.local.u32 	%r4763, [%rd3+4076];
	add.s32 	%r4764, %r4763, %r4762;
	st.local.u32 	[%rd3+4076], %r4764;
	st.local.u8 	[%rd2725+4220], %rs158;
	and.b32  	%r4765, %r4471, %r4760;
	mul.wide.u32 	%rd2726, %r4764, 4;
	add.s64 	%rd2727, %rd3, %rd2726;
	st.local.u32 	[%rd2727+4], %r4765;
	cvt.u64.u32 	%rd2728, %r4765;
	add.s64 	%rd2729, %rd3, %rd2728;
	ld.local.u8 	%r4766, [%rd2729+4220];
	ld.local.u32 	%r4767, [%rd3+4076];
	add.s32 	%r4768, %r4767, %r4766;
	st.local.u32 	[%rd3+4076], %r4768;
	st.local.u8 	[%rd2729+4220], %rs158;
	and.b32  	%r4769, %r4759, %r4473;
	mul.wide.u32 	%rd2730, %r4768, 4;
	add.s64 	%rd2731, %rd3, %rd2730;
	st.local.u32 	[%rd2731+4], %r4769;
	cvt.u64.u32 	%rd2732, %r4769;
	add.s64 	%rd2733, %rd3, %rd2732;
	ld.local.u8 	%r4770, [%rd2733+4220];
	ld.local.u32 	%r4771, [%rd3+4076];
	add.s32 	%r4772, %r4771, %r4770;
	st.local.u32 	[%rd3+4076], %r4772;
	st.local.u8 	[%rd2733+4220], %rs158;
	xor.b32  	%r4773, %r4759, %r4471;
	mul.wide.u32 	%rd2734, %r4772, 4;
	add.s64 	%rd2735, %rd3, %rd2734;
	st.local.u32 	[%rd2735+4], %r4773;
	cvt.u64.u32 	%rd2736, %r4773;
	add.s64 	%rd2737, %rd3, %rd2736;
	ld.local.u8 	%r4774, [%rd2737+4220];
	ld.local.u32 	%r4775, [%rd3+4076];
	add.s32 	%r4776, %r4775, %r4774;
	st.local.u32 	[%rd3+4076], %r4776;
	st.local.u8 	[%rd2737+4220], %rs158;
	or.b32  	%r4777, %r4759, %r4471;
	mul.wide.u32 	%rd2738, %r4776, 4;
	add.s64 	%rd2739, %rd3, %rd2738;
	st.local.u32 	[%rd2739+4], %r4777;
	cvt.u64.u32 	%rd2740, %r4777;
	add.s64 	%rd2741, %rd3, %rd2740;
	ld.local.u8 	%r4778, [%rd2741+4220];
	ld.local.u32 	%r4779, [%rd3+4076];
	add.s32 	%r4780, %r4779, %r4778;
	st.local.u32 	[%rd3+4076], %r4780;
	st.local.u8 	[%rd2741+4220], %rs158;
	ld.local.u32 	%r4781, [%rd3+4132];
	not.b32 	%r4782, %r4781;
	and.b32  	%r4783, %r4781, %r4471;
	mul.wide.u32 	%rd2742, %r4780, 4;
	add.s64 	%rd2743, %rd3, %rd2742;
	st.local.u32 	[%rd2743+4], %r4783;
	cvt.u64.u32 	%rd2744, %r4783;
	add.s64 	%rd2745, %rd3, %rd2744;
	ld.local.u8 	%r4784, [%rd2745+4220];
	ld.local.u32 	%r4785, [%rd3+4076];
	add.s32 	%r4786, %r4785, %r4784;
	st.local.u32 	[%rd3+4076], %r4786;
	st.local.u8 	[%rd2745+4220], %rs158;
	and.b32  	%r4787, %r4471, %r4782;
	mul.wide.u32 	%rd2746, %r4786, 4;
	add.s64 	%rd2747, %rd3, %rd2746;
	st.local.u32 	[%rd2747+4], %r4787;
	cvt.u64.u32 	%rd2748, %r4787;
	add.s64 	%rd2749, %rd3, %rd2748;
	ld.local.u8 	%r4788, [%rd2749+4220];
	ld.local.u32 	%r4789, [%rd3+4076];
	add.s32 	%r4790, %r4789, %r4788;
	st.local.u32 	[%rd3+4076], %r4790;
	st.local.u8 	[%rd2749+4220], %rs158;
	and.b32  	%r4791, %r4781, %r4473;
	mul.wide.u32 	%rd2750, %r4790, 4;
	add.s64 	%rd2751, %rd3, %rd2750;
	st.local.u32 	[%rd2751+4], %r4791;
	cvt.u64.u32 	%rd2752, %r4791;
	add.s64 	%rd2753, %rd3, %rd2752;
	ld.local.u8 	%r4792, [%rd2753+4220];
	ld.local.u32 	%r4793, [%rd3+4076];
	add.s32 	%r4794, %r4793, %r4792;
	st.local.u32 	[%rd3+4076], %r4794;
	st.local.u8 	[%rd2753+4220], %rs158;
	xor.b32  	%r4795, %r4781, %r4471;
	mul.wide.u32 	%rd2754, %r4794, 4;
	add.s64 	%rd2755, %rd3, %rd2754;
	st.local.u32 	[%rd2755+4], %r4795;
	cvt.u64.u32 	%rd2756, %r4795;
	add.s64 	%rd2757, %rd3, %rd2756;
	ld.local.u8 	%r4796, [%rd2757+4220];
	ld.local.u32 	%r4797, [%rd3+4076];
	add.s32 	%r4798, %r4797, %r4796;
	st.local.u32 	[%rd3+4076], %r4798;
	st.local.u8 	[%rd2757+4220], %rs158;
	or.b32  	%r4799, %r4781, %r4471;
	mul.wide.u32 	%rd2758, %r4798, 4;
	add.s64 	%rd2759, %rd3, %rd2758;
	st.local.u32 	[%rd2759+4], %r4799;
	cvt.u64.u32 	%rd2760, %r4799;
	add.s64 	%rd2761, %rd3, %rd2760;
	ld.local.u8 	%r4800, [%rd2761+4220];
	ld.local.u32 	%r4801, [%rd3+4076];
	add.s32 	%r4802, %r4801, %r4800;
	st.local.u32 	[%rd3+4076], %r4802;
	st.local.u8 	[%rd2761+4220], %rs158;
	ld.local.u32 	%r4803, [%rd3+4136];
	not.b32 	%r4804, %r4803;
	and.b32  	%r4805, %r4803, %r4471;
	mul.wide.u32 	%rd2762, %r4802, 4;
	add.s64 	%rd2763, %rd3, %rd2762;
	st.local.u32 	[%rd2763+4], %r4805;
	cvt.u64.u32 	%rd2764, %r4805;
	add.s64 	%rd2765, %rd3, %rd2764;
	ld.local.u8 	%r4806, [%rd2765+4220];
	ld.local.u32 	%r4807, [%rd3+4076];
	add.s32 	%r4808, %r4807, %r4806;
	st.local.u32 	[%rd3+4076], %r4808;
	st.local.u8 	[%rd2765+4220], %rs158;
	and.b32  	%r4809, %r4471, %r4804;
	mul.wide.u32 	%rd2766, %r4808, 4;
	add.s64 	%rd2767, %rd3, %rd2766;
	st.local.u32 	[%rd2767+4], %r4809;
	cvt.u64.u32 	%rd2768, %r4809;
	add.s64 	%rd2769, %rd3, %rd2768;
	ld.local.u8 	%r4810, [%rd2769+4220];
	ld.local.u32 	%r4811, [%rd3+4076];
	add.s32 	%r4812, %r4811, %r4810;
	st.local.u32 	[%rd3+4076], %r4812;
	st.local.u8 	[%rd2769+4220], %rs158;
	and.b32  	%r4813, %r4803, %r4473;
	mul.wide.u32 	%rd2770, %r4812, 4;
	add.s64 	%rd2771, %rd3, %rd2770;
	st.local.u32 	[%rd2771+4], %r4813;
	cvt.u64.u32 	%rd2772, %r4813;
	add.s64 	%rd2773, %rd3, %rd2772;
	ld.local.u8 	%r4814, [%rd2773+4220];
	ld.local.u32 	%r4815, [%rd3+4076];
	add.s32 	%r4816, %r4815, %r4814;
	st.local.u32 	[%rd3+4076], %r4816;
	st.local.u8 	[%rd2773+4220], %rs158;
	xor.b32  	%r4817, %r4803, %r4471;
	mul.wide.u32 	%rd2774, %r4816, 4;
	add.s64 	%rd2775, %rd3, %rd2774;
	st.local.u32 	[%rd2775+4], %r4817;
	cvt.u64.u32 	%rd2776, %r4817;
	add.s64 	%rd2777, %rd3, %rd2776;
	ld.local.u8 	%r4818, [%rd2777+4220];
	ld.local.u32 	%r4819, [%rd3+4076];
	add.s32 	%r4820, %r4819, %r4818;
	st.local.u32 	[%rd3+4076], %r4820;
	st.local.u8 	[%rd2777+4220], %rs158;
	or.b32  	%r4821, %r4803, %r4471;
	mul.wide.u32 	%rd2778, %r4820, 4;
	add.s64 	%rd2779, %rd3, %rd2778;
	st.local.u32 	[%rd2779+4], %r4821;
	cvt.u64.u32 	%rd2780, %r4821;
	add.s64 	%rd2781, %rd3, %rd2780;
	ld.local.u8 	%r4822, [%rd2781+4220];
	ld.local.u32 	%r4823, [%rd3+4076];
	add.s32 	%r4824, %r4823, %r4822;
	st.local.u32 	[%rd3+4076], %r4824;
	st.local.u8 	[%rd2781+4220], %rs158;
	ld.local.u32 	%r4825, [%rd3+4140];
	not.b32 	%r4826, %r4825;
	and.b32  	%r4827, %r4825, %r4471;
	mul.wide.u32 	%rd2782, %r4824, 4;
	add.s64 	%rd2783, %rd3, %rd2782;
	st.local.u32 	[%rd2783+4], %r4827;
	cvt.u64.u32 	%rd2784, %r4827;
	add.s64 	%rd2785, %rd3, %rd2784;
	ld.local.u8 	%r4828, [%rd2785+4220];
	ld.local.u32 	%r4829, [%rd3+4076];
	add.s32 	%r4830, %r4829, %r4828;
	st.local.u32 	[%rd3+4076], %r4830;
	st.local.u8 	[%rd2785+4220], %rs158;
	and.b32  	%r4831, %r4471, %r4826;
	mul.wide.u32 	%rd2786, %r4830, 4;
	add.s64 	%rd2787, %rd3, %rd2786;
	st.local.u32 	[%rd2787+4], %r4831;
	cvt.u64.u32 	%rd2788, %r4831;
	add.s64 	%rd2789, %rd3, %rd2788;
	ld.local.u8 	%r4832, [%rd2789+4220];
	ld.local.u32 	%r4833, [%rd3+4076];
	add.s32 	%r4834, %r4833, %r4832;
	st.local.u32 	[%rd3+4076], %r4834;
	st.local.u8 	[%rd2789+4220], %rs158;
	and.b32  	%r4835, %r4825, %r4473;
	mul.wide.u32 	%rd2790, %r4834, 4;
	add.s64 	%rd2791, %rd3, %rd2790;
	st.local.u32 	[%rd2791+4], %r4835;
	cvt.u64.u32 	%rd2792, %r4835;
	add.s64 	%rd2793, %rd3, %rd2792;
	ld.local.u8 	%r4836, [%rd2793+4220];
	ld.local.u32 	%r4837, [%rd3+4076];
	add.s32 	%r4838, %r4837, %r4836;
	st.local.u32 	[%rd3+4076], %r4838;
	st.local.u8 	[%rd2793+4220], %rs158;
	xor.b32  	%r4839, %r4825, %r4471;
	mul.wide.u32 	%rd2794, %r4838, 4;
	add.s64 	%rd2795, %rd3, %rd2794;
	st.local.u32 	[%rd2795+4], %r4839;
	cvt.u64.u32 	%rd2796, %r4839;
	add.s64 	%rd2797, %rd3, %rd2796;
	ld.local.u8 	%r4840, [%rd2797+4220];
	ld.local.u32 	%r4841, [%rd3+4076];
	add.s32 	%r4842, %r4841, %r4840;
	st.local.u32 	[%rd3+4076], %r4842;
	st.local.u8 	[%rd2797+4220], %rs158;
	or.b32  	%r4843, %r4825, %r4471;
	mul.wide.u32 	%rd2798, %r4842, 4;
	add.s64 	%rd2799, %rd3, %rd2798;
	st.local.u32 	[%rd2799+4], %r4843;
	cvt.u64.u32 	%rd2800, %r4843;
	add.s64 	%rd2801, %rd3, %rd2800;
	ld.local.u8 	%r4844, [%rd2801+4220];
	ld.local.u32 	%r4845, [%rd3+4076];
	add.s32 	%r4846, %r4845, %r4844;
	st.local.u32 	[%rd3+4076], %r4846;
	st.local.u8 	[%rd2801+4220], %rs158;
$L__BB0_227:
	add.s32 	%r26162, %r26162, 1;
	setp.lt.u32 	%p169, %r26162, %r282;
	@%p169 bra 	$L__BB0_2;
$L__BB0_228:
	ret;

}


// ===== COMPILED SASS (sm_100) =====

	.target	sm_100

	.elftype	@"ET_EXEC"


//--------------------- .note.nv.tkinfo           --------------------------
	.section	.note.nv.tkinfo,"",@"SHT_NOTE"
	.sectionflags	@"SHF_NOTE_NV_TKINFO"
	.tkinfo
        /*0018*/ 	.word	0x00000002
        /*0030*/ 	.string	""
        /*0030*/ 	.string	"ptxas"
        /*0030*/ 	.string	"Cuda compilation tools, release 13.0, V13.0.88"
        /*0030*/ 	.string	"Build cuda_13.0.r13.0/compiler.36424714_0"
        /*0030*/ 	.string	"-arch sm_100 -m 64 "



//--------------------- .note.nv.cuinfo           --------------------------
	.section	.note.nv.cuinfo,"",@"SHT_NOTE"
	.sectionflags	@"SHF_NOTE_NV_CUINFO"
        /*0018*/ 	.short	0x0002
        /*001a*/ 	.short	0x0064
        /*001c*/ 	.short	0x0082
	.zero		2


//--------------------- .nv.info                  --------------------------
	.section	.nv.info,"",@"SHT_CUDA_INFO"
	.align	4


	//----- nvinfo : EIATTR_REGCOUNT
	.align		4
        /*0000*/ 	.byte	0x04, 0x2f
        /*0002*/ 	.short	(.L_3 - .L_2)
	.align		4
.L_2:
        /*0004*/ 	.word	index@(_Z25find_optimal_chain_kernelPK5ChainjjPS_Pj)
        /*0008*/ 	.word	0x000000ff


	//----- nvinfo : EIATTR_FRAME_SIZE
	.align		4
.L_3:
        /*000c*/ 	.byte	0x04, 0x11
        /*000e*/ 	.short	(.L_5 - .L_4)
	.align		4
.L_4:
        /*0010*/ 	.word	index@(_Z25find_optimal_chain_kernelPK5ChainjjPS_Pj)
        /*0014*/ 	.word	0x00003050


	//----- nvinfo : EIATTR_MIN_STACK_SIZE
	.align		4
.L_5:
        /*0018*/ 	.byte	0x04, 0x12
        /*001a*/ 	.short	(.L_7 - .L_6)
	.align		4
.L_6:
        /*001c*/ 	.word	index@(_Z25find_optimal_chain_kernelPK5ChainjjPS_Pj)
        /*0020*/ 	.word	0x00003050
.L_7:


//--------------------- .nv.compat                --------------------------
	.section	.nv.compat,"",@"SHT_CUDA_COMPAT_INFO"
	.align	4
        /*0000*/ 	.byte	0x02, 0x09, 0x00, 0x00, 0x02, 0x02, 0x01, 0x00, 0x02, 0x05, 0x05, 0x00, 0x03, 0x07, 0x01, 0x01
        /*0010*/ 	.byte	0x02, 0x03, 0x00, 0x00, 0x02, 0x06, 0x01, 0x00, 0x04, 0x0b, 0x08, 0x00, 0x09, 0x00, 0x00, 0x00
        /*0020*/ 	.byte	0x00, 0x00, 0x00, 0x00


//--------------------- .nv.info._Z25find_optimal_chain_kernelPK5ChainjjPS_Pj --------------------------
	.section	.nv.info._Z25find_optimal_chain_kernelPK5ChainjjPS_Pj,"",@"SHT_CUDA_INFO"
	.sectionflags	@""
	.align	4


	//----- nvinfo : EIATTR_CUDA_API_VERSION
	.align		4
        /*0000*/ 	.byte	0x04, 0x37
        /*0002*/ 	.short	(.L_9 - .L_8)
.L_8:
        /*0004*/ 	.word	0x00000082


	//----- nvinfo : EIATTR_KPARAM_INFO
	.align		4
.L_9:
        /*0008*/ 	.byte	0x04, 0x17
        /*000a*/ 	.short	(.L_11 - .L_10)
.L_10:
        /*000c*/ 	.word	0x00000000
        /*0010*/ 	.short	0x0004
        /*0012*/ 	.short	0x0018
        /*0014*/ 	.byte	0x00, 0xf5, 0x21, 0x00


	//----- nvinfo : EIATTR_KPARAM_INFO
	.align		4
.L_11:
        /*0018*/ 	.byte	0x04, 0x17
        /*001a*/ 	.short	(.L_13 - .L_12)
.L_12:
        /*001c*/ 	.word	0x00000000
        /*0020*/ 	.short	0x0003
        /*0022*/ 	.short	0x0010
        /*0024*/ 	.byte	0x00, 0xf5, 0x21, 0x00


	//----- nvinfo : EIATTR_KPARAM_INFO
	.align		4
.L_13:
        /*0028*/ 	.byte	0x04, 0x17
        /*002a*/ 	.short	(.L_15 - .L_14)
.L_14:
        /*002c*/ 	.word	0x00000000
        /*0030*/ 	.short	0x0002
        /*0032*/ 	.short	0x000c
        /*0034*/ 	.byte	0x00, 0xf0, 0x11, 0x00


	//----- nvinfo : EIATTR_KPARAM_INFO
	.align		4
.L_15:
        /*0038*/ 	.byte	0x04, 0x17
        /*003a*/ 	.short	(.L_17 - .L_16)
.L_16:
        /*003c*/ 	.word	0x00000000
        /*0040*/ 	.short	0x0001
        /*0042*/ 	.short	0x0008
        /*0044*/ 	.byte	0x00, 0xf0, 0x11, 0x00


	//----- nvinfo : EIATTR_KPARAM_INFO
	.align		4
.L_17:
        /*0048*/ 	.byte	0x04, 0x17
        /*004a*/ 	.short	(.L_19 - .L_18)
.L_18:
        /*004c*/ 	.word	0x00000000
        /*0050*/ 	.short	0x0000
        /*0052*/ 	.short	0x0000
        /*0054*/ 	.byte	0x00, 0xf5, 0x21, 0x00


	//----- nvinfo : EIATTR_SPARSE_MMA_MASK
	.align		4
.L_19:
        /*0058*/ 	.byte	0x03, 0x50
        /*005a*/ 	.short	0x0000


	//----- nvinfo : EIATTR_MAXREG_COUNT
	.align		4
        /*005c*/ 	.byte	0x03, 0x1b
        /*005e*/ 	.short	0x00ff


	//----- nvinfo : EIATTR_ANNOTATIONS
	.align		4
        /*0060*/ 	.byte	0x04, 0x55
        /*0062*/ 	.short	(.L_21 - .L_20)


	//   ....[0]....
.L_20:
        /*0064*/ 	.word	0x00000001
        /*0068*/ 	.byte	0xa0, 0x00, 0x00, 0x00, 0x01, 0x00, 0x00, 0x00, 0xc0, 0x00, 0x00, 0x00, 0x01, 0x00, 0x00, 0x00
        /* <DEDUP_REMOVED lines=1118> */
        /*4658*/ 	.byte	0x30, 0x1b, 0x01, 0x00, 0x01, 0x00, 0x00, 0x00, 0x40, 0x1b, 0x01, 0x00


	//----- nvinfo : EIATTR_MERCURY_ISA_VERSION
	.align		4
.L_21:
        /*4664*/ 	.byte	0x03, 0x5f
        /*4666*/ 	.short	0x0101


	//----- nvinfo : EIATTR_INT_WARP_WIDE_INSTR_OFFSETS
	.align		4
        /*4668*/ 	.byte	0x04, 0x31
        /*466a*/ 	.short	(.L_23 - .L_22)


	//   ....[0]....
.L_22:
        /*466c*/ 	.word	0x0002f350


	//   ....[1]....
        /*4670*/ 	.word	0x0002f400


	//   ....[2]....
        /*4674*/ 	.word	0x00048b80


	//   ....[3]....
        /*4678*/ 	.word	0x00048c30


	//   ....[4]....
        /*467c*/ 	.word	0x0006f160


	//   ....[5]....
        /*4680*/ 	.word	0x0006f200


	//   ....[6]....
        /*4684*/ 	.word	0x00093750


	//   ....[7]....
        /*4688*/ 	.word	0x000937f0


	//   ....[8]....
        /*468c*/ 	.word	0x000bbb60


	//   ....[9]....
        /*4690*/ 	.word	0x000bbc00


	//   ....[10]....
        /*4694*/ 	.word	0x000e7890


	//   ....[11]....
        /*4698*/ 	.word	0x000e7930


	//   ....[12]....
        /*469c*/ 	.word	0x000ff2f0


	//   ....[13]....
        /*46a0*/ 	.word	0x000ff3a0


	//   ....[14]....
        /*46a4*/ 	.word	0x00111140


	//   ....[15]....
        /*46a8*/ 	.word	0x001111d0


	//----- nvinfo : EIATTR_VRC_CTA_INIT_COUNT
	.align		4
.L_23:
        /*46ac*/ 	.byte	0x02, 0x4a
	.zero		1
	.zero		1


	//----- nvinfo : EIATTR_EXIT_INSTR_OFFSETS
	.align		4
        /*46b0*/ 	.byte	0x04, 0x1c
        /*46b2*/ 	.short	(.L_25 - .L_24)


	//   ....[0]....
.L_24:
        /*46b4*/ 	.word	0x000000b0


	//   ....[1]....
        /*46b8*/ 	.word	0x00111120


	//   ....[2]....
        /*46bc*/ 	.word	0x00111200


	//   ....[3]....
        /*46c0*/ 	.word	0x00122680


	//----- nvinfo : EIATTR_CRS_STACK_SIZE
	.align		4
.L_25:
        /*46c4*/ 	.byte	0x04, 0x1e
        /*46c6*/ 	.short	(.L_27 - .L_26)
.L_26:
        /*46c8*/ 	.word	0x00000000


	//----- nvinfo : EIATTR_CBANK_PARAM_SIZE
	.align		4
.L_27:
        /*46cc*/ 	.byte	0x03, 0x19
        /*46ce*/ 	.short	0x0020


	//----- nvinfo : EIATTR_PARAM_CBANK
	.align		4
        /*46d0*/ 	.byte	0x04, 0x0a
        /*46d2*/ 	.short	(.L_29 - .L_28)
	.align		4
.L_28:
        /*46d4*/ 	.word	index@(.nv.constant0._Z25find_optimal_chain_kernelPK5ChainjjPS_Pj)
        /*46d8*/ 	.short	0x0380
        /*46da*/ 	.short	0x0020


	//----- nvinfo : EIATTR_SW_WAR
	.align		4
.L_29:
        /*46dc*/ 	.byte	0x04, 0x36
        /*46de*/ 	.short	(.L_31 - .L_30)
.L_30:
        /*46e0*/ 	.word	0x00000008
.L_31:


//--------------------- .nv.callgraph             --------------------------
	.section	.nv.callgraph,"",@"SHT_CUDA_CALLGRAPH"
	.align	4
	.sectionentsize	8
	.align		4
        /*0000*/ 	.word	0x00000000
	.align		4
        /*0004*/ 	.word	0xffffffff
	.align		4
        /*0008*/ 	.word	0x00000000
	.align		4
        /*000c*/ 	.word	0xfffffffe
	.align		4
        /*0010*/ 	.word	0x00000000
	.align		4
        /*0014*/ 	.word	0xfffffffd
	.align		4
        /*0018*/ 	.word	0x00000000
	.align		4
        /*001c*/ 	.word	0xfffffffc


//--------------------- .nv.constant3             --------------------------
	.section	.nv.constant3,"a",@progbits
	.align	4
.nv.constant3:
	.type		d_TARGETS,@object
	.size		d_TARGETS,(.L_0 - d_TARGETS)
d_TARGETS:
	.zero		28
.L_0:


//--------------------- .nv.constant4             --------------------------
	.section	.nv.constant4,"a",@progbits
	.align	8
	.align		8
.nv.constant4:
        /*0000*/ 	.dword	d_TARGET_LOOKUP


//--------------------- .text._Z25find_optimal_chain_kernelPK5ChainjjPS_Pj --------------------------
	.section	.text._Z25find_optimal_chain_kernelPK5ChainjjPS_Pj,"ax",@progbits
	.align	128
        .global         _Z25find_optimal_chain_kernelPK5ChainjjPS_Pj
        .type           _Z25find_optimal_chain_kernelPK5ChainjjPS_Pj,@function
        .size           _Z25find_optimal_chain_kernelPK5ChainjjPS_Pj,(.L_x_182 - _Z25find_optimal_chain_kernelPK5ChainjjPS_Pj)
        .other          _Z25find_optimal_chain_kernelPK5ChainjjPS_Pj,@"STO_CUDA_ENTRY STV_DEFAULT"
_Z25find_optimal_chain_kernelPK5ChainjjPS_Pj:
.text._Z25find_optimal_chain_kernelPK5ChainjjPS_Pj:
[----:B------:R-:W0:Y:S01]  /*0000*/  LDC R1, c[0x0][0x37c] ;  /* 0x0000df00ff017b82 */ /* 0x000e220000000800 */
[----:B------:R-:W1:Y:S07]  /*0010*/  S2R R3, SR_TID.X ;  /* 0x0000000000037919 */ /* 0x000e6e0000002100 */
[----:B------:R-:W1:Y:S01]  /*0020*/  S2UR UR4, SR_CTAID.X ;  /* 0x00000000000479c3 */ /* 0x000e620000002500 */
[----:B0-----:R-:W-:-:S07]  /*0030*/  VIADD R1, R1, 0xffffcfb0 ;  /* 0xffffcfb001017836 */ /* 0x001fce0000000000 */
[----:B------:R-:W1:Y:S08]  /*0040*/  LDC R0, c[0x0][0x360] ;  /* 0x0000d800ff007b82 */ /* 0x000e700000000800 */
[----:B------:R-:W0:Y:S01]  /*0050*/  LDC.64 R4, c[0x0][0x388] ;  /* 0x0000e200ff047b82 */ /* 0x000e220000000a00 */
[----:B-1----:R-:W-:-:S04]  /*0060*/  IMAD R0, R0, UR4, R3 ;  /* 0x0000000400007c24 */ /* 0x002fc8000f8e0203 */
[----:B0-----:R-:W-:-:S05]  /*0070*/  IMAD R0, R0, R5, RZ ;  /* 0x0000000500007224 */ /* 0x001fca00078e02ff */
[----:B------:R-:W-:-:S04]  /*0080*/  VIADDMNMX.U32 R2, R0, R5, R4, PT ;  /* 0x0000000500027246 */ /* 0x000fc80003800004 */
[----:B------:R-:W-:Y:S01]  /*0090*/  ISETP.GT.U32.AND P0, PT, R2, R0, PT ;  /* 0x000000000200720c */ /* 0x000fe20003f04070 */
[----:B------:R0:W-:-:S12]  /*00a0*/  STL [R1+0x2d2c], R2 ;  /* 0x002d2c0201007387 */ /* 0x0001d80000100800 */
[----:B0-----:R-:W-:Y:S05]  /*00b0*/  @!P0 EXIT ;  /* 0x000000000000894d */ /* 0x001fea0003800000 */
[----:B------:R0:W-:Y:S01]  /*00c0*/  STL [R1+0x2d28], R0 ;  /* 0x002d280001007387 */ /* 0x0001e20000100800 */
[----:B------:R-:W1:Y:S01]  /*00d0*/  LDCU.64 UR4, c[0x0][0x358] ;  /* 0x00006b00ff0477ac */ /* 0x000e620008000a00 */
[----:B------:R-:W2:Y:S01]  /*00e0*/  LDCU.64 UR8, c[0x4][URZ] ;  /* 0x01000000ff0877ac */ /* 0x000ea20008000a00 */
[----:B0-----:R-:W-:-:S07]  /*00f0*/  IMAD.MOV.U32 R0, RZ, RZ, R1 ;  /* 0x000000ffff007224 */ /* 0x001fce00078e0001 */
.L_x_180:
[----:B------:R-:W3:Y:S01]  /*0100*/  LDL R0, [R1+0x2d28] ;  /* 0x002d280001007983 */ /* 0x000ee20000100800 */
[----:B------:R-:W3:Y:S02]  /*0110*/  LDC.64 R246, c[0x0][0x380] ;  /* 0x0000e000fff67b82 */ /* 0x000ee40000000a00 */
[----:B---3--:R-:W-:-:S05]  /*0120*/  IMAD.WIDE.U32 R246, R0, 0x187c, R246 ;  /* 0x0000187c00f67825 */ /* 0x008fca00078e00f6 */
[----:B-1----:R-:W3:Y:S04]  /*0130*/  LDG.E R252, desc[UR4][R246.64+0x1878] ;  /* 0x00187804f6fc7981 */ /* 0x002ee8000c1e1900 */
[----:B------:R-:W4:Y:S04]  /*0140*/  LDG.E R0, desc[UR4][R246.64+0x1874] ;  /* 0x00187404f6007981 */ /* 0x000f28000c1e1900 */
[----:B------:R-:W5:Y:S04]  /*0150*/  LDG.E R15, desc[UR4][R246.64+0x186c] ;  /* 0x00186c04f60f7981 */ /* 0x000f68000c1e1900 */
[----:B------:R-:W2:Y:S04]  /*0160*/  LDG.E R14, desc[UR4][R246.64+0x1868] ;  /* 0x00186804f60e7981 */ /* 0x000ea8000c1e1900 */
        /* <DEDUP_REMOVED lines=71> */
[----:B---3--:R0:W-:Y:S04]  /*05e0*/  STL [R1+0x2d30], R252 ;  /* 0x002d30fc01007387 */ /* 0x0081e80000100800 */
[----:B------:R-:W3:Y:S04]  /*05f0*/  LDG.E R165, desc[UR4][R246.64+0x28c] ;  /* 0x00028c04f6a57981 */ /* 0x000ee8000c1e1900 */
[----:B------:R-:W3:Y:S04]  /*0600*/  LDG.E R163, desc[UR4][R246.64+0x284] ;  /* 0x00028404f6a37981 */ /* 0x000ee8000c1e1900 */
[----:B0-----:R-:W5:Y:S04]  /*0610*/  LDG.E R252, desc[UR4][R246.64+0x1864] ;  /* 0x00186404f6fc7981 */ /* 0x001f68000c1e1900 */
[----:B----4-:R0:W-:Y:S04]  /*0620*/  STL [R1+0x2d34], R0 ;  /* 0x002d340001007387 */ /* 0x0101e80000100800 */
[----:B------:R-:W4:Y:S04]  /*0630*/  LDG.E R161, desc[UR4][R246.64+0x27c] ;  /* 0x00027c04f6a17981 */ /* 0x000f28000c1e1900 */
[----:B------:R-:W3:Y:S04]  /*0640*/  LDG.E R159, desc[UR4][R246.64+0x274] ;  /* 0x00027404f69f7981 */ /* 0x000ee8000c1e1900 */
[----:B0-----:R-:W2:Y:S04]  /*0650*/  LDG.E R0, desc[UR4][R246.64+0x184c] ;  /* 0x00184c04f6007981 */ /* 0x001ea8000c1e1900 */
[----:B------:R-:W4:Y:S04]  /*0660*/  LDG.E R157, desc[UR4][R246.64+0x26c] ;  /* 0x00026c04f69d7981 */ /* 0x000f28000c1e1900 */
[----:B------:R-:W3:Y:S04]  /*0670*/  LDG.E R155, desc[UR4][R246.64+0x264] ;  /* 0x00026404f69b7981 */ /* 0x000ee8000c1e1900 */
        /* <DEDUP_REMOVED lines=68> */
[----:B-----5:R0:W-:Y:S04]  /*0ac0*/  STL [R1+0x2d38], R252 ;  /* 0x002d38fc01007387 */ /* 0x0201e80000100800 */
[----:B------:R-:W5:Y:S04]  /*0ad0*/  LDG.E R48, desc[UR4][R246.64+0xb8] ;  /* 0x0000b804f6307981 */ /* 0x000f68000c1e1900 */
[----:B------:R-:W5:Y:S04]  /*0ae0*/  LDG.E R50, desc[UR4][R246.64+0xc0] ;  /* 0x0000c004f6327981 */ /* 0x000f68000c1e1900 */
[----:B0-----:R-:W4:Y:S04]  /*0af0*/  LDG.E R252, desc[UR4][R246.64+0x1844] ;  /* 0x00184404f6fc7981 */ /* 0x001f28000c1e1900 */
[----:B--2---:R0:W-:Y:S04]  /*0b00*/  STL [R1+0x2d3c], R0 ;  /* 0x002d3c0001007387 */ /* 0x0041e80000100800 */
[----:B------:R-:W2:Y:S04]  /*0b10*/  LDG.E R52, desc[UR4][R246.64+0xc8] ;  /* 0x0000c804f6347981 */ /* 0x000ea8000c1e1900 */
[----:B------:R-:W5:Y:S04]  /*0b20*/  LDG.E R54, desc[UR4][R246.64+0xd0] ;  /* 0x0000d004f6367981 */ /* 0x000f68000c1e1900 */
[----:B0-----:R-:W3:Y:S04]  /*0b30*/  LDG.E R0, desc[UR4][R246.64+0x1824] ;  /* 0x00182404f6007981 */ /* 0x001ee8000c1e1900 */
[----:B------:R-:W2:Y:S04]  /*0b40*/  LDG.E R56, desc[UR4][R246.64+0xd8] ;  /* 0x0000d804f6387981 */ /* 0x000ea8000c1e1900 */
[----:B------:R-:W5:Y:S04]  /*0b50*/  LDG.E R58, desc[UR4][R246.64+0xe0] ;  /* 0x0000e004f63a7981 */ /* 0x000f68000c1e1900 */
        /* <DEDUP_REMOVED lines=68> */
[----:B----4-:R0:W-:Y:S04]  /*0fa0*/  STL [R1+0x2d40], R252 ;  /* 0x002d40fc01007387 */ /* 0x0101e80000100800 */
[----:B------:R-:W4:Y:S04]  /*0fb0*/  LDG.E R226, desc[UR4][R246.64+0x308] ;  /* 0x00030804f6e27981 */ /* 0x000f28000c1e1900 */
[----:B------:R-:W4:Y:S04]  /*0fc0*/  LDG.E R224, desc[UR4][R246.64+0x310] ;  /* 0x00031004f6e07981 */ /* 0x000f28000c1e1900 */
[----:B0-----:R-:W2:Y:S04]  /*0fd0*/  LDG.E R252, desc[UR4][R246.64+0x1814] ;  /* 0x00181404f6fc7981 */ /* 0x001ea8000c1e1900 */
[----:B---3--:R0:W-:Y:S04]  /*0fe0*/  STL [R1+0x2d44], R0 ;  /* 0x002d440001007387 */ /* 0x0081e80000100800 */
[----:B------:R-:W3:Y:S04]  /*0ff0*/  LDG.E R222, desc[UR4][R246.64+0x318] ;  /* 0x00031804f6de7981 */ /* 0x000ee8000c1e1900 */
[----:B------:R-:W3:Y:S04]  /*1000*/  LDG.E R220, desc[UR4][R246.64+0x320] ;  /* 0x00032004f6dc7981 */ /* 0x000ee8000c1e1900 */
[----:B0-----:R-:W5:Y:S04]  /*1010*/  LDG.E R0, desc[UR4][R246.64+0x17f4] ;  /* 0x0017f404f6007981 */ /* 0x001f68000c1e1900 */
        /* <DEDUP_REMOVED lines=23> */
[----:B--2---:R0:W-:Y:S04]  /*1190*/  STL [R1+0x2d48], R252 ;  /* 0x002d48fc01007387 */ /* 0x0041e80000100800 */
[----:B0-----:R-:W2:Y:S04]  /*11a0*/  LDG.E R252, desc[UR4][R246.64+0x17e4] ;  /* 0x0017e404f6fc7981 */ /* 0x001ea8000c1e1900 */
[----:B-----5:R0:W-:Y:S04]  /*11b0*/  STL [R1+0x2d4c], R0 ;  /* 0x002d4c0001007387 */ /* 0x0201e80000100800 */
[----:B0-----:R-:W5:Y:S04]  /*11c0*/  LDG.E R0, desc[UR4][R246.64+0x17c4] ;  /* 0x0017c404f6007981 */ /* 0x001f68000c1e1900 */
        /* <DEDUP_REMOVED lines=42> */
[----:B------:R0:W-:Y:S04]  /*1470*/  STL [R1+0x2d0c], R15 ;  /* 0x002d0c0f01007387 */ /* 0x0001e80000100800 */
[----:B------:R1:W-:Y:S04]  /*1480*/  STL [R1+0x2d08], R14 ;  /* 0x002d080e01007387 */ /* 0x0003e80000100800 */
[----:B------:R4:W-:Y:S04]  /*1490*/  STL [R1+0x2cf8], R13 ;  /* 0x002cf80d01007387 */ /* 0x0009e80000100800 */
[----:B------:R3:W-:Y:S04]  /*14a0*/  STL [R1+0x2cf4], R12 ;  /* 0x002cf40c01007387 */ /* 0x0007e80000100800 */
[----:B-----5:R5:W-:Y:S04]  /*14b0*/  STL [R1+0x2da8], R0 ;  /* 0x002da80001007387 */ /* 0x020be80000100800 */
[----:B0-----:R-:W2:Y:S04]  /*14c0*/  LDG.E R15, desc[UR4][R246.64+0x1800] ;  /* 0x00180004f60f7981 */ /* 0x001ea8000c1e1900 */
[----:B-1----:R-:W2:Y:S04]  /*14d0*/  LDG.E R14, desc[UR4][R246.64+0x17f8] ;  /* 0x0017f804f60e7981 */ /* 0x002ea8000c1e1900 */
[----:B----4-:R-:W4:Y:S04]  /*14e0*/  LDG.E R13, desc[UR4][R246.64+0x17ec] ;  /* 0x0017ec04f60d7981 */ /* 0x010f28000c1e1900 */
[----:B---3--:R-:W3:Y:S04]  /*14f0*/  LDG.E R12, desc[UR4][R246.64+0x17e8] ;  /* 0x0017e804f60c7981 */ /* 0x008ee8000c1e1900 */
[----:B-----5:R-:W5:Y:S04]  /*1500*/  LDG.E R0, desc[UR4][R246.64+0x15f4] ;  /* 0x0015f404f6007981 */ /* 0x020f68000c1e1900 */
[----:B--2---:R0:W-:Y:S04]  /*1510*/  STL [R1+0x2da4], R252 ;  /* 0x002da4fc01007387 */ /* 0x0041e80000100800 */
[----:B0-----:R-:W2:Y:S04]  /*1520*/  LDG.E R252, desc[UR4][R246.64+0x1600] ;  /* 0x00160004f6fc7981 */ /* 0x001ea8000c1e1900 */
[----:B------:R0:W-:Y:S04]  /*1530*/  STL [R1+0x2d10], R23 ;  /* 0x002d101701007387 */ /* 0x0001e80000100800 */
        /* <DEDUP_REMOVED lines=12> */
[----:B----4-:R4:W-:Y:S04]  /*1600*/  STL [R1+0x2c8c], R13 ;  /* 0x002c8c0d01007387 */ /* 0x0109e80000100800 */
[----:B---3--:R3:W-:Y:S04]  /*1610*/  STL [R1+0x2c88], R12 ;  /* 0x002c880c01007387 */ /* 0x0087e80000100800 */
[----:B-----5:R5:W-:Y:S04]  /*1620*/  STL [R1+0x2db0], R0 ;  /* 0x002db00001007387 */ /* 0x020be80000100800 */
[----:B0-----:R-:W2:Y:S04]  /*1630*/  LDG.E R23, desc[UR4][R246.64+0x17fc] ;  /* 0x0017fc04f6177981 */ /* 0x001ea8000c1e1900 */
[----:B------:R0:W-:Y:S04]  /*1640*/  STL [R1+0x2cfc], R21 ;  /* 0x002cfc1501007387 */ /* 0x0001e80000100800 */
[----:B-1----:R-:W2:Y:S04]  /*1650*/  LDG.E R22, desc[UR4][R246.64+0x17f0] ;  /* 0x0017f004f6167981 */ /* 0x002ea8000c1e1900 */
        /* <DEDUP_REMOVED lines=11> */
[----:B----4-:R-:W4:Y:S04]  /*1710*/  LDG.E R13, desc[UR4][R246.64+0x1784] ;  /* 0x00178404f60d7981 */ /* 0x010f28000c1e1900 */
[----:B---3--:R-:W3:Y:S04]  /*1720*/  LDG.E R12, desc[UR4][R246.64+0x1780] ;  /* 0x00178004f60c7981 */ /* 0x008ee8000c1e1900 */
[----:B-----5:R-:W5:Y:S04]  /*1730*/  LDG.E R0, desc[UR4][R246.64+0x15c4] ;  /* 0x0015c404f6007981 */ /* 0x020f68000c1e1900 */
[----:B0-----:R-:W5:Y:S04]  /*1740*/  LDG.E R21, desc[UR4][R246.64+0x17d8] ;  /* 0x0017d804f6157981 */ /* 0x001f68000c1e1900 */
        /* <DEDUP_REMOVED lines=8> */
[----:B0-----:R-:W2:Y:S04]  /*17d0*/  LDG.E R20, desc[UR4][R246.64+0x17d4] ;  /* 0x0017d404f6147981 */ /* 0x001ea8000c1e1900 */
[----:B-1----:R-:W2:Y:S04]  /*17e0*/  LDG.E R19, desc[UR4][R246.64+0x17c0] ;  /* 0x0017c004f6137981 */ /* 0x002ea8000c1e1900 */
[----:B------:R-:W2:Y:S04]  /*17f0*/  LDG.E R18, desc[UR4][R246.64+0x17bc] ;  /* 0x0017bc04f6127981 */ /* 0x000ea8000c1e1900 */
[----:B------:R-:W2:Y:S04]  /*1800*/  LDG.E R17, desc[UR4][R246.64+0x17b8] ;  /* 0x0017b804f6117981 */ /* 0x000ea8000c1e1900 */
[----:B------:R-:W2:Y:S04]  /*1810*/  LDG.E R16, desc[UR4][R246.64+0x17a8] ;  /* 0x0017a804f6107981 */ /* 0x000ea8000c1e1900 */
[----:B------:R-:W2:Y:S04]  /*1820*/  LDG.E R24, desc[UR4][R246.64+0x1770] ;  /* 0x00177004f6187981 */ /* 0x000ea8000c1e1900 */
[----:B------:R-:W-:Y:S04]  /*1830*/  STL [R1+0x2c9c], R23 ;  /* 0x002c9c1701007387 */ /* 0x000fe80000100800 */
[----:B------:R-:W-:Y:S04]  /*1840*/  STL [R1+0x2c90], R22 ;  /* 0x002c901601007387 */ /* 0x000fe80000100800 */
        /* <DEDUP_REMOVED lines=15> */
[----:B-1----:R-:W2:Y:S04]  /*1940*/  LDG.E R10, desc[UR4][R246.64+0x1778] ;  /* 0x00177804f60a7981 */ /* 0x002ea8000c1e1900 */
[----:B------:R0:W-:Y:S04]  /*1950*/  STL [R1+0x2c78], R21 ;  /* 0x002c781501007387 */ /* 0x0001e80000100800 */
        /* <DEDUP_REMOVED lines=31> */
[----:B------:R0:W-:Y:S04]  /*1b50*/  STL [R1+0x2c1c], R11 ;  /* 0x002c1c0b01007387 */ /* 0x0001e80000100800 */
[----:B------:R1:W-:Y:S04]  /*1b60*/  STL [R1+0x2c18], R10 ;  /* 0x002c180a01007387 */ /* 0x0003e80000100800 */
[----:B0-----:R-:W2:Y:S04]  /*1b70*/  LDG.E R11, desc[UR4][R246.64+0x1710] ;  /* 0x00171004f60b7981 */ /* 0x001ea8000c1e1900 */
[----:B------:R0:W-:Y:S04]  /*1b80*/  STL [R1+0x2c0c], R9 ;  /* 0x002c0c0901007387 */ /* 0x0001e80000100800 */
        /* <DEDUP_REMOVED lines=13> */
[----:B-1----:R-:W2:Y:S04]  /*1c60*/  LDG.E R10, desc[UR4][R246.64+0x170c] ;  /* 0x00170c04f60a7981 */ /* 0x002ea8000c1e1900 */
[----:B0-----:R-:W2:Y:S04]  /*1c70*/  LDG.E R9, desc[UR4][R246.64+0x1700] ;  /* 0x00170004f6097981 */ /* 0x001ea8000c1e1900 */
[----:B------:R-:W2:Y:S04]  /*1c80*/  LDG.E R8, desc[UR4][R246.64+0x16f4] ;  /* 0x0016f404f6087981 */ /* 0x000ea8000c1e1900 */
[----:B------:R-:W2:Y:S04]  /*1c90*/  LDG.E R7, desc[UR4][R246.64+0x16f0] ;  /* 0x0016f004f6077981 */ /* 0x000ea8000c1e1900 */
[----:B------:R-:W2:Y:S04]  /*1ca0*/  LDG.E R23, desc[UR4][R246.64+0x16ec] ;  /* 0x0016ec04f6177981 */ /* 0x000ea8000c1e1900 */
[----:B------:R-:W2:Y:S04]  /*1cb0*/  LDG.E R22, desc[UR4][R246.64+0x16e8] ;  /* 0x0016e804f6167981 */ /* 0x000ea8000c1e1900 */
[----:B------:R0:W-:Y:S04]  /*1cc0*/  STL [R1+0x2bf0], R21 ;  /* 0x002bf01501007387 */ /* 0x0001e80000100800 */
        /* <DEDUP_REMOVED lines=27> */
[----:B0-----:R-:W2:Y:S04]  /*1e80*/  LDG.E R11, desc[UR4][R246.64+0x16a4] ;  /* 0x0016a404f60b7981 */ /* 0x001ea8000c1e1900 */
[----:B------:R0:W-:Y:S04]  /*1e90*/  STL [R1+0x2bac], R10 ;  /* 0x002bac0a01007387 */ /* 0x0001e80000100800 */
[----:B------:R1:W-:Y:S04]  /*1ea0*/  STL [R1+0x2ba0], R9 ;  /* 0x002ba00901007387 */ /* 0x0003e80000100800 */
[----:B------:R1:W-:Y:S04]  /*1eb0*/  STL [R1+0x2b94], R8 ;  /* 0x002b940801007387 */ /* 0x0003e80000100800 */
[----:B------:R1:W-:Y:S04]  /*1ec0*/  STL [R1+0x2b90], R7 ;  /* 0x002b900701007387 */ /* 0x0003e80000100800 */
[----:B------:R-:W-:Y:S04]  /*1ed0*/  STL [R1+0x2b8c], R23 ;  /* 0x002b8c1701007387 */ /* 0x000fe80000100800 */
[----:B------:R-:W-:Y:S04]  /*1ee0*/  STL [R1+0x2b88], R22 ;  /* 0x002b881601007387 */ /* 0x000fe80000100800 */
[----:B0-----:R-:W2:Y:S04]  /*1ef0*/  LDG.E R10, desc[UR4][R246.64+0x16a0] ;  /* 0x0016a004f60a7981 */ /* 0x001ea8000c1e1900 */
        /* <DEDUP_REMOVED lines=10> */
[----:B------:R-:W2:Y:S04]  /*1fa0*/  LDG.E R8, desc[UR4][R246.64+0x168c] ;  /* 0x00168c04f6087981 */ /* 0x000ea8000c1e1900 */
[----:B------:R-:W2:Y:S04]  /*1fb0*/  LDG.E R7, desc[UR4][R246.64+0x1688] ;  /* 0x00168804f6077981 */ /* 0x000ea8000c1e1900 */
[----:B------:R1:W-:Y:S04]  /*1fc0*/  STL [R1+0x2b84], R21 ;  /* 0x002b841501007387 */ /* 0x0003e80000100800 */
[----:B0-----:R-:W2:Y:S04]  /*1fd0*/  LDG.E R6, desc[UR4][R246.64+0x167c] ;  /* 0x00167c04f6067981 */ /* 0x001ea8000c1e1900 */
        /* <DEDUP_REMOVED lines=10> */
[----:B-1----:R-:W5:Y:S04]  /*2080*/  LDG.E R21, desc[UR4][R246.64+0x166c] ;  /* 0x00166c04f6157981 */ /* 0x002f68000c1e1900 */
        /* <DEDUP_REMOVED lines=19> */
[----:B0-----:R-:W2:Y:S04]  /*21c0*/  LDG.E R10, desc[UR4][R246.64+0x1634] ;  /* 0x00163404f60a7981 */ /* 0x001ea8000c1e1900 */
[----:B------:R0:W-:Y:S04]  /*21d0*/  STL [R1+0x2b34], R9 ;  /* 0x002b340901007387 */ /* 0x0001e80000100800 */
[----:B------:R1:W-:Y:S04]  /*21e0*/  STL [R1+0x2b2c], R8 ;  /* 0x002b2c0801007387 */ /* 0x0003e80000100800 */
        /* <DEDUP_REMOVED lines=15> */
[----:B0-----:R-:W2:Y:S04]  /*22e0*/  LDG.E R6, desc[UR4][R246.64+0x1610] ;  /* 0x00161004f6067981 */ /* 0x001ea8000c1e1900 */
        /* <DEDUP_REMOVED lines=14> */
[----:B------:R-:W-:Y:S04]  /*23d0*/  STL [R1+0x2ab8], R25 ;  /* 0x002ab81901007387 */ /* 0x000fe80000100800 */
        /* <DEDUP_REMOVED lines=36> */
[----:B0-----:R-:W2:Y:S04]  /*2620*/  LDG.E R4, desc[UR4][R246.64+0x1594] ;  /* 0x00159404f6047981 */ /* 0x001ea8000c1e1900 */
        /* <DEDUP_REMOVED lines=13> */
[----:B------:R-:W-:Y:S04]  /*2700*/  STL [R1+0x2a84], R19 ;  /* 0x002a841301007387 */ /* 0x000fe80000100800 */
[----:B------:R-:W-:Y:S04]  /*2710*/  STL [R1+0x2a7c], R18 ;  /* 0x002a7c1201007387 */ /* 0x000fe80000100800 */
[----:B------:R-:W-:Y:S04]  /*2720*/  STL [R1+0x2a60], R17 ;  /* 0x002a601101007387 */ /* 0x000fe80000100800 */
[----:B------:R-:W-:Y:S04]  /*2730*/  STL [R1+0x2a5c], R16 ;  /* 0x002a5c1001007387 */ /* 0x000fe80000100800 */
[----:B------:R0:W-:Y:S04]  /*2740*/  STL [R1+0x2a6c], R11 ;  /* 0x002a6c0b01007387 */ /* 0x0001e80000100800 */
[----:B------:R-:W-:Y:S04]  /*2750*/  STL [R1+0x2a38], R25 ;  /* 0x002a381901007387 */ /* 0x000fe80000100800 */
[----:B------:R1:W-:Y:S04]  /*2760*/  STL [R1+0x2a28], R24 ;  /* 0x002a281801007387 */ /* 0x0003e80000100800 */
[----:B0-----:R-:W2:Y:S04]  /*2770*/  LDG.E R11, desc[UR4][R246.64+0x1564] ;  /* 0x00156404f60b7981 */ /* 0x001ea8000c1e1900 */
[----:B------:R-:W2:Y:S04]  /*2780*/  LDG.E R20, desc[UR4][R246.64+0x1558] ;  /* 0x00155804f6147981 */ /* 0x000ea8000c1e1900 */
[----:B------:R-:W2:Y:S04]  /*2790*/  LDG.E R19, desc[UR4][R246.64+0x1548] ;  /* 0x00154804f6137981 */ /* 0x000ea8000c1e1900 */
[----:B------:R-:W2:Y:S04]  /*27a0*/  LDG.E R18, desc[UR4][R246.64+0x1544] ;  /* 0x00154404f6127981 */ /* 0x000ea8000c1e1900 */
[----:B------:R-:W2:Y:S04]  /*27b0*/  LDG.E R17, desc[UR4][R246.64+0x1540] ;  /* 0x00154004f6117981 */ /* 0x000ea8000c1e1900 */
[----:B------:R-:W2:Y:S04]  /*27c0*/  LDG.E R16, desc[UR4][R246.64+0x1538] ;  /* 0x00153804f6107981 */ /* 0x000ea8000c1e1900 */
[----:B-1----:R-:W2:Y:S04]  /*27d0*/  LDG.E R24, desc[UR4][R246.64+0x151c] ;  /* 0x00151c04f6187981 */ /* 0x002ea8000c1e1900 */
        /* <DEDUP_REMOVED lines=9> */
[----:B------:R-:W-:Y:S04]  /*2870*/  STL [R1+0x2a44], R5 ;  /* 0x002a440501007387 */ /* 0x000fe80000100800 */
[----:B------:R-:W-:Y:S04]  /*2880*/  STL [R1+0x2a34], R4 ;  /* 0x002a340401007387 */ /* 0x000fe80000100800 */
[----:B------:R-:W-:Y:S04]  /*2890*/  STL [R1+0x2a30], R2 ;  /* 0x002a300201007387 */ /* 0x000fe80000100800 */
[----:B0-----:R-:W2:Y:S04]  /*28a0*/  LDG.E R7, desc[UR4][R246.64+0x154c] ;  /* 0x00154c04f6077981 */ /* 0x001ea8000c1e1900 */
[----:B------:R-:W-:Y:S04]  /*28b0*/  STL [R1+0x2a24], R15 ;  /* 0x002a240f01007387 */ /* 0x000fe80000100800 */
[----:B------:R-:W-:Y:S04]  /*28c0*/  STL [R1+0x2a20], R23 ;  /* 0x002a201701007387 */ /* 0x000fe80000100800 */
[----:B------:R-:W-:Y:S04]  /*28d0*/  STL [R1+0x2a1c], R14 ;  /* 0x002a1c0e01007387 */ /* 0x000fe80000100800 */
[----:B------:R-:W-:Y:S04]  /*28e0*/  STL [R1+0x2a18], R22 ;  /* 0x002a181601007387 */ /* 0x000fe80000100800 */
[----:B----4-:R-:W-:Y:S04]  /*28f0*/  STL [R1+0x2a14], R13 ;  /* 0x002a140d01007387 */ /* 0x010fe80000100800 */
[----:B---3--:R-:W-:Y:S04]  /*2900*/  STL [R1+0x2a10], R12 ;  /* 0x002a100c01007387 */ /* 0x008fe80000100800 */
[----:B-----5:R0:W-:Y:S04]  /*2910*/  STL [R1+0x2ddc], R0 ;  /* 0x002ddc0001007387 */ /* 0x0201e80000100800 */
[----:B------:R-:W-:Y:S04]  /*2920*/  STL [R1+0x2a08], R21 ;  /* 0x002a081501007387 */ /* 0x000fe80000100800 */
[----:B-1----:R-:W3:Y:S04]  /*2930*/  LDG.E R6, desc[UR4][R246.64+0x1534] ;  /* 0x00153404f6067981 */ /* 0x002ee8000c1e1900 */
[----:B0-----:R-:W4:Y:S04]  /*2940*/  LDG.E R0, desc[UR4][R246.64+0x14dc] ;  /* 0x0014dc04f6007981 */ /* 0x001f28000c1e1900 */
[----:B------:R-:W5:Y:S04]  /*2950*/  LDG.E R5, desc[UR4][R246.64+0x1530] ;  /* 0x00153004f6057981 */ /* 0x000f68000c1e1900 */
[----:B--2---:R0:W-:Y:S04]  /*2960*/  STL [R1+0x2de0], R252 ;  /* 0x002de0fc01007387 */ /* 0x0041e80000100800 */
[----:B------:R-:W2:Y:S04]  /*2970*/  LDG.E R4, desc[UR4][R246.64+0x1528] ;  /* 0x00152804f6047981 */ /* 0x000ea8000c1e1900 */
[----:B------:R-:W2:Y:S04]  /*2980*/  LDG.E R2, desc[UR4][R246.64+0x1524] ;  /* 0x00152404f6027981 */ /* 0x000ea8000c1e1900 */
[----:B0-----:R-:W3:Y:S04]  /*2990*/  LDG.E R252, desc[UR4][R246.64+0x14cc] ;  /* 0x0014cc04f6fc7981 */ /* 0x001ee8000c1e1900 */
[----:B------:R-:W2:Y:S04]  /*29a0*/  LDG.E R15, desc[UR4][R246.64+0x1518] ;  /* 0x00151804f60f7981 */ /* 0x000ea8000c1e1900 */
[----:B------:R-:W2:Y:S04]  /*29b0*/  LDG.E R14, desc[UR4][R246.64+0x1510] ;  /* 0x00151004f60e7981 */ /* 0x000ea8000c1e1900 */
[----:B------:R-:W2:Y:S04]  /*29c0*/  LDG.E R13, desc[UR4][R246.64+0x1504] ;  /* 0x00150404f60d7981 */ /* 0x000ea8000c1e1900 */
[----:B------:R-:W2:Y:S04]  /*29d0*/  LDG.E R12, desc[UR4][R246.64+0x1500] ;  /* 0x00150004f60c7981 */ /* 0x000ea8000c1e1900 */
[----:B------:R-:W2:Y:S04]  /*29e0*/  LDG.E R23, desc[UR4][R246.64+0x1514] ;  /* 0x00151404f6177981 */ /* 0x000ea8000c1e1900 */
[----:B------:R-:W2:Y:S04]  /*29f0*/  LDG.E R22, desc[UR4][R246.64+0x1508] ;  /* 0x00150804f6167981 */ /* 0x000ea8000c1e1900 */
[----:B------:R-:W2:Y:S04]  /*2a00*/  LDG.E R21, desc[UR4][R246.64+0x14f0] ;  /* 0x0014f004f6157981 */ /* 0x000ea8000c1e1900 */
[----:B----4-:R0:W-:Y:S04]  /*2a10*/  STL [R1+0x2de4], R0 ;  /* 0x002de40001007387 */ /* 0x0101e80000100800 */
[----:B0-----:R-:W4:Y:S04]  /*2a20*/  LDG.E R0, desc[UR4][R246.64+0x14ac] ;  /* 0x0014ac04f6007981 */ /* 0x001f28000c1e1900 */
[----:B---3--:R0:W-:Y:S04]  /*2a30*/  STL [R1+0x2de8], R252 ;  /* 0x002de8fc01007387 */ /* 0x0081e80000100800 */
[----:B0-----:R-:W3:Y:S04]  /*2a40*/  LDG.E R252, desc[UR4][R246.64+0x14b4] ;  /* 0x0014b404f6fc7981 */ /* 0x001ee8000c1e1900 */
        /* <DEDUP_REMOVED lines=40> */
[----:B------:R0:W-:Y:S04]  /*2cd0*/  STL [R1+0x2a04], R11 ;  /* 0x002a040b01007387 */ /* 0x0001e80000100800 */
[----:B------:R1:W-:Y:S04]  /*2ce0*/  STL [R1+0x2a00], R10 ;  /* 0x002a000a01007387 */ /* 0x0003e80000100800 */
[----:B------:R5:W-:Y:S04]  /*2cf0*/  STL [R1+0x29f4], R9 ;  /* 0x0029f40901007387 */ /* 0x000be80000100800 */
[----:B------:R2:W-:Y:S04]  /*2d00*/  STL [R1+0x29f0], R8 ;  /* 0x0029f00801007387 */ /* 0x0005e80000100800 */
[----:B------:R2:W-:Y:S04]  /*2d10*/  STL [R1+0x29ec], R7 ;  /* 0x0029ec0701007387 */ /* 0x0005e80000100800 */
[----:B------:R2:W-:Y:S04]  /*2d20*/  STL [R1+0x29d4], R6 ;  /* 0x0029d40601007387 */ /* 0x0005e80000100800 */
[----:B0-----:R-:W3:Y:S04]  /*2d30*/  LDG.E R11, desc[UR4][R246.64+0x14f8] ;  /* 0x0014f804f60b7981 */ /* 0x001ee8000c1e1900 */
[----:B-1----:R-:W3:Y:S04]  /*2d40*/  LDG.E R10, desc[UR4][R246.64+0x14f4] ;  /* 0x0014f404f60a7981 */ /* 0x002ee8000c1e1900 */
[----:B-----5:R-:W5:Y:S04]  /*2d50*/  LDG.E R9, desc[UR4][R246.64+0x14e8] ;  /* 0x0014e804f6097981 */ /* 0x020f68000c1e1900 */
[----:B--2---:R-:W2:Y:S04]  /*2d60*/  LDG.E R8, desc[UR4][R246.64+0x14e4] ;  /* 0x0014e404f6087981 */ /* 0x004ea8000c1e1900 */
[----:B------:R-:W2:Y:S04]  /*2d70*/  LDG.E R7, desc[UR4][R246.64+0x14e0] ;  /* 0x0014e004f6077981 */ /* 0x000ea8000c1e1900 */
[----:B------:R-:W2:Y:S04]  /*2d80*/  LDG.E R6, desc[UR4][R246.64+0x14c8] ;  /* 0x0014c804f6067981 */ /* 0x000ea8000c1e1900 */
        /* <DEDUP_REMOVED lines=18> */
[----:B-----5:R5:W-:Y:S04]  /*2eb0*/  STL [R1+0x2988], R9 ;  /* 0x0029880901007387 */ /* 0x020be80000100800 */
[----:B--2---:R2:W-:Y:S04]  /*2ec0*/  STL [R1+0x2984], R8 ;  /* 0x0029840801007387 */ /* 0x0045e80000100800 */
[----:B------:R2:W-:Y:S04]  /*2ed0*/  STL [R1+0x2980], R7 ;  /* 0x0029800701007387 */ /* 0x0005e80000100800 */
[----:B------:R2:W-:Y:S04]  /*2ee0*/  STL [R1+0x2968], R6 ;  /* 0x0029680601007387 */ /* 0x0005e80000100800 */
[----:B0-----:R-:W3:Y:S04]  /*2ef0*/  LDG.E R20, desc[UR4][R246.64+0x14ec] ;  /* 0x0014ec04f6147981 */ /* 0x001ee8000c1e1900 */
[----:B-1----:R-:W3:Y:S04]  /*2f00*/  LDG.E R19, desc[UR4][R246.64+0x14d8] ;  /* 0x0014d804f6137981 */ /* 0x002ee8000c1e1900 */
        /* <DEDUP_REMOVED lines=24> */
[----:B0-----:R-:W3:Y:S04]  /*3090*/  LDG.E R24, desc[UR4][R246.64+0x1488] ;  /* 0x00148804f6187981 */ /* 0x001ee8000c1e1900 */
[----:B-1----:R-:W3:Y:S04]  /*30a0*/  LDG.E R23, desc[UR4][R246.64+0x1480] ;  /* 0x00148004f6177981 */ /* 0x002ee8000c1e1900 */
[----:B------:R-:W3:Y:S04]  /*30b0*/  LDG.E R22, desc[UR4][R246.64+0x146c] ;  /* 0x00146c04f6167981 */ /* 0x000ee8000c1e1900 */
[----:B------:R-:W3:Y:S04]  /*30c0*/  LDG.E R21, desc[UR4][R246.64+0x1468] ;  /* 0x00146804f6157981 */ /* 0x000ee8000c1e1900 */
[----:B------:R-:W-:Y:S04]  /*30d0*/  STL [R1+0x298c], R20 ;  /* 0x00298c1401007387 */ /* 0x000fe80000100800 */
[----:B------:R-:W-:Y:S04]  /*30e0*/  STL [R1+0x2978], R19 ;  /* 0x0029781301007387 */ /* 0x000fe80000100800 */
[----:B------:R-:W-:Y:S04]  /*30f0*/  STL [R1+0x2974], R18 ;  /* 0x0029741201007387 */ /* 0x000fe80000100800 */
[----:B------:R-:W-:Y:S04]  /*3100*/  STL [R1+0x2970], R17 ;  /* 0x0029701101007387 */ /* 0x000fe80000100800 */
        /* <DEDUP_REMOVED lines=15> */
[----:B------:R-:W3:Y:S04]  /*3200*/  LDG.E R20, desc[UR4][R246.64+0x145c] ;  /* 0x00145c04f6147981 */ /* 0x000ee8000c1e1900 */
        /* <DEDUP_REMOVED lines=29> */
[----:B------:R-:W3:Y:S04]  /*33e0*/  LDG.E R21, desc[UR4][R246.64+0x13fc] ;  /* 0x0013fc04f6157981 */ /* 0x000ee8000c1e1900 */
[----:B------:R0:W-:Y:S04]  /*33f0*/  STL [R1+0x2900], R5 ;  /* 0x0029000501007387 */ /* 0x0001e80000100800 */
        /* <DEDUP_REMOVED lines=50> */
[----:B------:R-:W-:Y:S04]  /*3720*/  STL [R1+0x2890], R20 ;  /* 0x0028901401007387 */ /* 0x000fe80000100800 */
[----:B------:R1:W-:Y:S04]  /*3730*/  STL [R1+0x288c], R4 ;  /* 0x00288c0401007387 */ /* 0x0003e80000100800 */
[----:B------:R1:W-:Y:S04]  /*3740*/  STL [R1+0x2888], R2 ;  /* 0x0028880201007387 */ /* 0x0003e80000100800 */
[----:B------:R-:W-:Y:S04]  /*3750*/  STL [R1+0x287c], R19 ;  /* 0x00287c1301007387 */ /* 0x000fe80000100800 */
[----:B------:R1:W-:Y:S04]  /*3760*/  STL [R1+0x2878], R15 ;  /* 0x0028780f01007387 */ /* 0x0003e80000100800 */
[----:B------:R-:W-:Y:S04]  /*3770*/  STL [R1+0x2874], R18 ;  /* 0x0028741201007387 */ /* 0x000fe80000100800 */
[----:B------:R-:W-:Y:S04]  /*3780*/  STL [R1+0x2870], R17 ;  /* 0x0028701101007387 */ /* 0x000fe80000100800 */
[----:B------:R-:W-:Y:S04]  /*3790*/  STL [R1+0x286c], R16 ;  /* 0x00286c1001007387 */ /* 0x000fe80000100800 */
        /* <DEDUP_REMOVED lines=14> */
[----:B----4-:R0:W-:Y:S04]  /*3880*/  STL [R1+0x2e5c], R0 ;  /* 0x002e5c0001007387 */ /* 0x0101e80000100800 */
[----:B------:R-:W4:Y:S04]  /*3890*/  LDG.E R19, desc[UR4][R246.64+0x1368] ;  /* 0x00136804f6137981 */ /* 0x000f28000c1e1900 */
        /* <DEDUP_REMOVED lines=8> */
[----:B-----5:R-:W5:Y:S04]  /*3920*/  LDG.E R9, desc[UR4][R246.64+0x1340] ;  /* 0x00134004f6097981 */ /* 0x020f68000c1e1900 */
[----:B--2---:R-:W2:Y:S04]  /*3930*/  LDG.E R8, desc[UR4][R246.64+0x1338] ;  /* 0x00133804f6087981 */ /* 0x004ea8000c1e1900 */
[----:B------:R-:W2:Y:S04]  /*3940*/  LDG.E R7, desc[UR4][R246.64+0x1334] ;  /* 0x00133404f6077981 */ /* 0x000ea8000c1e1900 */
[----:B------:R-:W2:Y:S04]  /*3950*/  LDG.E R6, desc[UR4][R246.64+0x1328] ;  /* 0x00132804f6067981 */ /* 0x000ea8000c1e1900 */
[----:B---3--:R1:W-:Y:S04]  /*3960*/  STL [R1+0x2e60], R252 ;  /* 0x002e60fc01007387 */ /* 0x0083e80000100800 */
[----:B0-----:R-:W3:Y:S04]  /*3970*/  LDG.E R0, desc[UR4][R246.64+0x1254] ;  /* 0x00125404f6007981 */ /* 0x001ee8000c1e1900 */
[----:B-1----:R-:W3:Y:S04]  /*3980*/  LDG.E R252, desc[UR4][R246.64+0x1244] ;  /* 0x00124404f6fc7981 */ /* 0x002ee8000c1e1900 */
        /* <DEDUP_REMOVED lines=15> */
[----:B0-----:R-:W3:Y:S04]  /*3a80*/  LDG.E R5, desc[UR4][R246.64+0x1324] ;  /* 0x00132404f6057981 */ /* 0x001ee8000c1e1900 */
[----:B----4-:R0:W-:Y:S04]  /*3a90*/  STL [R1+0x2808], R19 ;  /* 0x0028081301007387 */ /* 0x0101e80000100800 */
        /* <DEDUP_REMOVED lines=8> */
[----:B-----5:R5:W-:Y:S04]  /*3b20*/  STL [R1+0x27e0], R9 ;  /* 0x0027e00901007387 */ /* 0x020be80000100800 */
[----:B--2---:R2:W-:Y:S04]  /*3b30*/  STL [R1+0x27d8], R8 ;  /* 0x0027d80801007387 */ /* 0x0045e80000100800 */
[----:B------:R2:W-:Y:S04]  /*3b40*/  STL [R1+0x27d4], R7 ;  /* 0x0027d40701007387 */ /* 0x0005e80000100800 */
[----:B------:R2:W-:Y:S04]  /*3b50*/  STL [R1+0x27c8], R6 ;  /* 0x0027c80601007387 */ /* 0x0005e80000100800 */
[----:B-1----:R-:W2:Y:S04]  /*3b60*/  LDG.E R4, desc[UR4][R246.64+0x1314] ;  /* 0x00131404f6047981 */ /* 0x002ea8000c1e1900 */
[----:B---3--:R1:W-:Y:S04]  /*3b70*/  STL [R1+0x2e64], R0 ;  /* 0x002e640001007387 */ /* 0x0083e80000100800 */
[----:B------:R-:W3:Y:S04]  /*3b80*/  LDG.E R2, desc[UR4][R246.64+0x1310] ;  /* 0x00131004f6027981 */ /* 0x000ee8000c1e1900 */
[----:B------:R-:W3:Y:S04]  /*3b90*/  LDG.E R20, desc[UR4][R246.64+0x1304] ;  /* 0x00130404f6147981 */ /* 0x000ee8000c1e1900 */
[----:B------:R-:W3:Y:S04]  /*3ba0*/  LDG.E R15, desc[UR4][R246.64+0x1300] ;  /* 0x00130004f60f7981 */ /* 0x000ee8000c1e1900 */
[----:B0-----:R-:W3:Y:S04]  /*3bb0*/  LDG.E R19, desc[UR4][R246.64+0x12fc] ;  /* 0x0012fc04f6137981 */ /* 0x001ee8000c1e1900 */
[----:B----4-:R-:W4:Y:S04]  /*3bc0*/  LDG.E R14, desc[UR4][R246.64+0x12f8] ;  /* 0x0012f804f60e7981 */ /* 0x010f28000c1e1900 */
        /* <DEDUP_REMOVED lines=11> */
[----:B------:R0:W-:Y:S04]  /*3c80*/  STL [R1+0x2e68], R252 ;  /* 0x002e68fc01007387 */ /* 0x0001e80000100800 */
[----:B-1----:R-:W2:Y:S04]  /*3c90*/  LDG.E R0, desc[UR4][R246.64+0x1224] ;  /* 0x00122404f6007981 */ /* 0x002ea8000c1e1900 */
[----:B0-----:R-:W2:Y:S04]  /*3ca0*/  LDG.E R252, desc[UR4][R246.64+0x1214] ;  /* 0x00121404f6fc7981 */ /* 0x001ea8000c1e1900 */
        /* <DEDUP_REMOVED lines=10> */
[----:B------:R0:W-:Y:S04]  /*3d50*/  STL [R1+0x27c4], R5 ;  /* 0x0027c40501007387 */ /* 0x0001e80000100800 */
[----:B0-----:R-:W2:Y:S04]  /*3d60*/  LDG.E R5, desc[UR4][R246.64+0x12bc] ;  /* 0x0012bc04f6057981 */ /* 0x001ea8000c1e1900 */
[----:B------:R0:W-:Y:S04]  /*3d70*/  STL [R1+0x27b4], R4 ;  /* 0x0027b40401007387 */ /* 0x0001e80000100800 */
[----:B---3--:R1:W-:Y:S04]  /*3d80*/  STL [R1+0x27b0], R2 ;  /* 0x0027b00201007387 */ /* 0x0083e80000100800 */
[----:B------:R-:W-:Y:S04]  /*3d90*/  STL [R1+0x27a4], R20 ;  /* 0x0027a41401007387 */ /* 0x000fe80000100800 */
[----:B------:R3:W-:Y:S04]  /*3da0*/  STL [R1+0x27a0], R15 ;  /* 0x0027a00f01007387 */ /* 0x0007e80000100800 */
[----:B------:R-:W-:Y:S04]  /*3db0*/  STL [R1+0x279c], R19 ;  /* 0x00279c1301007387 */ /* 0x000fe80000100800 */
[----:B----4-:R4:W-:Y:S04]  /*3dc0*/  STL [R1+0x2798], R14 ;  /* 0x0027980e01007387 */ /* 0x0109e80000100800 */
[----:B------:R-:W-:Y:S04]  /*3dd0*/  STL [R1+0x2794], R18 ;  /* 0x0027941201007387 */ /* 0x000fe80000100800 */
[----:B------:R4:W-:Y:S04]  /*3de0*/  STL [R1+0x2790], R13 ;  /* 0x0027900d01007387 */ /* 0x0009e80000100800 */
[----:B------:R4:W-:Y:S04]  /*3df0*/  STL [R1+0x278c], R12 ;  /* 0x00278c0c01007387 */ /* 0x0009e80000100800 */
[----:B------:R4:W-:Y:S04]  /*3e00*/  STL [R1+0x2784], R11 ;  /* 0x0027840b01007387 */ /* 0x0009e80000100800 */
[----:B------:R4:W-:Y:S04]  /*3e10*/  STL [R1+0x2780], R10 ;  /* 0x0027800a01007387 */ /* 0x0009e80000100800 */
[----:B------:R-:W-:Y:S04]  /*3e20*/  STL [R1+0x2778], R17 ;  /* 0x0027781101007387 */ /* 0x000fe80000100800 */
[----:B------:R-:W-:Y:S04]  /*3e30*/  STL [R1+0x2774], R16 ;  /* 0x0027741001007387 */ /* 0x000fe80000100800 */
[----:B-----5:R5:W-:Y:S04]  /*3e40*/  STL [R1+0x2770], R9 ;  /* 0x0027700901007387 */ /* 0x020be80000100800 */
[----:B--2---:R2:W-:Y:S04]  /*3e50*/  STL [R1+0x276c], R8 ;  /* 0x00276c0801007387 */ /* 0x0045e80000100800 */
[----:B------:R2:W-:Y:S04]  /*3e60*/  STL [R1+0x2768], R7 ;  /* 0x0027680701007387 */ /* 0x0005e80000100800 */
[----:B------:R2:W-:Y:S04]  /*3e70*/  STL [R1+0x2760], R6 ;  /* 0x0027600601007387 */ /* 0x0005e80000100800 */
[----:B0-----:R-:W2:Y:S04]  /*3e80*/  LDG.E R4, desc[UR4][R246.64+0x12ac] ;  /* 0x0012ac04f6047981 */ /* 0x001ea8000c1e1900 */
[----:B------:R0:W-:Y:S04]  /*3e90*/  STL [R1+0x2e6c], R0 ;  /* 0x002e6c0001007387 */ /* 0x0001e80000100800 */
[----:B-1----:R-:W2:Y:S04]  /*3ea0*/  LDG.E R2, desc[UR4][R246.64+0x12a8] ;  /* 0x0012a804f6027981 */ /* 0x002ea8000c1e1900 */
[----:B---3--:R-:W3:Y:S04]  /*3eb0*/  LDG.E R15, desc[UR4][R246.64+0x129c] ;  /* 0x00129c04f60f7981 */ /* 0x008ee8000c1e1900 */
[----:B----4-:R-:W4:Y:S04]  /*3ec0*/  LDG.E R14, desc[UR4][R246.64+0x1294] ;  /* 0x00129404f60e7981 */ /* 0x010f28000c1e1900 */
        /* <DEDUP_REMOVED lines=9> */
[----:B------:R-:W2:Y:S04]  /*3f60*/  LDG.E R18, desc[UR4][R246.64+0x125c] ;  /* 0x00125c04f6127981 */ /* 0x000ea8000c1e1900 */
[----:B------:R-:W2:Y:S04]  /*3f70*/  LDG.E R17, desc[UR4][R246.64+0x1258] ;  /* 0x00125804f6117981 */ /* 0x000ea8000c1e1900 */
[----:B------:R-:W2:Y:S04]  /*3f80*/  LDG.E R16, desc[UR4][R246.64+0x1250] ;  /* 0x00125004f6107981 */ /* 0x000ea8000c1e1900 */
[----:B------:R-:W2:Y:S04]  /*3f90*/  LDG.E R6, desc[UR4][R246.64+0x124c] ;  /* 0x00124c04f6067981 */ /* 0x000ea8000c1e1900 */
[----:B------:R1:W-:Y:S04]  /*3fa0*/  STL [R1+0x2e70], R252 ;  /* 0x002e70fc01007387 */ /* 0x0003e80000100800 */
[----:B0-----:R-:W2:Y:S04]  /*3fb0*/  LDG.E R0, desc[UR4][R246.64+0x11f4] ;  /* 0x0011f404f6007981 */ /* 0x001ea8000c1e1900 */
[----:B-1----:R-:W2:Y:S04]  /*3fc0*/  LDG.E R252, desc[UR4][R246.64+0x11e4] ;  /* 0x0011e404f6fc7981 */ /* 0x002ea8000c1e1900 */
[----:B------:R-:W-:Y:S04]  /*3fd0*/  STL [R1+0x2750], R25 ;  /* 0x0027501901007387 */ /* 0x000fe80000100800 */
        /* <DEDUP_REMOVED lines=12> */
[----:B------:R1:W-:Y:S04]  /*40a0*/  STL [R1+0x2748], R2 ;  /* 0x0027480201007387 */ /* 0x0003e80000100800 */
[----:B---3--:R-:W-:Y:S04]  /*40b0*/  STL [R1+0x273c], R15 ;  /* 0x00273c0f01007387 */ /* 0x008fe80000100800 */
[----:B----4-:R-:W-:Y:S04]  /*40c0*/  STL [R1+0x2734], R14 ;  /* 0x0027340e01007387 */ /* 0x010fe80000100800 */
[----:B------:R-:W-:Y:S04]  /*40d0*/  STL [R1+0x272c], R13 ;  /* 0x00272c0d01007387 */ /* 0x000fe80000100800 */
[----:B------:R-:W-:Y:S04]  /*40e0*/  STL [R1+0x2728], R12 ;  /* 0x0027280c01007387 */ /* 0x000fe80000100800 */
[----:B------:R-:W-:Y:S04]  /*40f0*/  STL [R1+0x271c], R11 ;  /* 0x00271c0b01007387 */ /* 0x000fe80000100800 */
[----:B------:R-:W-:Y:S04]  /*4100*/  STL [R1+0x2718], R10 ;  /* 0x0027180a01007387 */ /* 0x000fe80000100800 */
[----:B------:R-:W-:Y:S04]  /*4110*/  STL [R1+0x2710], R20 ;  /* 0x0027101401007387 */ /* 0x000fe80000100800 */
[----:B-----5:R-:W-:Y:S04]  /*4120*/  STL [R1+0x270c], R9 ;  /* 0x00270c0901007387 */ /* 0x020fe80000100800 */
[----:B--2---:R-:W-:Y:S04]  /*4130*/  STL [R1+0x2708], R8 ;  /* 0x0027080801007387 */ /* 0x004fe80000100800 */
[----:B------:R-:W-:Y:S04]  /*4140*/  STL [R1+0x2704], R7 ;  /* 0x0027040701007387 */ /* 0x000fe80000100800 */
[----:B------:R-:W-:Y:S04]  /*4150*/  STL [R1+0x2700], R19 ;  /* 0x0027001301007387 */ /* 0x000fe80000100800 */
[----:B------:R-:W-:Y:S04]  /*4160*/  STL [R1+0x26fc], R18 ;  /* 0x0026fc1201007387 */ /* 0x000fe80000100800 */
[----:B------:R-:W-:Y:S04]  /*4170*/  STL [R1+0x26f8], R17 ;  /* 0x0026f81101007387 */ /* 0x000fe80000100800 */
[----:B------:R-:W-:Y:S04]  /*4180*/  STL [R1+0x26f0], R16 ;  /* 0x0026f01001007387 */ /* 0x000fe80000100800 */
[----:B------:R-:W-:Y:S04]  /*4190*/  STL [R1+0x26ec], R6 ;  /* 0x0026ec0601007387 */ /* 0x000fe80000100800 */
[----:B0-----:R-:W2:Y:S04]  /*41a0*/  LDG.E R4, desc[UR4][R246.64+0x1240] ;  /* 0x00124004f6047981 */ /* 0x001ea8000c1e1900 */
[----:B------:R0:W-:Y:S04]  /*41b0*/  STL [R1+0x2e74], R0 ;  /* 0x002e740001007387 */ /* 0x0001e80000100800 */
[----:B-1----:R-:W3:Y:S04]  /*41c0*/  LDG.E R2, desc[UR4][R246.64+0x123c] ;  /* 0x00123c04f6027981 */ /* 0x002ee8000c1e1900 */
[----:B------:R1:W-:Y:S04]  /*41d0*/  STL [R1+0x2e78], R252 ;  /* 0x002e78fc01007387 */ /* 0x0003e80000100800 */
[----:B0-----:R-:W4:Y:S04]  /*41e0*/  LDG.E R0, desc[UR4][R246.64+0x11c4] ;  /* 0x0011c404f6007981 */ /* 0x001f28000c1e1900 */
[----:B------:R-:W5:Y:S04]  /*41f0*/  LDG.E R15, desc[UR4][R246.64+0x1230] ;  /* 0x00123004f60f7981 */ /* 0x000f68000c1e1900 */
[----:B-1----:R-:W2:Y:S04]  /*4200*/  LDG.E R252, desc[UR4][R246.64+0x11cc] ;  /* 0x0011cc04f6fc7981 */ /* 0x002ea8000c1e1900 */
        /* <DEDUP_REMOVED lines=15> */
[----:B--2---:R1:W-:Y:S04]  /*4300*/  STL [R1+0x2e7c], R252 ;  /* 0x002e7cfc01007387 */ /* 0x0043e80000100800 */
[----:B0-----:R-:W2:Y:S04]  /*4310*/  LDG.E R0, desc[UR4][R246.64+0x11b8] ;  /* 0x0011b804f6007981 */ /* 0x001ea8000c1e1900 */
[----:B-1----:R-:W4:Y:S04]  /*4320*/  LDG.E R252, desc[UR4][R246.64+0x11bc] ;  /* 0x0011bc04f6fc7981 */ /* 0x002f28000c1e1900 */
[----:B--2---:R0:W-:Y:S04]  /*4330*/  STL [R1+0x2e88], R0 ;  /* 0x002e880001007387 */ /* 0x0041e80000100800 */
[----:B----4-:R1:W-:Y:S04]  /*4340*/  STL [R1+0x2e84], R252 ;  /* 0x002e84fc01007387 */ /* 0x0103e80000100800 */
        /* <DEDUP_REMOVED lines=42> */
[----:B------:R0:W-:Y:S04]  /*45f0*/  STL [R1+0x26e8], R5 ;  /* 0x0026e80501007387 */ /* 0x0001e80000100800 */
[----:B------:R1:W-:Y:S04]  /*4600*/  STL [R1+0x26e0], R4 ;  /* 0x0026e00401007387 */ /* 0x0003e80000100800 */
[----:B---3--:R3:W-:Y:S04]  /*4610*/  STL [R1+0x26dc], R2 ;  /* 0x0026dc0201007387 */ /* 0x0087e80000100800 */
[----:B-----5:R5:W-:Y:S04]  /*4620*/  STL [R1+0x26d0], R15 ;  /* 0x0026d00f01007387 */ /* 0x020be80000100800 */
[----:B------:R5:W-:Y:S04]  /*4630*/  STL [R1+0x26c8], R14 ;  /* 0x0026c80e01007387 */ /* 0x000be80000100800 */
[----:B------:R5:W-:Y:S04]  /*4640*/  STL [R1+0x26bc], R13 ;  /* 0x0026bc0d01007387 */ /* 0x000be80000100800 */
[----:B0-----:R-:W4:Y:S04]  /*4650*/  LDG.E R5, desc[UR4][R246.64+0x11dc] ;  /* 0x0011dc04f6057981 */ /* 0x001f28000c1e1900 */
[----:B-1----:R-:W4:Y:S04]  /*4660*/  LDG.E R4, desc[UR4][R246.64+0x11d4] ;  /* 0x0011d404f6047981 */ /* 0x002f28000c1e1900 */
[----:B---3--:R-:W3:Y:S04]  /*4670*/  LDG.E R2, desc[UR4][R246.64+0x11d0] ;  /* 0x0011d004f6027981 */ /* 0x008ee8000c1e1900 */
[----:B-----5:R-:W5:Y:S04]  /*4680*/  LDG.E R15, desc[UR4][R246.64+0x11c8] ;  /* 0x0011c804f60f7981 */ /* 0x020f68000c1e1900 */
[----:B------:R-:W5:Y:S04]  /*4690*/  LDG.E R14, desc[UR4][R246.64+0x11c0] ;  /* 0x0011c004f60e7981 */ /* 0x000f68000c1e1900 */
[----:B------:R0:W-:Y:S04]  /*46a0*/  STL [R1+0x26b8], R12 ;  /* 0x0026b80c01007387 */ /* 0x0001e80000100800 */
[----:B------:R-:W5:Y:S04]  /*46b0*/  LDG.E R13, desc[UR4][R246.64+0x11b4] ;  /* 0x0011b404f60d7981 */ /* 0x000f68000c1e1900 */
[----:B0-----:R-:W5:Y:S04]  /*46c0*/  LDG.E R12, desc[UR4][R246.64+0x11b0] ;  /* 0x0011b004f60c7981 */ /* 0x001f68000c1e1900 */
[----:B--2---:R0:W-:Y:S04]  /*46d0*/  STL [R1+0x2edc], R0 ;  /* 0x002edc0001007387 */ /* 0x0041e80000100800 */
[----:B----4-:R1:W-:Y:S04]  /*46e0*/  STL [R1+0x2ee0], R252 ;  /* 0x002ee0fc01007387 */ /* 0x0103e80000100800 */
[----:B0-----:R-:W2:Y:S04]  /*46f0*/  LDG.E R0, desc[UR4][R246.64+0xfcc] ;  /* 0x000fcc04f6007981 */ /* 0x001ea8000c1e1900 */
[----:B-1----:R-:W4:Y:S04]  /*4700*/  LDG.E R252, desc[UR4][R246.64+0xfbc] ;  /* 0x000fbc04f6fc7981 */ /* 0x002f28000c1e1900 */
        /* <DEDUP_REMOVED lines=26> */
[----:B---3--:R-:W3:Y:S04]  /*48b0*/  LDG.E R2, desc[UR4][R246.64+0x116c] ;  /* 0x00116c04f6027981 */ /* 0x008ee8000c1e1900 */
[----:B-----5:R-:W5:Y:S04]  /*48c0*/  LDG.E R15, desc[UR4][R246.64+0x1160] ;  /* 0x00116004f60f7981 */ /* 0x020f68000c1e1900 */
[----:B------:R-:W5:Y:S04]  /*48d0*/  LDG.E R14, desc[UR4][R246.64+0x114c] ;  /* 0x00114c04f60e7981 */ /* 0x000f68000c1e1900 */
[----:B------:R-:W5:Y:S04]  /*48e0*/  LDG.E R13, desc[UR4][R246.64+0x1148] ;  /* 0x00114804f60d7981 */ /* 0x000f68000c1e1900 */
[----:B------:R0:W-:Y:S04]  /*48f0*/  STL [R1+0x2650], R12 ;  /* 0x0026500c01007387 */ /* 0x0001e80000100800 */
[----:B0-----:R-:W5:Y:S04]  /*4900*/  LDG.E R12, desc[UR4][R246.64+0x1144] ;  /* 0x00114404f60c7981 */ /* 0x001f68000c1e1900 */
[----:B--2---:R0:W-:Y:S04]  /*4910*/  STL [R1+0x2ee4], R0 ;  /* 0x002ee40001007387 */ /* 0x0041e80000100800 */
[----:B----4-:R1:W-:Y:S04]  /*4920*/  STL [R1+0x2ee8], R252 ;  /* 0x002ee8fc01007387 */ /* 0x0103e80000100800 */
[----:B0-----:R-:W2:Y:S04]  /*4930*/  LDG.E R0, desc[UR4][R246.64+0xf9c] ;  /* 0x000f9c04f6007981 */ /* 0x001ea8000c1e1900 */
[----:B-1----:R-:W4:Y:S04]  /*4940*/  LDG.E R252, desc[UR4][R246.64+0xf8c] ;  /* 0x000f8c04f6fc7981 */ /* 0x002f28000c1e1900 */
[----:B------:R0:W-:Y:S04]  /*4950*/  STL [R1+0x26d8], R25 ;  /* 0x0026d81901007387 */ /* 0x0001e80000100800 */
[----:B------:R1:W-:Y:S04]  /*4960*/  STL [R1+0x26a8], R21 ;  /* 0x0026a81501007387 */ /* 0x0003e80000100800 */
[----:B------:R1:W-:Y:S04]  /*4970*/  STL [R1+0x26a4], R20 ;  /* 0x0026a41401007387 */ /* 0x0003e80000100800 */
[----:B------:R1:W-:Y:S04]  /*4980*/  STL [R1+0x2690], R19 ;  /* 0x0026901301007387 */ /* 0x0003e80000100800 */
[----:B------:R1:W-:Y:S04]  /*4990*/  STL [R1+0x268c], R18 ;  /* 0x00268c1201007387 */ /* 0x0003e80000100800 */
        /* <DEDUP_REMOVED lines=23> */
[----:B------:R-:W4:Y:S04]  /*4b10*/  LDG.E R16, desc[UR4][R246.64+0x1150] ;  /* 0x00115004f6107981 */ /* 0x000f28000c1e1900 */
        /* <DEDUP_REMOVED lines=36> */
[----:B------:R-:W-:Y:S04]  /*4d60*/  STL [R1+0x25d4], R24 ;  /* 0x0025d41801007387 */ /* 0x000fe80000100800 */
[----:B------:R1:W-:Y:S04]  /*4d70*/  STL [R1+0x25d0], R9 ;  /* 0x0025d00901007387 */ /* 0x0003e80000100800 */
[----:B------:R1:W-:Y:S04]  /*4d80*/  STL [R1+0x25c4], R8 ;  /* 0x0025c40801007387 */ /* 0x0003e80000100800 */
[----:B------:R1:W-:Y:S04]  /*4d90*/  STL [R1+0x25c0], R7 ;  /* 0x0025c00701007387 */ /* 0x0003e80000100800 */
[----:B------:R-:W-:Y:S04]  /*4da0*/  STL [R1+0x25bc], R23 ;  /* 0x0025bc1701007387 */ /* 0x000fe80000100800 */
[----:B------:R-:W-:Y:S04]  /*4db0*/  STL [R1+0x25b8], R22 ;  /* 0x0025b81601007387 */ /* 0x000fe80000100800 */
        /* <DEDUP_REMOVED lines=56> */
[----:B0-----:R-:W4:Y:S04]  /*5140*/  LDG.E R11, desc[UR4][R246.64+0x1068] ;  /* 0x00106804f60b7981 */ /* 0x001f28000c1e1900 */
[----:B------:R0:W-:Y:S04]  /*5150*/  STL [R1+0x2514], R13 ;  /* 0x0025140d01007387 */ /* 0x0001e80000100800 */
        /* <DEDUP_REMOVED lines=14> */
[----:B0-----:R-:W5:Y:S04]  /*5240*/  LDG.E R13, desc[UR4][R246.64+0x1008] ;  /* 0x00100804f60d7981 */ /* 0x001f68000c1e1900 */
[----:B------:R0:W-:Y:S04]  /*5250*/  STL [R1+0x2510], R12 ;  /* 0x0025100c01007387 */ /* 0x0001e80000100800 */
[----:B--2---:R1:W-:Y:S04]  /*5260*/  STL [R1+0x2efc], R0 ;  /* 0x002efc0001007387 */ /* 0x0043e80000100800 */
[----:B0-----:R-:W2:Y:S04]  /*5270*/  LDG.E R12, desc[UR4][R246.64+0x1004] ;  /* 0x00100404f60c7981 */ /* 0x001ea8000c1e1900 */
[----:B----4-:R0:W-:Y:S04]  /*5280*/  STL [R1+0x2f00], R252 ;  /* 0x002f00fc01007387 */ /* 0x0101e80000100800 */
[----:B-1----:R-:W4:Y:S04]  /*5290*/  LDG.E R0, desc[UR4][R246.64+0xf0c] ;  /* 0x000f0c04f6007981 */ /* 0x002f28000c1e1900 */
[----:B0-----:R-:W2:Y:S04]  /*52a0*/  LDG.E R252, desc[UR4][R246.64+0xefc] ;  /* 0x000efc04f6fc7981 */ /* 0x001ea8000c1e1900 */
        /* <DEDUP_REMOVED lines=21> */
[----:B------:R-:W-:Y:S04]  /*5400*/  STL [R1+0x24d8], R23 ;  /* 0x0024d81701007387 */ /* 0x000fe80000100800 */
[----:B------:R-:W-:Y:S04]  /*5410*/  STL [R1+0x24d4], R22 ;  /* 0x0024d41601007387 */ /* 0x000fe80000100800 */
        /* <DEDUP_REMOVED lines=11> */
[----:B--2---:R0:W-:Y:S04]  /*54d0*/  STL [R1+0x2f08], R252 ;  /* 0x002f08fc01007387 */ /* 0x0041e80000100800 */
[----:B------:R-:W2:Y:S04]  /*54e0*/  LDG.E R6, desc[UR4][R246.64+0xfd8] ;  /* 0x000fd804f6067981 */ /* 0x000ea8000c1e1900 */
[----:B------:R-:W2:Y:S04]  /*54f0*/  LDG.E R5, desc[UR4][R246.64+0xfd4] ;  /* 0x000fd404f6057981 */ /* 0x000ea8000c1e1900 */
[----:B------:R-:W2:Y:S04]  /*5500*/  LDG.E R4, desc[UR4][R246.64+0xfc4] ;  /* 0x000fc404f6047981 */ /* 0x000ea8000c1e1900 */
[----:B---3--:R-:W3:Y:S04]  /*5510*/  LDG.E R2, desc[UR4][R246.64+0xfc0] ;  /* 0x000fc004f6027981 */ /* 0x008ee8000c1e1900 */
[----:B------:R-:W3:Y:S04]  /*5520*/  LDG.E R24, desc[UR4][R246.64+0xfb8] ;  /* 0x000fb804f6187981 */ /* 0x000ee8000c1e1900 */
[----:B-----5:R-:W5:Y:S04]  /*5530*/  LDG.E R15, desc[UR4][R246.64+0xfb4] ;  /* 0x000fb404f60f7981 */ /* 0x020f68000c1e1900 */
[----:B------:R-:W5:Y:S04]  /*5540*/  LDG.E R23, desc[UR4][R246.64+0xfb0] ;  /* 0x000fb004f6177981 */ /* 0x000f68000c1e1900 */
[----:B------:R-:W5:Y:S04]  /*5550*/  LDG.E R14, desc[UR4][R246.64+0xfac] ;  /* 0x000fac04f60e7981 */ /* 0x000f68000c1e1900 */
[----:B------:R-:W5:Y:S04]  /*5560*/  LDG.E R22, desc[UR4][R246.64+0xfa8] ;  /* 0x000fa804f6167981 */ /* 0x000f68000c1e1900 */
[----:B------:R-:W5:Y:S04]  /*5570*/  LDG.E R13, desc[UR4][R246.64+0xfa4] ;  /* 0x000fa404f60d7981 */ /* 0x000f68000c1e1900 */
[----:B------:R1:W-:Y:S04]  /*5580*/  STL [R1+0x24a4], R12 ;  /* 0x0024a40c01007387 */ /* 0x0003e80000100800 */
[----:B0-----:R-:W5:Y:S04]  /*5590*/  LDG.E R252, desc[UR4][R246.64+0xee4] ;  /* 0x000ee404f6fc7981 */ /* 0x001f68000c1e1900 */
[----:B----4-:R0:W-:Y:S04]  /*55a0*/  STL [R1+0x2f04], R0 ;  /* 0x002f040001007387 */ /* 0x0101e80000100800 */
[----:B-1----:R-:W4:Y:S04]  /*55b0*/  LDG.E R12, desc[UR4][R246.64+0xfa0] ;  /* 0x000fa004f60c7981 */ /* 0x002f28000c1e1900 */
[----:B0-----:R-:W4:Y:S04]  /*55c0*/  LDG.E R0, desc[UR4][R246.64+0xedc] ;  /* 0x000edc04f6007981 */ /* 0x001f28000c1e1900 */
        /* <DEDUP_REMOVED lines=14> */
[----:B------:R-:W-:Y:S04]  /*56b0*/  STL [R1+0x248c], R16 ;  /* 0x00248c1001007387 */ /* 0x000fe80000100800 */
[----:B------:R1:W-:Y:S04]  /*56c0*/  STL [R1+0x2488], R9 ;  /* 0x0024880901007387 */ /* 0x0003e80000100800 */
[----:B------:R1:W-:Y:S04]  /*56d0*/  STL [R1+0x2484], R8 ;  /* 0x0024840801007387 */ /* 0x0003e80000100800 */
[----:B------:R1:W-:Y:S04]  /*56e0*/  STL [R1+0x2480], R7 ;  /* 0x0024800701007387 */ /* 0x0003e80000100800 */
[----:B0-----:R-:W4:Y:S04]  /*56f0*/  LDG.E R11, desc[UR4][R246.64+0xf94] ;  /* 0x000f9404f60b7981 */ /* 0x001f28000c1e1900 */
[----:B--2---:R0:W-:Y:S04]  /*5700*/  STL [R1+0x2478], R6 ;  /* 0x0024780601007387 */ /* 0x0041e80000100800 */
[----:B------:R2:W-:Y:S04]  /*5710*/  STL [R1+0x2474], R5 ;  /* 0x0024740501007387 */ /* 0x0005e80000100800 */
[----:B------:R2:W-:Y:S04]  /*5720*/  STL [R1+0x2464], R4 ;  /* 0x0024640401007387 */ /* 0x0005e80000100800 */
[----:B---3--:R3:W-:Y:S04]  /*5730*/  STL [R1+0x2460], R2 ;  /* 0x0024600201007387 */ /* 0x0087e80000100800 */
[----:B------:R3:W-:Y:S04]  /*5740*/  STL [R1+0x2458], R24 ;  /* 0x0024581801007387 */ /* 0x0007e80000100800 */
[----:B-----5:R5:W-:Y:S04]  /*5750*/  STL [R1+0x2454], R15 ;  /* 0x0024540f01007387 */ /* 0x020be80000100800 */
[----:B------:R5:W-:Y:S04]  /*5760*/  STL [R1+0x2450], R23 ;  /* 0x0024501701007387 */ /* 0x000be80000100800 */
[----:B------:R5:W-:Y:S04]  /*5770*/  STL [R1+0x244c], R14 ;  /* 0x00244c0e01007387 */ /* 0x000be80000100800 */
[----:B------:R4:W-:Y:S04]  /*5780*/  STL [R1+0x2448], R22 ;  /* 0x0024481601007387 */ /* 0x0009e80000100800 */
[----:B------:R4:W-:Y:S04]  /*5790*/  STL [R1+0x2444], R13 ;  /* 0x0024440d01007387 */ /* 0x0009e80000100800 */
[----:B-1----:R-:W4:Y:S04]  /*57a0*/  LDG.E R10, desc[UR4][R246.64+0xf90] ;  /* 0x000f9004f60a7981 */ /* 0x002f28000c1e1900 */
[----:B------:R1:W-:Y:S04]  /*57b0*/  STL [R1+0x2f0c], R252 ;  /* 0x002f0cfc01007387 */ /* 0x0003e80000100800 */
[----:B------:R-:W4:Y:S04]  /*57c0*/  LDG.E R9, desc[UR4][R246.64+0xf84] ;  /* 0x000f8404f6097981 */ /* 0x000f28000c1e1900 */
[----:B------:R-:W4:Y:S04]  /*57d0*/  LDG.E R8, desc[UR4][R246.64+0xf80] ;  /* 0x000f8004f6087981 */ /* 0x000f28000c1e1900 */
[----:B------:R-:W4:Y:S04]  /*57e0*/  LDG.E R7, desc[UR4][R246.64+0xf7c] ;  /* 0x000f7c04f6077981 */ /* 0x000f28000c1e1900 */
[----:B------:R-:W4:Y:S04]  /*57f0*/  LDG.E R16, desc[UR4][R246.64+0xf68] ;  /* 0x000f6804f6107981 */ /* 0x000f28000c1e1900 */
[----:B0-----:R-:W4:Y:S04]  /*5800*/  LDG.E R6, desc[UR4][R246.64+0xf64] ;  /* 0x000f6404f6067981 */ /* 0x001f28000c1e1900 */
[----:B--2---:R-:W2:Y:S04]  /*5810*/  LDG.E R5, desc[UR4][R246.64+0xf60] ;  /* 0x000f6004f6057981 */ /* 0x004ea8000c1e1900 */
[----:B------:R-:W2:Y:S04]  /*5820*/  LDG.E R4, desc[UR4][R246.64+0xf58] ;  /* 0x000f5804f6047981 */ /* 0x000ea8000c1e1900 */
[----:B---3--:R-:W3:Y:S04]  /*5830*/  LDG.E R2, desc[UR4][R246.64+0xf54] ;  /* 0x000f5404f6027981 */ /* 0x008ee8000c1e1900 */
[----:B------:R-:W3:Y:S04]  /*5840*/  LDG.E R24, desc[UR4][R246.64+0xf4c] ;  /* 0x000f4c04f6187981 */ /* 0x000ee8000c1e1900 */
[----:B-----5:R-:W5:Y:S04]  /*5850*/  LDG.E R15, desc[UR4][R246.64+0xf48] ;  /* 0x000f4804f60f7981 */ /* 0x020f68000c1e1900 */
[----:B------:R-:W5:Y:S04]  /*5860*/  LDG.E R23, desc[UR4][R246.64+0xf44] ;  /* 0x000f4404f6177981 */ /* 0x000f68000c1e1900 */
[----:B------:R-:W5:Y:S04]  /*5870*/  LDG.E R14, desc[UR4][R246.64+0xf40] ;  /* 0x000f4004f60e7981 */ /* 0x000f68000c1e1900 */
[----:B----4-:R0:W-:Y:S04]  /*5880*/  STL [R1+0x2440], R12 ;  /* 0x0024400c01007387 */ /* 0x0101e80000100800 */
[----:B------:R-:W4:Y:S04]  /*5890*/  LDG.E R22, desc[UR4][R246.64+0xf38] ;  /* 0x000f3804f6167981 */ /* 0x000f28000c1e1900 */
[----:B------:R-:W4:Y:S04]  /*58a0*/  LDG.E R13, desc[UR4][R246.64+0xf34] ;  /* 0x000f3404f60d7981 */ /* 0x000f28000c1e1900 */
[----:B-1----:R-:W4:Y:S04]  /*58b0*/  LDG.E R252, desc[UR4][R246.64+0xed4] ;  /* 0x000ed404f6fc7981 */ /* 0x002f28000c1e1900 */
[----:B0-----:R-:W4:Y:S04]  /*58c0*/  LDG.E R12, desc[UR4][R246.64+0xf30] ;  /* 0x000f3004f60c7981 */ /* 0x001f28000c1e1900 */
[----:B------:R0:W-:Y:S04]  /*58d0*/  STL [R1+0x2f10], R0 ;  /* 0x002f100001007387 */ /* 0x0001e80000100800 */
        /* <DEDUP_REMOVED lines=14> */
[----:B0-----:R-:W4:Y:S04]  /*59c0*/  LDG.E R11, desc[UR4][R246.64+0xf28] ;  /* 0x000f2804f60b7981 */ /* 0x001f28000c1e1900 */
[----:B------:R0:W-:Y:S04]  /*59d0*/  STL [R1+0x2430], R10 ;  /* 0x0024300a01007387 */ /* 0x0001e80000100800 */
[----:B------:R1:W-:Y:S04]  /*59e0*/  STL [R1+0x2424], R9 ;  /* 0x0024240901007387 */ /* 0x0003e80000100800 */
[----:B------:R-:W-:Y:S04]  /*59f0*/  STL [R1+0x2420], R8 ;  /* 0x0024200801007387 */ /* 0x000fe80000100800 */
[----:B------:R-:W-:Y:S04]  /*5a00*/  STL [R1+0x241c], R7 ;  /* 0x00241c0701007387 */ /* 0x000fe80000100800 */
[----:B------:R-:W-:Y:S04]  /*5a10*/  STL [R1+0x2408], R16 ;  /* 0x0024081001007387 */ /* 0x000fe80000100800 */
[----:B------:R-:W-:Y:S04]  /*5a20*/  STL [R1+0x2404], R6 ;  /* 0x0024040601007387 */ /* 0x000fe80000100800 */
[----:B--2---:R-:W-:Y:S04]  /*5a30*/  STL [R1+0x2400], R5 ;  /* 0x0024000501007387 */ /* 0x004fe80000100800 */
[----:B------:R-:W-:Y:S04]  /*5a40*/  STL [R1+0x23f8], R4 ;  /* 0x0023f80401007387 */ /* 0x000fe80000100800 */
[----:B---3--:R-:W-:Y:S04]  /*5a50*/  STL [R1+0x23f4], R2 ;  /* 0x0023f40201007387 */ /* 0x008fe80000100800 */
[----:B------:R-:W-:Y:S04]  /*5a60*/  STL [R1+0x23ec], R24 ;  /* 0x0023ec1801007387 */ /* 0x000fe80000100800 */
[----:B-----5:R-:W-:Y:S04]  /*5a70*/  STL [R1+0x23e8], R15 ;  /* 0x0023e80f01007387 */ /* 0x020fe80000100800 */
[----:B------:R-:W-:Y:S04]  /*5a80*/  STL [R1+0x23e4], R23 ;  /* 0x0023e41701007387 */ /* 0x000fe80000100800 */
[----:B------:R-:W-:Y:S04]  /*5a90*/  STL [R1+0x23e0], R14 ;  /* 0x0023e00e01007387 */ /* 0x000fe80000100800 */
[----:B0-----:R-:W2:Y:S04]  /*5aa0*/  LDG.E R10, desc[UR4][R246.64+0xf24] ;  /* 0x000f2404f60a7981 */ /* 0x001ea8000c1e1900 */
[----:B----4-:R-:W-:Y:S04]  /*5ab0*/  STL [R1+0x23d8], R22 ;  /* 0x0023d81601007387 */ /* 0x010fe80000100800 */
[----:B------:R-:W-:Y:S04]  /*5ac0*/  STL [R1+0x23d4], R13 ;  /* 0x0023d40d01007387 */ /* 0x000fe80000100800 */
[----:B------:R0:W-:Y:S04]  /*5ad0*/  STL [R1+0x2f14], R252 ;  /* 0x002f14fc01007387 */ /* 0x0001e80000100800 */
[----:B------:R-:W-:Y:S04]  /*5ae0*/  STL [R1+0x23d0], R12 ;  /* 0x0023d00c01007387 */ /* 0x000fe80000100800 */
[----:B-1----:R-:W3:Y:S04]  /*5af0*/  LDG.E R9, desc[UR4][R246.64+0xf18] ;  /* 0x000f1804f6097981 */ /* 0x002ee8000c1e1900 */
[----:B0-----:R-:W4:Y:S04]  /*5b00*/  LDG.E R252, desc[UR4][R246.64+0xea4] ;  /* 0x000ea404f6fc7981 */ /* 0x001f28000c1e1900 */
[----:B------:R-:W5:Y:S04]  /*5b10*/  LDG.E R8, desc[UR4][R246.64+0xf14] ;  /* 0x000f1404f6087981 */ /* 0x000f68000c1e1900 */
[----:B------:R0:W-:Y:S04]  /*5b20*/  STL [R1+0x2f18], R0 ;  /* 0x002f180001007387 */ /* 0x0001e80000100800 */
[----:B------:R-:W5:Y:S04]  /*5b30*/  LDG.E R7, desc[UR4][R246.64+0xf10] ;  /* 0x000f1004f6077981 */ /* 0x000f68000c1e1900 */
[----:B------:R-:W5:Y:S04]  /*5b40*/  LDG.E R6, desc[UR4][R246.64+0xef8] ;  /* 0x000ef804f6067981 */ /* 0x000f68000c1e1900 */
[----:B0-----:R-:W2:Y:S04]  /*5b50*/  LDG.E R0, desc[UR4][R246.64+0xea0] ;  /* 0x000ea004f6007981 */ /* 0x001ea8000c1e1900 */
        /* <DEDUP_REMOVED lines=11> */
[----:B--2---:R0:W-:Y:S04]  /*5c10*/  STL [R1+0x2f20], R0 ;  /* 0x002f200001007387 */ /* 0x0041e80000100800 */
[----:B0-----:R-:W2:Y:S04]  /*5c20*/  LDG.E R0, desc[UR4][R246.64+0xe70] ;  /* 0x000e7004f6007981 */ /* 0x001ea8000c1e1900 */
[----:B----4-:R0:W-:Y:S04]  /*5c30*/  STL [R1+0x2f1c], R252 ;  /* 0x002f1cfc01007387 */ /* 0x0101e80000100800 */
[----:B0-----:R-:W4:Y:S04]  /*5c40*/  LDG.E R252, desc[UR4][R246.64+0xe74] ;  /* 0x000e7404f6fc7981 */ /* 0x001f28000c1e1900 */
        /* <DEDUP_REMOVED lines=42> */
[----:B------:R0:W-:Y:S04]  /*5ef0*/  STL [R1+0x23c8], R11 ;  /* 0x0023c80b01007387 */ /* 0x0001e80000100800 */
[----:B------:R1:W-:Y:S04]  /*5f00*/  STL [R1+0x23c4], R10 ;  /* 0x0023c40a01007387 */ /* 0x0003e80000100800 */
[----:B---3--:R3:W-:Y:S04]  /*5f10*/  STL [R1+0x23b8], R9 ;  /* 0x0023b80901007387 */ /* 0x0087e80000100800 */
[----:B-----5:R5:W-:Y:S04]  /*5f20*/  STL [R1+0x23b4], R8 ;  /* 0x0023b40801007387 */ /* 0x020be80000100800 */
[----:B------:R5:W-:Y:S04]  /*5f30*/  STL [R1+0x23b0], R7 ;  /* 0x0023b00701007387 */ /* 0x000be80000100800 */
[----:B----4-:R4:W-:Y:S04]  /*5f40*/  STL [R1+0x2f78], R252 ;  /* 0x002f78fc01007387 */ /* 0x0109e80000100800 */
[----:B0-----:R-:W2:Y:S04]  /*5f50*/  LDG.E R11, desc[UR4][R246.64+0xec4] ;  /* 0x000ec404f60b7981 */ /* 0x001ea8000c1e1900 */
[----:B-1----:R-:W2:Y:S04]  /*5f60*/  LDG.E R10, desc[UR4][R246.64+0xec0] ;  /* 0x000ec004f60a7981 */ /* 0x002ea8000c1e1900 */
[----:B---3--:R-:W3:Y:S04]  /*5f70*/  LDG.E R9, desc[UR4][R246.64+0xeb4] ;  /* 0x000eb404f6097981 */ /* 0x008ee8000c1e1900 */
[----:B-----5:R-:W5:Y:S04]  /*5f80*/  LDG.E R8, desc[UR4][R246.64+0xeac] ;  /* 0x000eac04f6087981 */ /* 0x020f68000c1e1900 */
[----:B------:R-:W5:Y:S04]  /*5f90*/  LDG.E R7, desc[UR4][R246.64+0xea8] ;  /* 0x000ea804f6077981 */ /* 0x000f68000c1e1900 */
[----:B------:R0:W-:Y:S04]  /*5fa0*/  STL [R1+0x2398], R6 ;  /* 0x0023980601007387 */ /* 0x0001e80000100800 */
[----:B----4-:R-:W4:Y:S04]  /*5fb0*/  LDG.E R252, desc[UR4][R246.64+0xca4] ;  /* 0x000ca404f6fc7981 */ /* 0x010f28000c1e1900 */
[----:B0-----:R-:W4:Y:S04]  /*5fc0*/  LDG.E R6, desc[UR4][R246.64+0xe94] ;  /* 0x000e9404f6067981 */ /* 0x001f28000c1e1900 */
[----:B--2---:R0:W-:Y:S04]  /*5fd0*/  STL [R1+0x2f7c], R0 ;  /* 0x002f7c0001007387 */ /* 0x0041e80000100800 */
[----:B0-----:R-:W2:Y:S04]  /*5fe0*/  LDG.E R0, desc[UR4][R246.64+0xc84] ;  /* 0x000c8404f6007981 */ /* 0x001ea8000c1e1900 */
[----:B------:R0:W-:Y:S04]  /*5ff0*/  STL [R1+0x23c0], R21 ;  /* 0x0023c01501007387 */ /* 0x0001e80000100800 */
[----:B------:R-:W-:Y:S04]  /*6000*/  STL [R1+0x23bc], R20 ;  /* 0x0023bc1401007387 */ /* 0x000fe80000100800 */
        /* <DEDUP_REMOVED lines=63> */
[----:B0-----:R-:W2:Y:S04]  /*6400*/  LDG.E R21, desc[UR4][R246.64+0xe2c] ;  /* 0x000e2c04f6157981 */ /* 0x001ea8000c1e1900 */
[----:B----4-:R0:W-:Y:S04]  /*6410*/  STL [R1+0x2f88], R252 ;  /* 0x002f88fc01007387 */ /* 0x0101e80000100800 */
        /* <DEDUP_REMOVED lines=17> */
[----:B0-----:R-:W5:Y:S04]  /*6530*/  LDG.E R252, desc[UR4][R246.64+0xc44] ;  /* 0x000c4404f6fc7981 */ /* 0x001f68000c1e1900 */
[----:B-1----:R-:W5:Y:S04]  /*6540*/  LDG.E R6, desc[UR4][R246.64+0xdc4] ;  /* 0x000dc404f6067981 */ /* 0x002f68000c1e1900 */
[----:B--2---:R0:W-:Y:S04]  /*6550*/  STL [R1+0x2f8c], R0 ;  /* 0x002f8c0001007387 */ /* 0x0041e80000100800 */
        /* <DEDUP_REMOVED lines=11> */
[----:B------:R-:W-:Y:S04]  /*6610*/  STL [R1+0x22cc], R21 ;  /* 0x0022cc1501007387 */ /* 0x000fe80000100800 */
[----:B----4-:R0:W-:Y:S04]  /*6620*/  STL [R1+0x22c4], R5 ;  /* 0x0022c40501007387 */ /* 0x0101e80000100800 */
[----:B------:R-:W-:Y:S04]  /*6630*/  STL [R1+0x22c0], R20 ;  /* 0x0022c01401007387 */ /* 0x000fe80000100800 */
[----:B------:R1:W-:Y:S04]  /*6640*/  STL [R1+0x22bc], R4 ;  /* 0x0022bc0401007387 */ /* 0x0003e80000100800 */
[----:B------:R4:W-:Y:S04]  /*6650*/  STL [R1+0x22b8], R2 ;  /* 0x0022b80201007387 */ /* 0x0009e80000100800 */
[----:B------:R-:W-:Y:S04]  /*6660*/  STL [R1+0x22ac], R19 ;  /* 0x0022ac1301007387 */ /* 0x000fe80000100800 */
[----:B------:R4:W-:Y:S04]  /*6670*/  STL [R1+0x22a8], R15 ;  /* 0x0022a80f01007387 */ /* 0x0009e80000100800 */
[----:B------:R-:W-:Y:S04]  /*6680*/  STL [R1+0x22a4], R18 ;  /* 0x0022a41201007387 */ /* 0x000fe80000100800 */
[----:B------:R-:W-:Y:S04]  /*6690*/  STL [R1+0x22a0], R17 ;  /* 0x0022a01101007387 */ /* 0x000fe80000100800 */
        /* <DEDUP_REMOVED lines=9> */
[----:B------:R0:W-:Y:S04]  /*6730*/  STL [R1+0x2f90], R252 ;  /* 0x002f90fc01007387 */ /* 0x0001e80000100800 */
[----:B------:R-:W2:Y:S04]  /*6740*/  LDG.E R21, desc[UR4][R246.64+0xdb4] ;  /* 0x000db404f6157981 */ /* 0x000ea8000c1e1900 */
[----:B-1----:R-:W2:Y:S04]  /*6750*/  LDG.E R4, desc[UR4][R246.64+0xdb0] ;  /* 0x000db004f6047981 */ /* 0x002ea8000c1e1900 */
        /* <DEDUP_REMOVED lines=19> */
[----:B------:R-:W-:Y:S04]  /*6890*/  STL [R1+0x22f0], R25 ;  /* 0x0022f01901007387 */ /* 0x000fe80000100800 */
[----:B------:R0:W-:Y:S04]  /*68a0*/  STL [R1+0x229c], R16 ;  /* 0x00229c1001007387 */ /* 0x0001e80000100800 */
[----:B------:R1:W-:Y:S04]  /*68b0*/  STL [R1+0x2268], R24 ;  /* 0x0022681801007387 */ /* 0x0003e80000100800 */
[----:B------:R1:W-:Y:S04]  /*68c0*/  STL [R1+0x225c], R23 ;  /* 0x00225c1701007387 */ /* 0x0003e80000100800 */
[----:B------:R1:W-:Y:S04]  /*68d0*/  STL [R1+0x2258], R22 ;  /* 0x0022581601007387 */ /* 0x0003e80000100800 */
[----:B0-----:R-:W2:Y:S04]  /*68e0*/  LDG.E R16, desc[UR4][R246.64+0xd74] ;  /* 0x000d7404f6107981 */ /* 0x001ea8000c1e1900 */
[----:B------:R-:W2:Y:S04]  /*68f0*/  LDG.E R25, desc[UR4][R246.64+0xd60] ;  /* 0x000d6004f6197981 */ /* 0x000ea8000c1e1900 */
[----:B-1----:R-:W2:Y:S04]  /*6900*/  LDG.E R24, desc[UR4][R246.64+0xd5c] ;  /* 0x000d5c04f6187981 */ /* 0x002ea8000c1e1900 */
[----:B------:R-:W2:Y:S04]  /*6910*/  LDG.E R23, desc[UR4][R246.64+0xd50] ;  /* 0x000d5004f6177981 */ /* 0x000ea8000c1e1900 */
[----:B------:R-:W2:Y:S04]  /*6920*/  LDG.E R22, desc[UR4][R246.64+0xd4c] ;  /* 0x000d4c04f6167981 */ /* 0x000ea8000c1e1900 */
[----:B------:R0:W-:Y:S04]  /*6930*/  STL [R1+0x2260], R5 ;  /* 0x0022600501007387 */ /* 0x0001e80000100800 */
[----:B------:R-:W-:Y:S04]  /*6940*/  STL [R1+0x2254], R21 ;  /* 0x0022541501007387 */ /* 0x000fe80000100800 */
[----:B------:R1:W-:Y:S04]  /*6950*/  STL [R1+0x2250], R4 ;  /* 0x0022500401007387 */ /* 0x0003e80000100800 */
[----:B----4-:R4:W-:Y:S04]  /*6960*/  STL [R1+0x224c], R2 ;  /* 0x00224c0201007387 */ /* 0x0109e80000100800 */
[----:B------:R4:W-:Y:S04]  /*6970*/  STL [R1+0x2244], R20 ;  /* 0x0022441401007387 */ /* 0x0009e80000100800 */
        /* <DEDUP_REMOVED lines=9> */
[----:B---3--:R3:W-:Y:S04]  /*6a10*/  STL [R1+0x2210], R9 ;  /* 0x0022100901007387 */ /* 0x0087e80000100800 */
[----:B-----5:R5:W-:Y:S04]  /*6a20*/  STL [R1+0x2208], R8 ;  /* 0x0022080801007387 */ /* 0x020be80000100800 */
[----:B------:R5:W-:Y:S04]  /*6a30*/  STL [R1+0x2204], R7 ;  /* 0x0022040701007387 */ /* 0x000be80000100800 */
[----:B0-----:R-:W2:Y:S04]  /*6a40*/  LDG.E R5, desc[UR4][R246.64+0xd54] ;  /* 0x000d5404f6057981 */ /* 0x001ea8000c1e1900 */
[----:B------:R0:W-:Y:S04]  /*6a50*/  STL [R1+0x2f98], R252 ;  /* 0x002f98fc01007387 */ /* 0x0001e80000100800 */
        /* <DEDUP_REMOVED lines=18> */
[----:B--2---:R0:W-:Y:S04]  /*6b80*/  STL [R1+0x2fa0], R0 ;  /* 0x002fa00001007387 */ /* 0x0041e80000100800 */
        /* <DEDUP_REMOVED lines=13> */
[----:B------:R1:W-:Y:S04]  /*6c60*/  STL [R1+0x21e4], R4 ;  /* 0x0021e40401007387 */ /* 0x0003e80000100800 */
[----:B----4-:R4:W-:Y:S04]  /*6c70*/  STL [R1+0x21e0], R2 ;  /* 0x0021e00201007387 */ /* 0x0109e80000100800 */
[----:B------:R-:W-:Y:S04]  /*6c80*/  STL [R1+0x21d8], R21 ;  /* 0x0021d81501007387 */ /* 0x000fe80000100800 */
[----:B------:R-:W-:Y:S04]  /*6c90*/  STL [R1+0x21d4], R20 ;  /* 0x0021d41401007387 */ /* 0x000fe80000100800 */
[----:B------:R4:W-:Y:S04]  /*6ca0*/  STL [R1+0x21d0], R15 ;  /* 0x0021d00f01007387 */ /* 0x0009e80000100800 */
[----:B------:R-:W-:Y:S04]  /*6cb0*/  STL [R1+0x21cc], R19 ;  /* 0x0021cc1301007387 */ /* 0x000fe80000100800 */
[----:B------:R4:W-:Y:S04]  /*6cc0*/  STL [R1+0x21c8], R14 ;  /* 0x0021c80e01007387 */ /* 0x0009e80000100800 */
[----:B------:R-:W-:Y:S04]  /*6cd0*/  STL [R1+0x21c4], R18 ;  /* 0x0021c41201007387 */ /* 0x000fe80000100800 */
[----:B------:R4:W-:Y:S04]  /*6ce0*/  STL [R1+0x21c0], R13 ;  /* 0x0021c00d01007387 */ /* 0x0009e80000100800 */
[----:B------:R4:W-:Y:S04]  /*6cf0*/  STL [R1+0x21bc], R12 ;  /* 0x0021bc0c01007387 */ /* 0x0009e80000100800 */
[----:B------:R4:W-:Y:S04]  /*6d00*/  STL [R1+0x21b4], R11 ;  /* 0x0021b40b01007387 */ /* 0x0009e80000100800 */
[----:B------:R4:W-:Y:S04]  /*6d10*/  STL [R1+0x21b0], R10 ;  /* 0x0021b00a01007387 */ /* 0x0009e80000100800 */
[----:B------:R-:W-:Y:S04]  /*6d20*/  STL [R1+0x21a8], R17 ;  /* 0x0021a81101007387 */ /* 0x000fe80000100800 */
        /* <DEDUP_REMOVED lines=19> */
[----:B------:R-:W5:Y:S04]  /*6e60*/  LDG.E R18, desc[UR4][R246.64+0xc8c] ;  /* 0x000c8c04f6127981 */ /* 0x000f68000c1e1900 */
[----:B--2---:R1:W-:Y:S04]  /*6e70*/  STL [R1+0x2190], R6 ;  /* 0x0021900601007387 */ /* 0x0043e80000100800 */
[----:B------:R-:W2:Y:S04]  /*6e80*/  LDG.E R17, desc[UR4][R246.64+0xc88] ;  /* 0x000c8804f6117981 */ /* 0x000ea8000c1e1900 */
[----:B0-----:R-:W2:Y:S04]  /*6e90*/  LDG.E R252, desc[UR4][R246.64+0xbec] ;  /* 0x000bec04f6fc7981 */ /* 0x001ea8000c1e1900 */
[----:B-1----:R-:W2:Y:S04]  /*6ea0*/  LDG.E R6, desc[UR4][R246.64+0xc7c] ;  /* 0x000c7c04f6067981 */ /* 0x002ea8000c1e1900 */
[----:B------:R0:W-:Y:S04]  /*6eb0*/  STL [R1+0x2fa8], R0 ;  /* 0x002fa80001007387 */ /* 0x0001e80000100800 */
        /* <DEDUP_REMOVED lines=26> */
[----:B------:R5:W-:Y:S04]  /*7060*/  STL [R1+0x212c], R18 ;  /* 0x00212c1201007387 */ /* 0x000be80000100800 */
[----:B0-----:R-:W5:Y:S04]  /*7070*/  LDG.E R5, desc[UR4][R246.64+0xc78] ;  /* 0x000c7804f6057981 */ /* 0x001f68000c1e1900 */
[----:B--2---:R0:W-:Y:S04]  /*7080*/  STL [R1+0x2128], R17 ;  /* 0x0021281101007387 */ /* 0x0041e80000100800 */
        /* <DEDUP_REMOVED lines=16> */
[----:B0-----:R-:W5:Y:S04]  /*7190*/  LDG.E R17, desc[UR4][R246.64+0xc18] ;  /* 0x000c1804f6117981 */ /* 0x001f68000c1e1900 */
[----:B------:R0:W-:Y:S04]  /*71a0*/  STL [R1+0x211c], R6 ;  /* 0x00211c0601007387 */ /* 0x0001e80000100800 */
[----:B--2---:R-:W2:Y:S04]  /*71b0*/  LDG.E R252, desc[UR4][R246.64+0xbbc] ;  /* 0x000bbc04f6fc7981 */ /* 0x004ea8000c1e1900 */
[----:B------:R1:W-:Y:S04]  /*71c0*/  STL [R1+0x2fb0], R0 ;  /* 0x002fb00001007387 */ /* 0x0003e80000100800 */
[----:B0-----:R-:W2:Y:S04]  /*71d0*/  LDG.E R6, desc[UR4][R246.64+0xc10] ;  /* 0x000c1004f6067981 */ /* 0x001ea8000c1e1900 */
[----:B-1----:R-:W2:Y:S04]  /*71e0*/  LDG.E R0, desc[UR4][R246.64+0xb88] ;  /* 0x000b8804f6007981 */ /* 0x002ea8000c1e1900 */
[----:B------:R0:W-:Y:S04]  /*71f0*/  STL [R1+0x2120], R16 ;  /* 0x0021201001007387 */ /* 0x0001e80000100800 */
[----:B------:R-:W-:Y:S04]  /*7200*/  STL [R1+0x2108], R25 ;  /* 0x0021081901007387 */ /* 0x000fe80000100800 */
        /* <DEDUP_REMOVED lines=11> */
[----:B----4-:R1:W-:Y:S04]  /*72c0*/  STL [R1+0x210c], R2 ;  /* 0x00210c0201007387 */ /* 0x0103e80000100800 */
[----:B------:R-:W-:Y:S04]  /*72d0*/  STL [R1+0x2100], R15 ;  /* 0x0021000f01007387 */ /* 0x000fe80000100800 */
[----:B------:R-:W-:Y:S04]  /*72e0*/  STL [R1+0x20f8], R14 ;  /* 0x0020f80e01007387 */ /* 0x000fe80000100800 */
[----:B------:R-:W-:Y:S04]  /*72f0*/  STL [R1+0x20ec], R13 ;  /* 0x0020ec0d01007387 */ /* 0x000fe80000100800 */
[----:B------:R-:W-:Y:S04]  /*7300*/  STL [R1+0x20e8], R12 ;  /* 0x0020e80c01007387 */ /* 0x000fe80000100800 */
[----:B------:R-:W-:Y:S04]  /*7310*/  STL [R1+0x20e0], R11 ;  /* 0x0020e00b01007387 */ /* 0x000fe80000100800 */
[----:B------:R-:W-:Y:S04]  /*7320*/  STL [R1+0x20dc], R10 ;  /* 0x0020dc0a01007387 */ /* 0x000fe80000100800 */
[----:B------:R-:W-:Y:S04]  /*7330*/  STL [R1+0x20d8], R21 ;  /* 0x0020d81501007387 */ /* 0x000fe80000100800 */
[----:B------:R-:W-:Y:S04]  /*7340*/  STL [R1+0x20d4], R20 ;  /* 0x0020d41401007387 */ /* 0x000fe80000100800 */
[----:B---3--:R-:W-:Y:S04]  /*7350*/  STL [R1+0x20d0], R9 ;  /* 0x0020d00901007387 */ /* 0x008fe80000100800 */
[----:B-----5:R-:W-:Y:S04]  /*7360*/  STL [R1+0x20cc], R8 ;  /* 0x0020cc0801007387 */ /* 0x020fe80000100800 */
[----:B------:R-:W-:Y:S04]  /*7370*/  STL [R1+0x20c8], R7 ;  /* 0x0020c80701007387 */ /* 0x000fe80000100800 */
[----:B------:R-:W-:Y:S04]  /*7380*/  STL [R1+0x20c0], R19 ;  /* 0x0020c01301007387 */ /* 0x000fe80000100800 */
[----:B------:R-:W-:Y:S04]  /*7390*/  STL [R1+0x20bc], R18 ;  /* 0x0020bc1201007387 */ /* 0x000fe80000100800 */
[----:B------:R-:W-:Y:S04]  /*73a0*/  STL [R1+0x20b8], R17 ;  /* 0x0020b81101007387 */ /* 0x000fe80000100800 */
[----:B0-----:R-:W3:Y:S04]  /*73b0*/  LDG.E R4, desc[UR4][R246.64+0xc04] ;  /* 0x000c0404f6047981 */ /* 0x001ee8000c1e1900 */
[----:B--2---:R0:W-:Y:S04]  /*73c0*/  STL [R1+0x2fac], R252 ;  /* 0x002facfc01007387 */ /* 0x0041e80000100800 */
[----:B-1----:R-:W2:Y:S04]  /*73d0*/  LDG.E R2, desc[UR4][R246.64+0xc00] ;  /* 0x000c0004f6027981 */ /* 0x002ea8000c1e1900 */
[----:B------:R-:W-:Y:S04]  /*73e0*/  STL [R1+0x20b0], R6 ;  /* 0x0020b00601007387 */ /* 0x000fe80000100800 */
[----:B------:R1:W-:Y:S04]  /*73f0*/  STL [R1+0x2fb8], R0 ;  /* 0x002fb80001007387 */ /* 0x0003e80000100800 */
[----:B0-----:R-:W4:Y:S04]  /*7400*/  LDG.E R252, desc[UR4][R246.64+0xb8c] ;  /* 0x000b8c04f6fc7981 */ /* 0x001f28000c1e1900 */
[----:B------:R-:W5:Y:S04]  /*7410*/  LDG.E R15, desc[UR4][R246.64+0xbf8] ;  /* 0x000bf804f60f7981 */ /* 0x000f68000c1e1900 */
[----:B-1----:R-:W3:Y:S04]  /*7420*/  LDG.E R0, desc[UR4][R246.64+0xb58] ;  /* 0x000b5804f6007981 */ /* 0x002ee8000c1e1900 */
        /* <DEDUP_REMOVED lines=42> */
[----:B--2---:R2:W-:Y:S04]  /*76d0*/  STL [R1+0x20a0], R2 ;  /* 0x0020a00201007387 */ /* 0x0045e80000100800 */
[----:B----4-:R4:W-:Y:S04]  /*76e0*/  STL [R1+0x2fe4], R252 ;  /* 0x002fe4fc01007387 */ /* 0x0109e80000100800 */
[----:B0-----:R-:W5:Y:S04]  /*76f0*/  LDG.E R5, desc[UR4][R246.64+0xba8] ;  /* 0x000ba804f6057981 */ /* 0x001f68000c1e1900 */
[----:B-1----:R-:W5:Y:S04]  /*7700*/  LDG.E R4, desc[UR4][R246.64+0xba0] ;  /* 0x000ba004f6047981 */ /* 0x002f68000c1e1900 */
[----:B--2---:R-:W2:Y:S04]  /*7710*/  LDG.E R2, desc[UR4][R246.64+0xb9c] ;  /* 0x000b9c04f6027981 */ /* 0x004ea8000c1e1900 */
[----:B----4-:R-:W4:Y:S04]  /*7720*/  LDG.E R252, desc[UR4][R246.64+0xa60] ;  /* 0x000a6004f6fc7981 */ /* 0x010f28000c1e1900 */
[----:B---3--:R0:W-:Y:S04]  /*7730*/  STL [R1+0x2ff8], R0 ;  /* 0x002ff80001007387 */ /* 0x0081e80000100800 */
[----:B0-----:R-:W3:Y:S04]  /*7740*/  LDG.E R0, desc[UR4][R246.64+0xa0c] ;  /* 0x000a0c04f6007981 */ /* 0x001ee8000c1e1900 */
[----:B------:R0:W-:Y:S04]  /*7750*/  STL [R1+0x20a8], R16 ;  /* 0x0020a81001007387 */ /* 0x0001e80000100800 */
[----:B-----5:R1:W-:Y:S04]  /*7760*/  STL [R1+0x2098], R15 ;  /* 0x0020980f01007387 */ /* 0x0203e80000100800 */
        /* <DEDUP_REMOVED lines=15> */
[----:B--2---:R2:W-:Y:S04]  /*7860*/  STL [R1+0x203c], R2 ;  /* 0x00203c0201007387 */ /* 0x0045e80000100800 */
[----:B----4-:R4:W-:Y:S04]  /*7870*/  STL [R1+0x2fec], R252 ;  /* 0x002fecfc01007387 */ /* 0x0109e80000100800 */
[----:B0-----:R-:W3:Y:S04]  /*7880*/  LDG.E R16, desc[UR4][R246.64+0xb84] ;  /* 0x000b8404f6107981 */ /* 0x001ee8000c1e1900 */
[----:B-1----:R-:W3:Y:S04]  /*7890*/  LDG.E R15, desc[UR4][R246.64+0xb80] ;  /* 0x000b8004f60f7981 */ /* 0x002ee8000c1e1900 */
[----:B-----5:R-:W5:Y:S04]  /*78a0*/  LDG.E R14, desc[UR4][R246.64+0xb7c] ;  /* 0x000b7c04f60e7981 */ /* 0x020f68000c1e1900 */
        /* <DEDUP_REMOVED lines=13> */
[----:B------:R0:W-:Y:S04]  /*7980*/  STL [R1+0x2044], R20 ;  /* 0x0020441401007387 */ /* 0x0001e80000100800 */
[----:B------:R-:W5:Y:S04]  /*7990*/  LDG.E R4, desc[UR4][R246.64+0xb34] ;  /* 0x000b3404f6047981 */ /* 0x000f68000c1e1900 */
[----:B--2---:R-:W2:Y:S04]  /*79a0*/  LDG.E R2, desc[UR4][R246.64+0xb30] ;  /* 0x000b3004f6027981 */ /* 0x004ea8000c1e1900 */
[----:B----4-:R-:W4:Y:S04]  /*79b0*/  LDG.E R252, desc[UR4][R246.64+0xa30] ;  /* 0x000a3004f6fc7981 */ /* 0x010f28000c1e1900 */
        /* <DEDUP_REMOVED lines=11> */
[----:B------:R0:W-:Y:S04]  /*7a70*/  STL [R1+0x2024], R16 ;  /* 0x0020241001007387 */ /* 0x0001e80000100800 */
[----:B------:R1:W-:Y:S04]  /*7a80*/  STL [R1+0x2020], R15 ;  /* 0x0020200f01007387 */ /* 0x0003e80000100800 */
[----:B-----5:R5:W-:Y:S04]  /*7a90*/  STL [R1+0x201c], R14 ;  /* 0x00201c0e01007387 */ /* 0x020be80000100800 */
        /* <DEDUP_REMOVED lines=10> */
[----:B------:R-:W-:Y:S04]  /*7b40*/  STL [R1+0x1fe4], R21 ;  /* 0x001fe41501007387 */ /* 0x000fe80000100800 */
[----:B------:R5:W-:Y:S04]  /*7b50*/  STL [R1+0x1fe0], R6 ;  /* 0x001fe00601007387 */ /* 0x000be80000100800 */
[----:B------:R5:W-:Y:S04]  /*7b60*/  STL [R1+0x1fdc], R5 ;  /* 0x001fdc0501007387 */ /* 0x000be80000100800 */
[----:B0-----:R-:W3:Y:S04]  /*7b70*/  LDG.E R16, desc[UR4][R246.64+0xb18] ;  /* 0x000b1804f6107981 */ /* 0x001ee8000c1e1900 */
[----:B------:R0:W-:Y:S04]  /*7b80*/  STL [R1+0x1fd4], R4 ;  /* 0x001fd40401007387 */ /* 0x0001e80000100800 */
[----:B--2---:R2:W-:Y:S04]  /*7b90*/  STL [R1+0x1fd0], R2 ;  /* 0x001fd00201007387 */ /* 0x0045e80000100800 */
[----:B----4-:R4:W-:Y:S04]  /*7ba0*/  STL [R1+0x2ff4], R252 ;  /* 0x002ff4fc01007387 */ /* 0x0109e80000100800 */
        /* <DEDUP_REMOVED lines=14> */
[----:B------:R-:W5:Y:S04]  /*7c90*/  LDG.E R22, desc[UR4][R246.64+0xad0] ;  /* 0x000ad004f6167981 */ /* 0x000f68000c1e1900 */
[----:B------:R-:W5:Y:S04]  /*7ca0*/  LDG.E R21, desc[UR4][R246.64+0xacc] ;  /* 0x000acc04f6157981 */ /* 0x000f68000c1e1900 */
[----:B0-----:R-:W5:Y:S04]  /*7cb0*/  LDG.E R4, desc[UR4][R246.64+0xac8] ;  /* 0x000ac804f6047981 */ /* 0x001f68000c1e1900 */
[----:B--2---:R-:W2:Y:S04]  /*7cc0*/  LDG.E R2, desc[UR4][R246.64+0xac4] ;  /* 0x000ac404f6027981 */ /* 0x004ea8000c1e1900 */
[----:B----4-:R-:W4:Y:S04]  /*7cd0*/  LDG.E R252, desc[UR4][R246.64+0xa00] ;  /* 0x000a0004f6fc7981 */ /* 0x010f28000c1e1900 */
[----:B-1----:R-:W4:Y:S04]  /*7ce0*/  LDG.E R20, desc[UR4][R246.64+0xabc] ;  /* 0x000abc04f6147981 */ /* 0x002f28000c1e1900 */
[----:B---3--:R0:W-:Y:S04]  /*7cf0*/  STL [R1+0x3004], R0 ;  /* 0x0030040001007387 */ /* 0x0081e80000100800 */
[----:B0-----:R-:W3:Y:S04]  /*7d00*/  LDG.E R0, desc[UR4][R246.64+0x9cc] ;  /* 0x0009cc04f6007981 */ /* 0x001ee8000c1e1900 */
[----:B------:R-:W-:Y:S04]  /*7d10*/  STL [R1+0x2008], R25 ;  /* 0x0020081901007387 */ /* 0x000fe80000100800 */
        /* <DEDUP_REMOVED lines=21> */
[----:B0-----:R-:W3:Y:S04]  /*7e70*/  LDG.E R15, desc[UR4][R246.64+0xaa4] ;  /* 0x000aa404f60f7981 */ /* 0x001ee8000c1e1900 */
[----:B------:R0:W-:Y:S04]  /*7e80*/  STL [R1+0x1f74], R23 ;  /* 0x001f741701007387 */ /* 0x0001e80000100800 */
[----:B------:R0:W-:Y:S04]  /*7e90*/  STL [R1+0x1f70], R22 ;  /* 0x001f701601007387 */ /* 0x0001e80000100800 */
[----:B------:R-:W-:Y:S04]  /*7ea0*/  STL [R1+0x1f6c], R21 ;  /* 0x001f6c1501007387 */ /* 0x000fe80000100800 */
        /* <DEDUP_REMOVED lines=14> */
[----:B0-----:R-:W5:Y:S04]  /*7f90*/  LDG.E R23, desc[UR4][R246.64+0xa68] ;  /* 0x000a6804f6177981 */ /* 0x001f68000c1e1900 */
[----:B------:R-:W5:Y:S04]  /*7fa0*/  LDG.E R22, desc[UR4][R246.64+0xa64] ;  /* 0x000a6404f6167981 */ /* 0x000f68000c1e1900 */
[----:B------:R-:W5:Y:S04]  /*7fb0*/  LDG.E R4, desc[UR4][R246.64+0xa5c] ;  /* 0x000a5c04f6047981 */ /* 0x000f68000c1e1900 */
[----:B--2---:R-:W2:Y:S04]  /*7fc0*/  LDG.E R2, desc[UR4][R246.64+0xa58] ;  /* 0x000a5804f6027981 */ /* 0x004ea8000c1e1900 */
[----:B------:R0:W-:Y:S04]  /*7fd0*/  STL [R1+0x1f5c], R20 ;  /* 0x001f5c1401007387 */ /* 0x0001e80000100800 */
[----:B------:R-:W2:Y:S04]  /*7fe0*/  LDG.E R21, desc[UR4][R246.64+0xa50] ;  /* 0x000a5004f6157981 */ /* 0x000ea8000c1e1900 */
        /* <DEDUP_REMOVED lines=30> */
[----:B--2---:R2:W-:Y:S04]  /*81d0*/  STL [R1+0x1ef8], R2 ;  /* 0x001ef80201007387 */ /* 0x0045e80000100800 */
[----:B0-----:R-:W3:Y:S04]  /*81e0*/  LDG.E R14, desc[UR4][R246.64+0xa34] ;  /* 0x000a3404f60e7981 */ /* 0x001ee8000c1e1900 */
[----:B------:R0:W-:Y:S04]  /*81f0*/  STL [R1+0x1ef0], R21 ;  /* 0x001ef01501007387 */ /* 0x0001e80000100800 */
        /* <DEDUP_REMOVED lines=11> */
[----:B--2---:R-:W2:Y:S04]  /*82b0*/  LDG.E R2, desc[UR4][R246.64+0x9f0] ;  /* 0x0009f004f6027981 */ /* 0x004ea8000c1e1900 */
[----:B------:R1:W-:Y:S04]  /*82c0*/  STL [R1+0x1eec], R20 ;  /* 0x001eec1401007387 */ /* 0x0003e80000100800 */
[----:B------:R-:W2:Y:S04]  /*82d0*/  LDG.E R24, desc[UR4][R246.64+0x9e8] ;  /* 0x0009e804f6187981 */ /* 0x000ea8000c1e1900 */
[----:B------:R-:W2:Y:S04]  /*82e0*/  LDG.E R23, desc[UR4][R246.64+0x9e4] ;  /* 0x0009e404f6177981 */ /* 0x000ea8000c1e1900 */
[----:B------:R-:W2:Y:S04]  /*82f0*/  LDG.E R22, desc[UR4][R246.64+0x9e0] ;  /* 0x0009e004f6167981 */ /* 0x000ea8000c1e1900 */
[----:B0-----:R-:W2:Y:S04]  /*8300*/  LDG.E R21, desc[UR4][R246.64+0x9dc] ;  /* 0x0009dc04f6157981 */ /* 0x001ea8000c1e1900 */
[----:B----4-:R-:W4:Y:S04]  /*8310*/  LDG.E R252, desc[UR4][R246.64+0x9bc] ;  /* 0x0009bc04f6fc7981 */ /* 0x010f28000c1e1900 */
[----:B-1----:R-:W4:Y:S04]  /*8320*/  LDG.E R20, desc[UR4][R246.64+0x9d8] ;  /* 0x0009d804f6147981 */ /* 0x002f28000c1e1900 */
        /* <DEDUP_REMOVED lines=26> */
[----:B--2---:R-:W-:Y:S04]  /*84d0*/  STL [R1+0x1e90], R2 ;  /* 0x001e900201007387 */ /* 0x004fe80000100800 */
[----:B0-----:R-:W2:Y:S04]  /*84e0*/  LDG.E R13, desc[UR4][R246.64+0x9b4] ;  /* 0x0009b404f60d7981 */ /* 0x001ea8000c1e1900 */
[----:B------:R-:W-:Y:S04]  /*84f0*/  STL [R1+0x1e88], R24 ;  /* 0x001e881801007387 */ /* 0x000fe80000100800 */
[----:B------:R-:W-:Y:S04]  /*8500*/  STL [R1+0x1e84], R23 ;  /* 0x001e841701007387 */ /* 0x000fe80000100800 */
[----:B------:R-:W-:Y:S04]  /*8510*/  STL [R1+0x1e80], R22 ;  /* 0x001e801601007387 */ /* 0x000fe80000100800 */
[----:B------:R-:W-:Y:S04]  /*8520*/  STL [R1+0x1e7c], R21 ;  /* 0x001e7c1501007387 */ /* 0x000fe80000100800 */
[----:B----4-:R0:W-:Y:S04]  /*8530*/  STL [R1+0x3010], R252 ;  /* 0x003010fc01007387 */ /* 0x0101e80000100800 */
[----:B-1----:R-:W4:Y:S04]  /*8540*/  LDG.E R12, desc[UR4][R246.64+0x9b0] ;  /* 0x0009b004f60c7981 */ /* 0x002f28000c1e1900 */
[----:B-----5:R-:W5:Y:S04]  /*8550*/  LDG.E R11, desc[UR4][R246.64+0x9ac] ;  /* 0x0009ac04f60b7981 */ /* 0x020f68000c1e1900 */
        /* <DEDUP_REMOVED lines=9> */
[----:B------:R0:W-:Y:S04]  /*85f0*/  STL [R1+0x1e78], R20 ;  /* 0x001e781401007387 */ /* 0x0001e80000100800 */
[----:B------:R-:W5:Y:S04]  /*8600*/  LDG.E R24, desc[UR4][R246.64+0x968] ;  /* 0x00096804f6187981 */ /* 0x000f68000c1e1900 */
[----:B------:R-:W5:Y:S04]  /*8610*/  LDG.E R23, desc[UR4][R246.64+0x964] ;  /* 0x00096404f6177981 */ /* 0x000f68000c1e1900 */
[----:B------:R-:W5:Y:S04]  /*8620*/  LDG.E R22, desc[UR4][R246.64+0x960] ;  /* 0x00096004f6167981 */ /* 0x000f68000c1e1900 */
[----:B------:R-:W5:Y:S04]  /*8630*/  LDG.E R21, desc[UR4][R246.64+0x954] ;  /* 0x00095404f6157981 */ /* 0x000f68000c1e1900 */
[----:B---3--:R1:W-:Y:S04]  /*8640*/  STL [R1+0x301c], R0 ;  /* 0x00301c0001007387 */ /* 0x0083e80000100800 */
[----:B0-----:R-:W3:Y:S04]  /*8650*/  LDG.E R20, desc[UR4][R246.64+0x94c] ;  /* 0x00094c04f6147981 */ /* 0x001ee8000c1e1900 */
[----:B-1----:R-:W3:Y:S04]  /*8660*/  LDG.E R0, desc[UR4][R246.64+0x8bc] ;  /* 0x0008bc04f6007981 */ /* 0x002ee8000c1e1900 */
        /* <DEDUP_REMOVED lines=18> */
[----:B------:R0:W-:Y:S04]  /*8790*/  STL [R1+0x1e60], R15 ;  /* 0x001e600f01007387 */ /* 0x0001e80000100800 */
[----:B0-----:R-:W3:Y:S04]  /*87a0*/  LDG.E R15, desc[UR4][R246.64+0x924] ;  /* 0x00092404f60f7981 */ /* 0x001ee8000c1e1900 */
[----:B------:R0:W-:Y:S04]  /*87b0*/  STL [R1+0x1e58], R14 ;  /* 0x001e580e01007387 */ /* 0x0001e80000100800 */
[----:B0-----:R-:W3:Y:S04]  /*87c0*/  LDG.E R14, desc[UR4][R246.64+0x91c] ;  /* 0x00091c04f60e7981 */ /* 0x001ee8000c1e1900 */
[----:B--2---:R0:W-:Y:S04]  /*87d0*/  STL [R1+0x1e54], R13 ;  /* 0x001e540d01007387 */ /* 0x0041e80000100800 */
[----:B0-----:R-:W2:Y:S04]  /*87e0*/  LDG.E R13, desc[UR4][R246.64+0x914] ;  /* 0x00091404f60d7981 */ /* 0x001ea8000c1e1900 */
[----:B----4-:R-:W-:Y:S04]  /*87f0*/  STL [R1+0x1e50], R12 ;  /* 0x001e500c01007387 */ /* 0x010fe80000100800 */
[----:B-----5:R-:W-:Y:S04]  /*8800*/  STL [R1+0x1e4c], R11 ;  /* 0x001e4c0b01007387 */ /* 0x020fe80000100800 */
[----:B------:R-:W-:Y:S04]  /*8810*/  STL [R1+0x1e48], R10 ;  /* 0x001e480a01007387 */ /* 0x000fe80000100800 */
[----:B------:R-:W-:Y:S04]  /*8820*/  STL [R1+0x1e44], R9 ;  /* 0x001e440901007387 */ /* 0x000fe80000100800 */
[----:B------:R-:W-:Y:S04]  /*8830*/  STL [R1+0x1e40], R8 ;  /* 0x001e400801007387 */ /* 0x000fe80000100800 */
[----:B------:R-:W-:Y:S04]  /*8840*/  STL [R1+0x1e38], R7 ;  /* 0x001e380701007387 */ /* 0x000fe80000100800 */
[----:B------:R-:W-:Y:S04]  /*8850*/  STL [R1+0x1e34], R6 ;  /* 0x001e340601007387 */ /* 0x000fe80000100800 */
[----:B------:R-:W-:Y:S04]  /*8860*/  STL [R1+0x1e30], R5 ;  /* 0x001e300501007387 */ /* 0x000fe80000100800 */
[----:B------:R0:W-:Y:S04]  /*8870*/  STL [R1+0x3018], R252 ;  /* 0x003018fc01007387 */ /* 0x0001e80000100800 */
[----:B------:R1:W-:Y:S04]  /*8880*/  STL [R1+0x1e28], R4 ;  /* 0x001e280401007387 */ /* 0x0003e80000100800 */
[----:B------:R4:W-:Y:S04]  /*8890*/  STL [R1+0x1e24], R2 ;  /* 0x001e240201007387 */ /* 0x0009e80000100800 */
[----:B0-----:R-:W5:Y:S04]  /*88a0*/  LDG.E R252, desc[UR4][R246.64+0x95c] ;  /* 0x00095c04f6fc7981 */ /* 0x001f68000c1e1900 */
[----:B------:R0:W-:Y:S04]  /*88b0*/  STL [R1+0x1e08], R24 ;  /* 0x001e081801007387 */ /* 0x0001e80000100800 */
[----:B------:R0:W-:Y:S04]  /*88c0*/  STL [R1+0x1e04], R23 ;  /* 0x001e041701007387 */ /* 0x0001e80000100800 */
[----:B------:R0:W-:Y:S04]  /*88d0*/  STL [R1+0x1e00], R22 ;  /* 0x001e001601007387 */ /* 0x0001e80000100800 */
[----:B------:R0:W-:Y:S04]  /*88e0*/  STL [R1+0x1df4], R21 ;  /* 0x001df41501007387 */ /* 0x0001e80000100800 */
        /* <DEDUP_REMOVED lines=8> */
[----:B-1----:R-:W5:Y:S04]  /*8970*/  LDG.E R4, desc[UR4][R246.64+0x8cc] ;  /* 0x0008cc04f6047981 */ /* 0x002f68000c1e1900 */
[----:B----4-:R-:W4:Y:S04]  /*8980*/  LDG.E R2, desc[UR4][R246.64+0x8c4] ;  /* 0x0008c404f6027981 */ /* 0x010f28000c1e1900 */
[----:B0-----:R-:W4:Y:S04]  /*8990*/  LDG.E R24, desc[UR4][R246.64+0x874] ;  /* 0x00087404f6187981 */ /* 0x001f28000c1e1900 */
[----:B------:R-:W4:Y:S04]  /*89a0*/  LDG.E R23, desc[UR4][R246.64+0x86c] ;  /* 0x00086c04f6177981 */ /* 0x000f28000c1e1900 */
[----:B------:R-:W4:Y:S04]  /*89b0*/  LDG.E R22, desc[UR4][R246.64+0x864] ;  /* 0x00086404f6167981 */ /* 0x000f28000c1e1900 */
[----:B------:R-:W4:Y:S04]  /*89c0*/  LDG.E R21, desc[UR4][R246.64+0x85c] ;  /* 0x00085c04f6157981 */ /* 0x000f28000c1e1900 */
[----:B---3--:R0:W-:Y:S04]  /*89d0*/  STL [R1+0x1dec], R20 ;  /* 0x001dec1401007387 */ /* 0x0081e80000100800 */
[----:B------:R1:W-:Y:S04]  /*89e0*/  STL [R1+0x1d5c], R0 ;  /* 0x001d5c0001007387 */ /* 0x0003e80000100800 */
[----:B0-----:R-:W3:Y:S04]  /*89f0*/  LDG.E R20, desc[UR4][R246.64+0x854] ;  /* 0x00085404f6147981 */ /* 0x001ee8000c1e1900 */
[----:B-1----:R-:W3:Y:S04]  /*8a00*/  LDG.E R0, desc[UR4][R246.64+0x7c4] ;  /* 0x0007c404f6007981 */ /* 0x002ee8000c1e1900 */
[----:B------:R0:W-:Y:S04]  /*8a10*/  STL [R1+0x1de4], R19 ;  /* 0x001de41301007387 */ /* 0x0001e80000100800 */
        /* <DEDUP_REMOVED lines=25> */
[----:B------:R-:W3:Y:S04]  /*8bb0*/  LDG.E R25, desc[UR4][R246.64+0x784] ;  /* 0x00078404f6197981 */ /* 0x000ee8000c1e1900 */
[----:B0-----:R-:W3:Y:S04]  /*8bc0*/  LDG.E R14, desc[UR4][R246.64+0x824] ;  /* 0x00082404f60e7981 */ /* 0x001ee8000c1e1900 */
[----:B--2---:R0:W-:Y:S04]  /*8bd0*/  STL [R1+0x1db4], R13 ;  /* 0x001db40d01007387 */ /* 0x0041e80000100800 */
[----:B0-----:R-:W2:Y:S04]  /*8be0*/  LDG.E R13, desc[UR4][R246.64+0x81c] ;  /* 0x00081c04f60d7981 */ /* 0x001ea8000c1e1900 */
[----:B-----5:R0:W-:Y:S04]  /*8bf0*/  STL [R1+0x3020], R252 ;  /* 0x003020fc01007387 */ /* 0x0201e80000100800 */
[----:B0-----:R-:W5:Y:S04]  /*8c00*/  LDG.E R252, desc[UR4][R246.64+0x3e0] ;  /* 0x0003e004f6fc7981 */ /* 0x001f68000c1e1900 */
[----:B------:R0:W-:Y:S04]  /*8c10*/  STL [R1+0x1dac], R12 ;  /* 0x001dac0c01007387 */ /* 0x0001e80000100800 */
[----:B------:R1:W-:Y:S04]  /*8c20*/  STL [R1+0x1da4], R11 ;  /* 0x001da40b01007387 */ /* 0x0003e80000100800 */
[----:B------:R1:W-:Y:S04]  /*8c30*/  STL [R1+0x1d9c], R10 ;  /* 0x001d9c0a01007387 */ /* 0x0003e80000100800 */
[----:B------:R3:W-:Y:S04]  /*8c40*/  STL [R1+0x1d94], R9 ;  /* 0x001d940901007387 */ /* 0x0007e80000100800 */
[----:B------:R3:W-:Y:S04]  /*8c50*/  STL [R1+0x1d8c], R8 ;  /* 0x001d8c0801007387 */ /* 0x0007e80000100800 */
[----:B------:R-:W-:Y:S04]  /*8c60*/  STL [R1+0x1d84], R7 ;  /* 0x001d840701007387 */ /* 0x000fe80000100800 */
[----:B------:R-:W-:Y:S04]  /*8c70*/  STL [R1+0x1d7c], R6 ;  /* 0x001d7c0601007387 */ /* 0x000fe80000100800 */
[----:B------:R-:W-:Y:S04]  /*8c80*/  STL [R1+0x1d74], R5 ;  /* 0x001d740501007387 */ /* 0x000fe80000100800 */
[----:B------:R-:W-:Y:S04]  /*8c90*/  STL [R1+0x1d6c], R4 ;  /* 0x001d6c0401007387 */ /* 0x000fe80000100800 */
[----:B----4-:R-:W-:Y:S04]  /*8ca0*/  STL [R1+0x1d64], R2 ;  /* 0x001d640201007387 */ /* 0x010fe80000100800 */
[----:B------:R-:W-:Y:S04]  /*8cb0*/  STL [R1+0x1d14], R24 ;  /* 0x001d141801007387 */ /* 0x000fe80000100800 */
[----:B------:R-:W-:Y:S04]  /*8cc0*/  STL [R1+0x1d0c], R23 ;  /* 0x001d0c1701007387 */ /* 0x000fe80000100800 */
[----:B------:R-:W-:Y:S04]  /*8cd0*/  STL [R1+0x1d04], R22 ;  /* 0x001d041601007387 */ /* 0x000fe80000100800 */
[----:B------:R-:W-:Y:S04]  /*8ce0*/  STL [R1+0x1cfc], R21 ;  /* 0x001cfc1501007387 */ /* 0x000fe80000100800 */
[----:B0-----:R-:W4:Y:S04]  /*8cf0*/  LDG.E R12, desc[UR4][R246.64+0x814] ;  /* 0x00081404f60c7981 */ /* 0x001f28000c1e1900 */
[----:B-1----:R-:W4:Y:S04]  /*8d00*/  LDG.E R11, desc[UR4][R246.64+0x80c] ;  /* 0x00080c04f60b7981 */ /* 0x002f28000c1e1900 */
[----:B------:R-:W4:Y:S04]  /*8d10*/  LDG.E R10, desc[UR4][R246.64+0x804] ;  /* 0x00080404f60a7981 */ /* 0x000f28000c1e1900 */
[----:B---3--:R-:W-:Y:S04]  /*8d20*/  STL [R1+0x1cf4], R20 ;  /* 0x001cf41401007387 */ /* 0x008fe80000100800 */
[----:B------:R0:W-:Y:S04]  /*8d30*/  STL [R1+0x1c64], R0 ;  /* 0x001c640001007387 */ /* 0x0001e80000100800 */
[----:B------:R-:W3:Y:S04]  /*8d40*/  LDG.E R9, desc[UR4][R246.64+0x7fc] ;  /* 0x0007fc04f6097981 */ /* 0x000ee8000c1e1900 */
[----:B------:R-:W3:Y:S04]  /*8d50*/  LDG.E R8, desc[UR4][R246.64+0x7f4] ;  /* 0x0007f404f6087981 */ /* 0x000ee8000c1e1900 */
[----:B0-----:R-:W2:Y:S04]  /*8d60*/  LDG.E R0, desc[UR4][R246.64+0x6cc] ;  /* 0x0006cc04f6007981 */ /* 0x001ea8000c1e1900 */
        /* <DEDUP_REMOVED lines=12> */
[----:B--2---:R0:W-:Y:S04]  /*8e30*/  STL [R1+0x1a74], R0 ;  /* 0x001a740001007387 */ /* 0x0041e80000100800 */
[----:B0-----:R-:W2:Y:S04]  /*8e40*/  LDG.E R0, desc[UR4][R246.64+0x4dc] ;  /* 0x0004dc04f6007981 */ /* 0x001ea8000c1e1900 */
[----:B--2---:R0:W-:Y:S04]  /*8e50*/  STL [R1+0x197c], R0 ;  /* 0x00197c0001007387 */ /* 0x0041e80000100800 */
[----:B0-----:R-:W2:Y:S04]  /*8e60*/  LDG.E R0, desc[UR4][R246.64+0x3e4] ;  /* 0x0003e404f6007981 */ /* 0x001ea8000c1e1900 */
        /* <DEDUP_REMOVED lines=90> */
[----:B------:R4:W-:Y:S04]  /*9410*/  STL [R1+0x1cac], R11 ;  /* 0x001cac0b01007387 */ /* 0x0009e80000100800 */
[----:B------:R4:W-:Y:S04]  /*9420*/  STL [R1+0x1ca4], R10 ;  /* 0x001ca40a01007387 */ /* 0x0009e80000100800 */
[----:B---3--:R3:W-:Y:S04]  /*9430*/  STL [R1+0x1c9c], R9 ;  /* 0x001c9c0901007387 */ /* 0x0087e80000100800 */
        /* <DEDUP_REMOVED lines=8> */
[----:B-----5:R-:W5:Y:S04]  /*94c0*/  LDG.E R17, desc[UR4][R246.64+0x744] ;  /* 0x00074404f6117981 */ /* 0x020f68000c1e1900 */
[----:B------:R-:W5:Y:S04]  /*94d0*/  LDG.E R16, desc[UR4][R246.64+0x73c] ;  /* 0x00073c04f6107981 */ /* 0x000f68000c1e1900 */
[----:B------:R-:W5:Y:S04]  /*94e0*/  LDG.E R15, desc[UR4][R246.64+0x734] ;  /* 0x00073404f60f7981 */ /* 0x000f68000c1e1900 */
[----:B------:R-:W5:Y:S04]  /*94f0*/  LDG.E R14, desc[UR4][R246.64+0x72c] ;  /* 0x00072c04f60e7981 */ /* 0x000f68000c1e1900 */
[----:B------:R-:W5:Y:S04]  /*9500*/  LDG.E R13, desc[UR4][R246.64+0x724] ;  /* 0x00072404f60d7981 */ /* 0x000f68000c1e1900 */
[----:B----4-:R-:W4:Y:S04]  /*9510*/  LDG.E R12, desc[UR4][R246.64+0x71c] ;  /* 0x00071c04f60c7981 */ /* 0x010f28000c1e1900 */
[----:B------:R-:W4:Y:S04]  /*9520*/  LDG.E R11, desc[UR4][R246.64+0x714] ;  /* 0x00071404f60b7981 */ /* 0x000f28000c1e1900 */
[----:B------:R-:W4:Y:S04]  /*9530*/  LDG.E R10, desc[UR4][R246.64+0x70c] ;  /* 0x00070c04f60a7981 */ /* 0x000f28000c1e1900 */
[----:B---3--:R-:W3:Y:S04]  /*9540*/  LDG.E R9, desc[UR4][R246.64+0x704] ;  /* 0x00070404f6097981 */ /* 0x008ee8000c1e1900 */
        /* <DEDUP_REMOVED lines=25> */
[----:B------:R0:W-:Y:S04]  /*96e0*/  STL [R1+0x1bf4], R19 ;  /* 0x001bf41301007387 */ /* 0x0001e80000100800 */
[----:B------:R1:W-:Y:S04]  /*96f0*/  STL [R1+0x1bec], R18 ;  /* 0x001bec1201007387 */ /* 0x0003e80000100800 */
[----:B-----5:R5:W-:Y:S04]  /*9700*/  STL [R1+0x1be4], R17 ;  /* 0x001be41101007387 */ /* 0x020be80000100800 */
        /* <DEDUP_REMOVED lines=48> */
[----:B0-----:R-:W2:Y:S04]  /*9a10*/  LDG.E R32, desc[UR4][R246.64+0x5cc] ;  /* 0x0005cc04f6207981 */ /* 0x001ea8000c1e1900 */
[----:B-1----:R-:W2:Y:S04]  /*9a20*/  LDG.E R31, desc[UR4][R246.64+0x5c4] ;  /* 0x0005c404f61f7981 */ /* 0x002ea8000c1e1900 */
        /* <DEDUP_REMOVED lines=57> */
[----:B--2---:R1:W-:Y:S04]  /*9dc0*/  STL [R1+0x1a30], R0 ;  /* 0x001a300001007387 */ /* 0x0043e80000100800 */
[----:B0-----:R-:W2:Y:S04]  /*9dd0*/  LDG.E R252, desc[UR4][R246.64+0x598] ;  /* 0x00059804f6fc7981 */ /* 0x001ea8000c1e1900 */
[----:B-1----:R-:W2:Y:S04]  /*9de0*/  LDG.E R0, desc[UR4][R246.64+0x5a0] ;  /* 0x0005a004f6007981 */ /* 0x002ea8000c1e1900 */
        /* <DEDUP_REMOVED lines=60> */
[----:B--2---:R0:W-:Y:S04]  /*a1b0*/  STL [R1+0x1a38], R252 ;  /* 0x001a38fc01007387 */ /* 0x0041e80000100800 */
[----:B------:R1:W-:Y:S04]  /*a1c0*/  STL [R1+0x1a40], R0 ;  /* 0x001a400001007387 */ /* 0x0003e80000100800 */
[----:B0-----:R-:W2:Y:S04]  /*a1d0*/  LDG.E R252, desc[UR4][R246.64+0x5a8] ;  /* 0x0005a804f6fc7981 */ /* 0x001ea8000c1e1900 */
[----:B-1----:R-:W2:Y:S04]  /*a1e0*/  LDG.E R0, desc[UR4][R246.64+0x5b0] ;  /* 0x0005b004f6007981 */ /* 0x002ea8000c1e1900 */
[----:B------:R-:W-:Y:S04]  /*a1f0*/  STL [R1+0x1974], R32 ;  /* 0x0019742001007387 */ /* 0x000fe80000100800 */
[----:B------:R-:W-:Y:S04]  /*a200*/  STL [R1+0x196c], R31 ;  /* 0x00196c1f01007387 */ /* 0x000fe80000100800 */
        /* <DEDUP_REMOVED lines=33> */
[----:B-----5:R-:W-:Y:S04]  /*a420*/  STL [R1+0x18fc], R17 ;  /* 0x0018fc1101007387 */ /* 0x020fe80000100800 */
[----:B------:R-:W-:Y:S04]  /*a430*/  STL [R1+0x18f4], R16 ;  /* 0x0018f41001007387 */ /* 0x000fe80000100800 */
[----:B------:R-:W-:Y:S04]  /*a440*/  STL [R1+0x18ec], R15 ;  /* 0x0018ec0f01007387 */ /* 0x000fe80000100800 */
[----:B------:R-:W-:Y:S04]  /*a450*/  STL [R1+0x18e4], R14 ;  /* 0x0018e40e01007387 */ /* 0x000fe80000100800 */
[----:B------:R-:W-:Y:S04]  /*a460*/  STL [R1+0x18dc], R13 ;  /* 0x0018dc0d01007387 */ /* 0x000fe80000100800 */
[----:B----4-:R-:W-:Y:S04]  /*a470*/  STL [R1+0x18d4], R12 ;  /* 0x0018d40c01007387 */ /* 0x010fe80000100800 */
[----:B------:R0:W-:Y:S04]  /*a480*/  STL [R1+0x18cc], R11 ;  /* 0x0018cc0b01007387 */ /* 0x0001e80000100800 */
[----:B------:R-:W-:Y:S04]  /*a490*/  STL [R1+0x18c4], R10 ;  /* 0x0018c40a01007387 */ /* 0x000fe80000100800 */
[----:B---3--:R-:W-:Y:S04]  /*a4a0*/  STL [R1+0x18bc], R9 ;  /* 0x0018bc0901007387 */ /* 0x008fe80000100800 */
[----:B------:R-:W-:Y:S04]  /*a4b0*/  STL [R1+0x18b4], R8 ;  /* 0x0018b40801007387 */ /* 0x000fe80000100800 */
[----:B------:R1:W-:Y:S04]  /*a4c0*/  STL [R1+0x18ac], R7 ;  /* 0x0018ac0701007387 */ /* 0x0003e80000100800 */
[----:B------:R-:W-:Y:S04]  /*a4d0*/  STL [R1+0x18a4], R6 ;  /* 0x0018a40601007387 */ /* 0x000fe80000100800 */
[----:B------:R-:W-:Y:S04]  /*a4e0*/  STL [R1+0x189c], R5 ;  /* 0x00189c0501007387 */ /* 0x000fe80000100800 */
[----:B------:R-:W-:Y:S04]  /*a4f0*/  STL [R1+0x1894], R4 ;  /* 0x0018940401007387 */ /* 0x000fe80000100800 */
[----:B------:R3:W-:Y:S04]  /*a500*/  STL [R1+0x188c], R2 ;  /* 0x00188c0201007387 */ /* 0x0007e80000100800 */
[----:B0-----:R-:W4:Y:S04]  /*a510*/  LDG.E R11, desc[UR4][R246.64+0x24] ;  /* 0x00002404f60b7981 */ /* 0x001f28000c1e1900 */
[----:B-1----:R-:W5:Y:S04]  /*a520*/  LDG.E R7, desc[UR4][R246.64+0x14] ;  /* 0x00001404f6077981 */ /* 0x002f68000c1e1900 */
[----:B---3--:R-:W3:Y:S04]  /*a530*/  LDG.E R2, desc[UR4][R246.64] ;  /* 0x00000004f6027981 */ /* 0x008ee8000c1e1900 */
[----:B--2---:R0:W-:Y:S04]  /*a540*/  STL [R1+0x1a48], R252 ;  /* 0x001a48fc01007387 */ /* 0x0041e80000100800 */
[----:B------:R1:W-:Y:S04]  /*a550*/  STL [R1+0x1a50], R0 ;  /* 0x001a500001007387 */ /* 0x0003e80000100800 */
[----:B------:R-:W5:Y:S04]  /*a560*/  LDG.E R6, desc[UR4][R246.64+0x10] ;  /* 0x00001004f6067981 */ /* 0x000f68000c1e1900 */
[----:B0-----:R-:W2:Y:S04]  /*a570*/  LDG.E R252, desc[UR4][R246.64+0x5b8] ;  /* 0x0005b804f6fc7981 */ /* 0x001ea8000c1e1900 */
[----:B-1----:R-:W4:Y:S04]  /*a580*/  LDG.E R0, desc[UR4][R246.64+0x5c0] ;  /* 0x0005c004f6007981 */ /* 0x002f28000c1e1900 */
        /* <DEDUP_REMOVED lines=252> */
[----:B------:R-:W2:Y:S04]  /*b550*/  LDG.E R247, desc[UR4][R246.64+0x958] ;  /* 0x00095804f6f77981 */ /* 0x000ea8000c1e1900 */
[----:B---3--:R-:W-:Y:S04]  /*b560*/  STL.64 [R1], R2 ;  /* 0x0000000201007387 */ /* 0x008fe80000100a00 */
[----:B-----5:R0:W-:Y:S04]  /*b570*/  STL.64 [R1+0x10], R6 ;  /* 0x0000100601007387 */ /* 0x0201e80000100a00 */
[----:B------:R1:W-:Y:S04]  /*b580*/  STL.64 [R1+0x20], R10 ;  /* 0x0000200a01007387 */ /* 0x0003e80000100a00 */
[----:B------:R3:W-:Y:S04]  /*b590*/  STL.64 [R1+0x30], R14 ;  /* 0x0000300e01007387 */ /* 0x0007e80000100a00 */
[----:B0-----:R-:W5:Y:S04]  /*b5a0*/  LDL.LU R7, [R1+0x18c4] ;  /* 0x0018c40001077983 */ /* 0x001f680000300800 */
[----:B-1----:R-:W4:Y:S04]  /*b5b0*/  LDL.LU R11, [R1+0x18b4] ;  /* 0x0018b400010b7983 */ /* 0x002f280000300800 */
[----:B---3--:R-:W3:Y:S04]  /*b5c0*/  LDL.LU R15, [R1+0x18a4] ;  /* 0x0018a400010f7983 */ /* 0x008ee80000300800 */
[----:B------:R0:W-:Y:S04]  /*b5d0*/  STL.64 [R1+0x40], R18 ;  /* 0x0000401201007387 */ /* 0x0001e80000100a00 */
[----:B------:R1:W-:Y:S04]  /*b5e0*/  STL.64 [R1+0x50], R22 ;  /* 0x0000501601007387 */ /* 0x0003e80000100a00 */
[----:B0-----:R-:W2:Y:S04]  /*b5f0*/  LDL.LU R19, [R1+0x1894] ;  /* 0x0018940001137983 */ /* 0x001ea80000300800 */
[----:B-1----:R-:W2:Y:S04]  /*b600*/  LDL.LU R22, [R1+0x1880] ;  /* 0x0018800001167983 */ /* 0x002ea80000300800 */
[----:B------:R-:W2:Y:S01]  /*b610*/  LDL.LU R23, [R1+0x1884] ;  /* 0x0018840001177983 */ /* 0x000ea20000300800 */
[----:B------:R-:W-:-:S02]  /*b620*/  IMAD.MOV.U32 R6, RZ, RZ, R189 ;  /* 0x000000ffff067224 */ /* 0x000fc400078e00bd */
[----:B------:R-:W-:Y:S01]  /*b630*/  IMAD.MOV.U32 R10, RZ, RZ, R185 ;  /* 0x000000ffff0a7224 */ /* 0x000fe200078e00b9 */
[----:B------:R0:W-:Y:S01]  /*b640*/  STL.64 [R1+0x8], R4 ;  /* 0x0000080401007387 */ /* 0x0001e20000100a00 */
[----:B------:R-:W-:Y:S02]  /*b650*/  IMAD.MOV.U32 R14, RZ, RZ, R181 ;  /* 0x000000ffff0e7224 */ /* 0x000fe400078e00b5 */
[----:B------:R-:W-:Y:S01]  /*b660*/  IMAD.MOV.U32 R18, RZ, RZ, R249 ;  /* 0x000000ffff127224 */ /* 0x000fe200078e00f9 */
[----:B------:R1:W-:Y:S04]  /*b670*/  STL.64 [R1+0x18], R8 ;  /* 0x0000180801007387 */ /* 0x0003e80000100a00 */
[----:B------:R1:W-:Y:S04]  /*b680*/  STL.64 [R1+0x28], R12 ;  /* 0x0000280c01007387 */ /* 0x0003e80000100a00 */
[----:B------:R1:W-:Y:S04]  /*b690*/  STL.64 [R1+0x38], R16 ;  /* 0x0000381001007387 */ /* 0x0003e80000100a00 */
[----:B------:R1:W-:Y:S04]  /*b6a0*/  STL.64 [R1+0x48], R20 ;  /* 0x0000481401007387 */ /* 0x0003e80000100a00 */
[----:B0-----:R-:W2:Y:S04]  /*b6b0*/  LDL.LU R5, [R1+0x18cc] ;  /* 0x0018cc0001057983 */ /* 0x001ea80000300800 */
[----:B-1----:R-:W2:Y:S04]  /*b6c0*/  LDL.LU R9, [R1+0x18bc] ;  /* 0x0018bc0001097983 */ /* 0x002ea80000300800 */
[----:B------:R-:W2:Y:S04]  /*b6d0*/  LDL.LU R13, [R1+0x18ac] ;  /* 0x0018ac00010d7983 */ /* 0x000ea80000300800 */
[----:B------:R-:W2:Y:S04]  /*b6e0*/  LDL.LU R17, [R1+0x189c] ;  /* 0x00189c0001117983 */ /* 0x000ea80000300800 */
[----:B------:R-:W2:Y:S04]  /*b6f0*/  LDL.LU R21, [R1+0x188c] ;  /* 0x00188c0001157983 */ /* 0x000ea80000300800 */
[----:B------:R-:W-:Y:S04]  /*b700*/  STL.64 [R1+0xd8], R56 ;  /* 0x0000d83801007387 */ /* 0x000fe80000100a00 */
[----:B------:R0:W-:Y:S04]  /*b710*/  STL.64 [R1+0xe0], R58 ;  /* 0x0000e03a01007387 */ /* 0x0001e80000100a00 */
[----:B------:R-:W-:Y:S04]  /*b720*/  STL.64 [R1+0xe8], R60 ;  /* 0x0000e83c01007387 */ /* 0x000fe80000100a00 */
[----:B------:R1:W-:Y:S04]  /*b730*/  STL.64 [R1+0xf0], R62 ;  /* 0x0000f03e01007387 */ /* 0x0003e80000100a00 */
[----:B------:R1:W-:Y:S04]  /*b740*/  STL.64 [R1+0xf8], R64 ;  /* 0x0000f84001007387 */ /* 0x0003e80000100a00 */
[----:B------:R1:W-:Y:S04]  /*b750*/  STL.64 [R1+0xd0], R54 ;  /* 0x0000d03601007387 */ /* 0x0003e80000100a00 */
[----:B0-----:R-:W2:Y:S04]  /*b760*/  LDL.LU R58, [R1+0x18e8] ;  /* 0x0018e800013a7983 */ /* 0x001ea80000300800 */
[----:B------:R-:W2:Y:S04]  /*b770*/  LDL.LU R59, [R1+0x18ec] ;  /* 0x0018ec00013b7983 */ /* 0x000ea80000300800 */
[----:B-1----:R-:W2:Y:S04]  /*b780*/  LDL.LU R62, [R1+0x18d8] ;  /* 0x0018d800013e7983 */ /* 0x002ea80000300800 */
[----:B------:R-:W2:Y:S04]  /*b790*/  LDL.LU R63, [R1+0x18dc] ;  /* 0x0018dc00013f7983 */ /* 0x000ea80000300800 */
[----:B------:R-:W2:Y:S04]  /*b7a0*/  LDL.LU R64, [R1+0x18d0] ;  /* 0x0018d00001407983 */ /* 0x000ea80000300800 */
[----:B------:R-:W2:Y:S04]  /*b7b0*/  LDL.LU R65, [R1+0x18d4] ;  /* 0x0018d40001417983 */ /* 0x000ea80000300800 */
[----:B------:R-:W2:Y:S04]  /*b7c0*/  LDL.LU R60, [R1+0x18e0] ;  /* 0x0018e000013c7983 */ /* 0x000ea80000300800 */
[----:B------:R-:W2:Y:S04]  /*b7d0*/  LDL.LU R61, [R1+0x18e4] ;  /* 0x0018e400013d7983 */ /* 0x000ea80000300800 */
[----:B------:R-:W2:Y:S04]  /*b7e0*/  LDL.LU R56, [R1+0x18f0] ;  /* 0x0018f00001387983 */ /* 0x000ea80000300800 */
[----:B------:R-:W2:Y:S04]  /*b7f0*/  LDL.LU R57, [R1+0x18f4] ;  /* 0x0018f40001397983 */ /* 0x000ea80000300800 */
[----:B------:R0:W-:Y:S04]  /*b800*/  STL.64 [R1+0x60], R26 ;  /* 0x0000601a01007387 */ /* 0x0001e80000100a00 */
[----:B------:R1:W-:Y:S04]  /*b810*/  STL.64 [R1+0x70], R30 ;  /* 0x0000701e01007387 */ /* 0x0003e80000100a00 */
[----:B------:R1:W-:Y:S04]  /*b820*/  STL.64 [R1+0x80], R34 ;  /* 0x0000802201007387 */ /* 0x0003e80000100a00 */
[----:B------:R1:W-:Y:S04]  /*b830*/  STL.64 [R1+0x90], R38 ;  /* 0x0000902601007387 */ /* 0x0003e80000100a00 */
[----:B------:R-:W2:Y:S04]  /*b840*/  LDL.LU R54, [R1+0x18f8] ;  /* 0x0018f80001367983 */ /* 0x000ea80000300800 */
[----:B------:R-:W2:Y:S04]  /*b850*/  LDL.LU R55, [R1+0x18fc] ;  /* 0x0018fc0001377983 */ /* 0x000ea80000300800 */
        /* <DEDUP_REMOVED lines=17> */
[----:B------:R-:W-:Y:S04]  /*b970*/  STL.64 [R1+0x58], R24 ;  /* 0x0000581801007387 */ /* 0x000fe80000100a00 */
[----:B------:R-:W-:Y:S04]  /*b980*/  STL.64 [R1+0x68], R28 ;  /* 0x0000681c01007387 */ /* 0x000fe80000100a00 */
[----:B------:R-:W-:Y:S04]  /*b990*/  STL.64 [R1+0x78], R32 ;  /* 0x0000782001007387 */ /* 0x000fe80000100a00 */
[----:B------:R-:W-:Y:S04]  /*b9a0*/  STL.64 [R1+0x88], R36 ;  /* 0x0000882401007387 */ /* 0x000fe80000100a00 */
[----:B------:R-:W-:Y:S04]  /*b9b0*/  STL.64 [R1+0x98], R40 ;  /* 0x0000982801007387 */ /* 0x000fe80000100a00 */
[----:B------:R-:W-:Y:S04]  /*b9c0*/  STL.64 [R1+0xb0], R46 ;  /* 0x0000b02e01007387 */ /* 0x000fe80000100a00 */
[----:B------:R-:W-:Y:S04]  /*b9d0*/  STL.64 [R1+0xc0], R50 ;  /* 0x0000c03201007387 */ /* 0x000fe80000100a00 */
[----:B------:R-:W-:Y:S04]  /*b9e0*/  STL.64 [R1+0xc8], R52 ;  /* 0x0000c83401007387 */ /* 0x000fe80000100a00 */
[----:B------:R-:W2:Y:S04]  /*b9f0*/  LDL.LU R189, [R1+0x3048] ;  /* 0x0030480001bd7983 */ /* 0x000ea80000300800 */
[----:B------:R-:W2:Y:S04]  /*ba00*/  LDL.LU R185, [R1+0x3040] ;  /* 0x0030400001b97983 */ /* 0x000ea80000300800 */
[----:B-----5:R0:W-:Y:S04]  /*ba10*/  STL.64 [R1+0x420], R6 ;  /* 0x0004200601007387 */ /* 0x0201e80000100a00 */
[----:B----4-:R1:W-:Y:S04]  /*ba20*/  STL.64 [R1+0x410], R10 ;  /* 0x0004100a01007387 */ /* 0x0103e80000100a00 */
[----:B---3--:R3:W-:Y:S04]  /*ba30*/  STL.64 [R1+0x400], R14 ;  /* 0x0004000e01007387 */ /* 0x0087e80000100a00 */
[----:B0-----:R-:W4:Y:S04]  /*ba40*/  LDL.LU R6, [R1+0x19b8] ;  /* 0x0019b80001067983 */ /* 0x001f280000300800 */
[----:B------:R-:W4:Y:S04]  /*ba50*/  LDL.LU R7, [R1+0x19bc] ;  /* 0x0019bc0001077983 */ /* 0x000f280000300800 */
[----:B-1----:R-:W5:Y:S04]  /*ba60*/  LDL.LU R10, [R1+0x19a8] ;  /* 0x0019a800010a7983 */ /* 0x002f680000300800 */
[----:B------:R-:W5:Y:S04]  /*ba70*/  LDL.LU R11, [R1+0x19ac] ;  /* 0x0019ac00010b7983 */ /* 0x000f680000300800 */
[----:B---3--:R-:W3:Y:S04]  /*ba80*/  LDL.LU R14, [R1+0x1998] ;  /* 0x00199800010e7983 */ /* 0x008ee80000300800 */
[----:B------:R-:W3:Y:S04]  /*ba90*/  LDL.LU R15, [R1+0x199c] ;  /* 0x00199c00010f7983 */ /* 0x000ee80000300800 */
[----:B--2---:R0:W-:Y:S04]  /*baa0*/  STL.64 [R1+0x3e0], R22 ;  /* 0x0003e01601007387 */ /* 0x0041e80000100a00 */
[----:B------:R1:W-:Y:S01]  /*bab0*/  STL.64 [R1+0x3f0], R18 ;  /* 0x0003f01201007387 */ /* 0x0003e20000100a00 */
[----:B------:R-:W-:-:S02]  /*bac0*/  IMAD.MOV.U32 R4, RZ, RZ, R191 ;  /* 0x000000ffff047224 */ /* 0x000fc400078e00bf */
[----:B------:R-:W-:Y:S01]  /*bad0*/  IMAD.MOV.U32 R8, RZ, RZ, R187 ;  /* 0x000000ffff087224 */ /* 0x000fe200078e00bb */
[----:B------:R-:W2:Y:S04]  /*bae0*/  LDL.LU R191, [R1+0x304c] ;  /* 0x00304c0001bf7983 */ /* 0x000ea80000300800 */
[----:B0-----:R-:W2:Y:S04]  /*baf0*/  LDL.LU R22, [R1+0x1978] ;  /* 0x0019780001167983 */ /* 0x001ea80000300800 */
[----:B-1----:R-:W2:Y:S04]  /*bb00*/  LDL.LU R18, [R1+0x1988] ;  /* 0x0019880001127983 */ /* 0x002ea80000300800 */
[----:B------:R-:W2:Y:S04]  /*bb10*/  LDL.LU R19, [R1+0x198c] ;  /* 0x00198c0001137983 */ /* 0x000ea80000300800 */
[----:B------:R-:W2:Y:S01]  /*bb20*/  LDL.LU R23, [R1+0x197c] ;  /* 0x00197c0001177983 */ /* 0x000ea20000300800 */
[----:B------:R-:W-:-:S02]  /*bb30*/  IMAD.MOV.U32 R12, RZ, RZ, R183 ;  /* 0x000000ffff0c7224 */ /* 0x000fc400078e00b7 */
[----:B------:R-:W-:Y:S01]  /*bb40*/  IMAD.MOV.U32 R16, RZ, RZ, R179 ;  /* 0x000000ffff107224 */ /* 0x000fe200078e00b3 */
[----:B------:R-:W2:Y:S01]  /*bb50*/  LDL.LU R181, [R1+0x3038] ;  /* 0x0030380001b57983 */ /* 0x000ea20000300800 */
[----:B------:R-:W-:-:S03]  /*bb60*/  IMAD.MOV.U32 R20, RZ, RZ, R251 ;  /* 0x000000ffff147224 */ /* 0x000fc600078e00fb */
[----:B------:R-:W-:Y:S04]  /*bb70*/  STL.64 [R1+0x3f8], R16 ;  /* 0x0003f81001007387 */ /* 0x000fe80000100a00 */
[----:B------:R0:W-:Y:S04]  /*bb80*/  STL.64 [R1+0x3e8], R20 ;  /* 0x0003e81401007387 */ /* 0x0001e80000100a00 */
[----:B------:R1:W-:Y:S04]  /*bb90*/  STL.64 [R1+0x408], R12 ;  /* 0x0004080c01007387 */ /* 0x0003e80000100a00 */
[----:B------:R1:W-:Y:S04]  /*bba0*/  STL.64 [R1+0x418], R8 ;  /* 0x0004180801007387 */ /* 0x0003e80000100a00 */
[----:B------:R1:W-:Y:S04]  /*bbb0*/  STL.64 [R1+0x428], R4 ;  /* 0x0004280401007387 */ /* 0x0003e80000100a00 */
[----:B------:R-:W2:Y:S04]  /*bbc0*/  LDL.LU R187, [R1+0x3044] ;  /* 0x0030440001bb7983 */ /* 0x000ea80000300800 */
        /* <DEDUP_REMOVED lines=20> */
[----:B0-----:R-:W2:Y:S04]  /*bd10*/  LDL.LU R20, [R1+0x1980] ;  /* 0x0019800001147983 */ /* 0x001ea80000300800 */
[----:B------:R-:W2:Y:S04]  /*bd20*/  LDL.LU R21, [R1+0x1984] ;  /* 0x0019840001157983 */ /* 0x000ea80000300800 */
[----:B------:R-:W2:Y:S04]  /*bd30*/  LDL.LU R16, [R1+0x1990] ;  /* 0x0019900001107983 */ /* 0x000ea80000300800 */
[----:B------:R-:W2:Y:S04]  /*bd40*/  LDL.LU R17, [R1+0x1994] ;  /* 0x0019940001117983 */ /* 0x000ea80000300800 */
[----:B-1----:R-:W2:Y:S04]  /*bd50*/  LDL.LU R12, [R1+0x19a0] ;  /* 0x0019a000010c7983 */ /* 0x002ea80000300800 */
[----:B------:R-:W2:Y:S04]  /*bd60*/  LDL.LU R13, [R1+0x19a4] ;  /* 0x0019a400010d7983 */ /* 0x000ea80000300800 */
[----:B------:R-:W2:Y:S04]  /*bd70*/  LDL.LU R8, [R1+0x19b0] ;  /* 0x0019b00001087983 */ /* 0x000ea80000300800 */
[----:B------:R-:W2:Y:S04]  /*bd80*/  LDL.LU R9, [R1+0x19b4] ;  /* 0x0019b40001097983 */ /* 0x000ea80000300800 */
[----:B------:R-:W2:Y:S04]  /*bd90*/  LDL.LU R4, [R1+0x19c0] ;  /* 0x0019c00001047983 */ /* 0x000ea80000300800 */
        /* <DEDUP_REMOVED lines=14> */
[----:B----4-:R0:W-:Y:S04]  /*be80*/  STL.64 [R1+0x518], R6 ;  /* 0x0005180601007387 */ /* 0x0101e80000100a00 */
[----:B-----5:R1:W-:Y:S04]  /*be90*/  STL.64 [R1+0x508], R10 ;  /* 0x0005080a01007387 */ /* 0x0203e80000100a00 */
[----:B0-----:R-:W4:Y:S04]  /*bea0*/  LDL.LU R6, [R1+0x1ab0] ;  /* 0x001ab00001067983 */ /* 0x001f280000300800 */
[----:B---3--:R0:W-:Y:S04]  /*beb0*/  STL.64 [R1+0x4f8], R14 ;  /* 0x0004f80e01007387 */ /* 0x0081e80000100a00 */
[----:B------:R-:W4:Y:S04]  /*bec0*/  LDL.LU R7, [R1+0x1ab4] ;  /* 0x001ab40001077983 */ /* 0x000f280000300800 */
[----:B-1----:R-:W3:Y:S04]  /*bed0*/  LDL.LU R10, [R1+0x1aa0] ;  /* 0x001aa000010a7983 */ /* 0x002ee80000300800 */
[----:B------:R-:W3:Y:S04]  /*bee0*/  LDL.LU R11, [R1+0x1aa4] ;  /* 0x001aa400010b7983 */ /* 0x000ee80000300800 */
[----:B0-----:R-:W5:Y:S04]  /*bef0*/  LDL.LU R14, [R1+0x1a90] ;  /* 0x001a9000010e7983 */ /* 0x001f680000300800 */
[----:B------:R-:W5:Y:S04]  /*bf00*/  LDL.LU R58, [R1+0x19e0] ;  /* 0x0019e000013a7983 */ /* 0x000f680000300800 */
        /* <DEDUP_REMOVED lines=9> */
[----:B--2---:R-:W-:Y:S04]  /*bfa0*/  STL.64 [R1+0x4d8], R22 ;  /* 0x0004d81601007387 */ /* 0x004fe80000100a00 */
[----:B------:R0:W-:Y:S04]  /*bfb0*/  STL.64 [R1+0x4e8], R18 ;  /* 0x0004e81201007387 */ /* 0x0001e80000100a00 */
[----:B------:R-:W2:Y:S04]  /*bfc0*/  LDL.LU R54, [R1+0x19f0] ;  /* 0x0019f00001367983 */ /* 0x000ea80000300800 */
[----:B------:R-:W2:Y:S04]  /*bfd0*/  LDL.LU R55, [R1+0x19f4] ;  /* 0x0019f40001377983 */ /* 0x000ea80000300800 */
[----:B------:R-:W2:Y:S04]  /*bfe0*/  LDL.LU R15, [R1+0x1a94] ;  /* 0x001a9400010f7983 */ /* 0x000ea80000300800 */
[----:B0-----:R-:W2:Y:S04]  /*bff0*/  LDL.LU R18, [R1+0x1a80] ;  /* 0x001a800001127983 */ /* 0x001ea80000300800 */
        /* <DEDUP_REMOVED lines=17> */
[----:B------:R-:W-:Y:S04]  /*c110*/  STL.64 [R1+0x460], R52 ;  /* 0x0004603401007387 */ /* 0x000fe80000100a00 */
[----:B------:R-:W-:Y:S04]  /*c120*/  STL.64 [R1+0x468], R50 ;  /* 0x0004683201007387 */ /* 0x000fe80000100a00 */
[----:B------:R0:W-:Y:S04]  /*c130*/  STL.64 [R1+0x478], R46 ;  /* 0x0004782e01007387 */ /* 0x0001e80000100a00 */
        /* <DEDUP_REMOVED lines=10> */
[----:B0-----:R-:W2:Y:S04]  /*c1e0*/  LDL.LU R46, [R1+0x1a10] ;  /* 0x001a1000012e7983 */ /* 0x001ea80000300800 */
[----:B------:R-:W2:Y:S04]  /*c1f0*/  LDL.LU R47, [R1+0x1a14] ;  /* 0x001a1400012f7983 */ /* 0x000ea80000300800 */
[----:B------:R-:W2:Y:S04]  /*c200*/  LDL.LU R50, [R1+0x1a00] ;  /* 0x001a000001327983 */ /* 0x000ea80000300800 */
        /* <DEDUP_REMOVED lines=23> */
[----:B----4-:R0:W-:Y:S04]  /*c380*/  STL.64 [R1+0x610], R6 ;  /* 0x0006100601007387 */ /* 0x0101e80000100a00 */
[----:B---3--:R-:W-:Y:S04]  /*c390*/  STL.64 [R1+0x600], R10 ;  /* 0x0006000a01007387 */ /* 0x008fe80000100a00 */
[----:B0-----:R-:W3:Y:S04]  /*c3a0*/  LDL.LU R6, [R1+0x1ba8] ;  /* 0x001ba80001067983 */ /* 0x001ee80000300800 */
[----:B-----5:R0:W-:Y:S04]  /*c3b0*/  STL.64 [R1+0x540], R58 ;  /* 0x0005403a01007387 */ /* 0x0201e80000100a00 */
[----:B------:R-:W3:Y:S04]  /*c3c0*/  LDL.LU R7, [R1+0x1bac] ;  /* 0x001bac0001077983 */ /* 0x000ee80000300800 */
[----:B------:R1:W-:Y:S04]  /*c3d0*/  STL.64 [R1+0x530], R62 ;  /* 0x0005303e01007387 */ /* 0x0003e80000100a00 */
[----:B0-----:R-:W4:Y:S04]  /*c3e0*/  LDL.LU R58, [R1+0x1ad8] ;  /* 0x001ad800013a7983 */ /* 0x001f280000300800 */
[----:B------:R0:W-:Y:S04]  /*c3f0*/  STL.64 [R1+0x528], R64 ;  /* 0x0005284001007387 */ /* 0x0001e80000100a00 */
[----:B------:R-:W4:Y:S04]  /*c400*/  LDL.LU R59, [R1+0x1adc] ;  /* 0x001adc00013b7983 */ /* 0x000f280000300800 */
[----:B------:R5:W-:Y:S04]  /*c410*/  STL.64 [R1+0x538], R60 ;  /* 0x0005383c01007387 */ /* 0x000be80000100a00 */
[----:B-1----:R-:W3:Y:S04]  /*c420*/  LDL.LU R62, [R1+0x1ac8] ;  /* 0x001ac800013e7983 */ /* 0x002ee80000300800 */
[----:B------:R1:W-:Y:S04]  /*c430*/  STL.64 [R1+0x548], R56 ;  /* 0x0005483801007387 */ /* 0x0003e80000100a00 */
[----:B------:R-:W3:Y:S04]  /*c440*/  LDL.LU R63, [R1+0x1acc] ;  /* 0x001acc00013f7983 */ /* 0x000ee80000300800 */
[----:B0-----:R-:W4:Y:S04]  /*c450*/  LDL.LU R64, [R1+0x1ac0] ;  /* 0x001ac00001407983 */ /* 0x001f280000300800 */
[----:B------:R-:W4:Y:S04]  /*c460*/  LDL.LU R65, [R1+0x1ac4] ;  /* 0x001ac40001417983 */ /* 0x000f280000300800 */
[----:B--2---:R0:W-:Y:S04]  /*c470*/  STL.64 [R1+0x550], R54 ;  /* 0x0005503601007387 */ /* 0x0041e80000100a00 */
[----:B-----5:R-:W2:Y:S04]  /*c480*/  LDL.LU R60, [R1+0x1ad0] ;  /* 0x001ad000013c7983 */ /* 0x020ea80000300800 */
[----:B------:R-:W2:Y:S04]  /*c490*/  LDL.LU R61, [R1+0x1ad4] ;  /* 0x001ad400013d7983 */ /* 0x000ea80000300800 */
[----:B-1----:R-:W5:Y:S04]  /*c4a0*/  LDL.LU R56, [R1+0x1ae0] ;  /* 0x001ae00001387983 */ /* 0x002f680000300800 */
[----:B------:R-:W5:Y:S04]  /*c4b0*/  LDL.LU R57, [R1+0x1ae4] ;  /* 0x001ae40001397983 */ /* 0x000f680000300800 */
[----:B------:R-:W-:Y:S04]  /*c4c0*/  STL.64 [R1+0x5d0], R22 ;  /* 0x0005d01601007387 */ /* 0x000fe80000100a00 */
[----:B------:R-:W-:Y:S04]  /*c4d0*/  STL.64 [R1+0x5e0], R18 ;  /* 0x0005e01201007387 */ /* 0x000fe80000100a00 */
[----:B------:R-:W-:Y:S04]  /*c4e0*/  STL.64 [R1+0x5c0], R26 ;  /* 0x0005c01a01007387 */ /* 0x000fe80000100a00 */
[----:B------:R1:W-:Y:S04]  /*c4f0*/  STL.64 [R1+0x5f0], R14 ;  /* 0x0005f00e01007387 */ /* 0x0003e80000100a00 */
[----:B------:R1:W-:Y:S04]  /*c500*/  STL.64 [R1+0x5b0], R30 ;  /* 0x0005b01e01007387 */ /* 0x0003e80000100a00 */
[----:B0-----:R-:W5:Y:S04]  /*c510*/  LDL.LU R54, [R1+0x1ae8] ;  /* 0x001ae80001367983 */ /* 0x001f680000300800 */
[----:B------:R0:W-:Y:S04]  /*c520*/  STL.64 [R1+0x5a0], R34 ;  /* 0x0005a02201007387 */ /* 0x0001e80000100a00 */
[----:B------:R-:W5:Y:S04]  /*c530*/  LDL.LU R55, [R1+0x1aec] ;  /* 0x001aec0001377983 */ /* 0x000f680000300800 */
[----:B------:R0:W-:Y:S04]  /*c540*/  STL.64 [R1+0x590], R38 ;  /* 0x0005902601007387 */ /* 0x0001e80000100a00 */
[----:B------:R-:W5:Y:S04]  /*c550*/  LDL.LU R10, [R1+0x1b98] ;  /* 0x001b9800010a7983 */ /* 0x000f680000300800 */
[----:B------:R0:W-:Y:S04]  /*c560*/  STL.64 [R1+0x580], R42 ;  /* 0x0005802a01007387 */ /* 0x0001e80000100a00 */
[----:B------:R-:W5:Y:S04]  /*c570*/  LDL.LU R11, [R1+0x1b9c] ;  /* 0x001b9c00010b7983 */ /* 0x000f680000300800 */
[----:B-1----:R-:W5:Y:S04]  /*c580*/  LDL.LU R14, [R1+0x1b88] ;  /* 0x001b8800010e7983 */ /* 0x002f680000300800 */
        /* <DEDUP_REMOVED lines=9> */
[----:B0-----:R-:W5:Y:S04]  /*c620*/  LDL.LU R34, [R1+0x1b38] ;  /* 0x001b380001227983 */ /* 0x001f680000300800 */
[----:B------:R-:W5:Y:S04]  /*c630*/  LDL.LU R35, [R1+0x1b3c] ;  /* 0x001b3c0001237983 */ /* 0x000f680000300800 */
[----:B------:R-:W5:Y:S04]  /*c640*/  LDL.LU R38, [R1+0x1b28] ;  /* 0x001b280001267983 */ /* 0x000f680000300800 */
[----:B------:R-:W5:Y:S04]  /*c650*/  LDL.LU R39, [R1+0x1b2c] ;  /* 0x001b2c0001277983 */ /* 0x000f680000300800 */
[----:B------:R0:W-:Y:S04]  /*c660*/  STL.64 [R1+0x578], R44 ;  /* 0x0005782c01007387 */ /* 0x0001e80000100a00 */
[----:B------:R-:W5:Y:S04]  /*c670*/  LDL.LU R42, [R1+0x1b18] ;  /* 0x001b1800012a7983 */ /* 0x000f680000300800 */
[----:B------:R-:W5:Y:S04]  /*c680*/  LDL.LU R43, [R1+0x1b1c] ;  /* 0x001b1c00012b7983 */ /* 0x000f680000300800 */
[----:B------:R1:W-:Y:S04]  /*c690*/  STL.64 [R1+0x568], R48 ;  /* 0x0005683001007387 */ /* 0x0003e80000100a00 */
[----:B0-----:R-:W5:Y:S04]  /*c6a0*/  LDL.LU R44, [R1+0x1b10] ;  /* 0x001b1000012c7983 */ /* 0x001f680000300800 */
[----:B------:R-:W5:Y:S04]  /*c6b0*/  LDL.LU R45, [R1+0x1b14] ;  /* 0x001b1400012d7983 */ /* 0x000f680000300800 */
[----:B-1----:R-:W5:Y:S04]  /*c6c0*/  LDL.LU R48, [R1+0x1b00] ;  /* 0x001b000001307983 */ /* 0x002f680000300800 */
[----:B------:R-:W5:Y:S04]  /*c6d0*/  LDL.LU R49, [R1+0x1b04] ;  /* 0x001b040001317983 */ /* 0x000f680000300800 */
        /* <DEDUP_REMOVED lines=105> */
[----:B----4-:R-:W-:Y:S04]  /*cd70*/  STL.64 [R1+0x620], R64 ;  /* 0x0006204001007387 */ /* 0x010fe80000100a00 */
[----:B---3--:R-:W-:Y:S04]  /*cd80*/  STL.64 [R1+0x628], R62 ;  /* 0x0006283e01007387 */ /* 0x008fe80000100a00 */
[----:B--2---:R-:W-:Y:S04]  /*cd90*/  STL.64 [R1+0x630], R60 ;  /* 0x0006303c01007387 */ /* 0x004fe80000100a00 */
[----:B------:R-:W-:Y:S04]  /*cda0*/  STL.64 [R1+0x638], R58 ;  /* 0x0006383a01007387 */ /* 0x000fe80000100a00 */
[----:B-----5:R-:W-:Y:S04]  /*cdb0*/  STL.64 [R1+0x640], R56 ;  /* 0x0006403801007387 */ /* 0x020fe80000100a00 */
        /* <DEDUP_REMOVED lines=10> */
[----:B0-----:R-:W3:Y:S04]  /*ce60*/  LDL.LU R46, [R1+0x1b08] ;  /* 0x001b0800012e7983 */ /* 0x001ee80000300800 */
[----:B------:R-:W3:Y:S04]  /*ce70*/  LDL.LU R47, [R1+0x1b0c] ;  /* 0x001b0c00012f7983 */ /* 0x000ee80000300800 */
[----:B------:R-:W4:Y:S04]  /*ce80*/  LDL.LU R50, [R1+0x1af8] ;  /* 0x001af80001327983 */ /* 0x000f280000300800 */
[----:B------:R-:W4:Y:S04]  /*ce90*/  LDL.LU R51, [R1+0x1afc] ;  /* 0x001afc0001337983 */ /* 0x000f280000300800 */
[----:B------:R-:W5:Y:S04]  /*cea0*/  LDL.LU R52, [R1+0x1af0] ;  /* 0x001af00001347983 */ /* 0x000f680000300800 */
        /* <DEDUP_REMOVED lines=21> */
[----:B------:R0:W-:Y:S04]  /*d000*/  STL.64 [R1+0x678], R42 ;  /* 0x0006782a01007387 */ /* 0x0001e80000100a00 */
[----:B--2---:R-:W2:Y:S04]  /*d010*/  LDL.LU R6, [R1+0x1ca0] ;  /* 0x001ca00001067983 */ /* 0x004ea80000300800 */
        /* <DEDUP_REMOVED lines=18> */
[----:B0-----:R-:W2:Y:S04]  /*d140*/  LDL.LU R42, [R1+0x1c10] ;  /* 0x001c1000012a7983 */ /* 0x001ea80000300800 */
[----:B------:R-:W2:Y:S04]  /*d150*/  LDL.LU R43, [R1+0x1c14] ;  /* 0x001c1400012b7983 */ /* 0x000ea80000300800 */
[----:B------:R0:W-:Y:S04]  /*d160*/  STL.64 [R1+0x660], R48 ;  /* 0x0006603001007387 */ /* 0x0001e80000100a00 */
[----:B-1----:R-:W2:Y:S04]  /*d170*/  LDL.LU R44, [R1+0x1c08] ;  /* 0x001c0800012c7983 */ /* 0x002ea80000300800 */
        /* <DEDUP_REMOVED lines=15> */
[----:B---3--:R0:W-:Y:S04]  /*d270*/  STL.64 [R1+0x668], R46 ;  /* 0x0006682e01007387 */ /* 0x0081e80000100a00 */
[----:B----4-:R1:W-:Y:S04]  /*d280*/  STL.64 [R1+0x658], R50 ;  /* 0x0006583201007387 */ /* 0x0103e80000100a00 */
[----:B0-----:R-:W3:Y:S04]  /*d290*/  LDL.LU R46, [R1+0x1c00] ;  /* 0x001c0000012e7983 */ /* 0x001ee80000300800 */
[----:B-----5:R0:W-:Y:S04]  /*d2a0*/  STL.64 [R1+0x650], R52 ;  /* 0x0006503401007387 */ /* 0x0201e80000100a00 */
[----:B------:R-:W3:Y:S04]  /*d2b0*/  LDL.LU R47, [R1+0x1c04] ;  /* 0x001c0400012f7983 */ /* 0x000ee80000300800 */
[----:B------:R4:W-:Y:S04]  /*d2c0*/  STL.64 [R1+0x680], R40 ;  /* 0x0006802801007387 */ /* 0x0009e80000100a00 */
[----:B-1----:R-:W5:Y:S04]  /*d2d0*/  LDL.LU R50, [R1+0x1bf0] ;  /* 0x001bf00001327983 */ /* 0x002f680000300800 */
[----:B------:R1:W-:Y:S04]  /*d2e0*/  STL.64 [R1+0x690], R36 ;  /* 0x0006902401007387 */ /* 0x0003e80000100a00 */
[----:B------:R-:W5:Y:S04]  /*d2f0*/  LDL.LU R51, [R1+0x1bf4] ;  /* 0x001bf40001337983 */ /* 0x000f680000300800 */
[----:B------:R1:W-:Y:S04]  /*d300*/  STL.64 [R1+0x6a0], R32 ;  /* 0x0006a02001007387 */ /* 0x0003e80000100a00 */
[----:B0-----:R-:W3:Y:S04]  /*d310*/  LDL.LU R52, [R1+0x1be8] ;  /* 0x001be80001347983 */ /* 0x001ee80000300800 */
[----:B------:R0:W-:Y:S04]  /*d320*/  STL.64 [R1+0x6b0], R28 ;  /* 0x0006b01c01007387 */ /* 0x0001e80000100a00 */
[----:B------:R-:W3:Y:S04]  /*d330*/  LDL.LU R53, [R1+0x1bec] ;  /* 0x001bec0001357983 */ /* 0x000ee80000300800 */
[----:B------:R2:W-:Y:S04]  /*d340*/  STL.64 [R1+0x6c0], R24 ;  /* 0x0006c01801007387 */ /* 0x0005e80000100a00 */
[----:B----4-:R-:W4:Y:S04]  /*d350*/  LDL.LU R40, [R1+0x1c18] ;  /* 0x001c180001287983 */ /* 0x010f280000300800 */
[----:B------:R2:W-:Y:S04]  /*d360*/  STL.64 [R1+0x6d0], R20 ;  /* 0x0006d01401007387 */ /* 0x0005e80000100a00 */
[----:B------:R-:W4:Y:S04]  /*d370*/  LDL.LU R41, [R1+0x1c1c] ;  /* 0x001c1c0001297983 */ /* 0x000f280000300800 */
[----:B------:R2:W-:Y:S04]  /*d380*/  STL.64 [R1+0x6e0], R16 ;  /* 0x0006e01001007387 */ /* 0x0005e80000100a00 */
[----:B-1----:R-:W4:Y:S04]  /*d390*/  LDL.LU R36, [R1+0x1c28] ;  /* 0x001c280001247983 */ /* 0x002f280000300800 */
[----:B------:R1:W-:Y:S04]  /*d3a0*/  STL.64 [R1+0x6f0], R12 ;  /* 0x0006f00c01007387 */ /* 0x0003e80000100a00 */
[----:B------:R-:W4:Y:S04]  /*d3b0*/  LDL.LU R37, [R1+0x1c2c] ;  /* 0x001c2c0001257983 */ /* 0x000f280000300800 */
[----:B------:R1:W-:Y:S04]  /*d3c0*/  STL.64 [R1+0x700], R8 ;  /* 0x0007000801007387 */ /* 0x0003e80000100a00 */
[----:B------:R-:W4:Y:S04]  /*d3d0*/  LDL.LU R32, [R1+0x1c38] ;  /* 0x001c380001207983 */ /* 0x000f280000300800 */
[----:B------:R1:W-:Y:S04]  /*d3e0*/  STL.64 [R1+0x710], R4 ;  /* 0x0007100401007387 */ /* 0x0003e80000100a00 */
[----:B------:R-:W4:Y:S04]  /*d3f0*/  LDL.LU R33, [R1+0x1c3c] ;  /* 0x001c3c0001217983 */ /* 0x000f280000300800 */
[----:B0-----:R-:W4:Y:S04]  /*d400*/  LDL.LU R28, [R1+0x1c48] ;  /* 0x001c4800011c7983 */ /* 0x001f280000300800 */
[----:B--2---:R0:W-:Y:S04]  /*d410*/  STL.64 [R1+0x800], R6 ;  /* 0x0008000601007387 */ /* 0x0041e80000100a00 */
[----:B------:R-:W2:Y:S04]  /*d420*/  LDL.LU R29, [R1+0x1c4c] ;  /* 0x001c4c00011d7983 */ /* 0x000ea80000300800 */
[----:B------:R0:W-:Y:S04]  /*d430*/  STL.64 [R1+0x7f0], R10 ;  /* 0x0007f00a01007387 */ /* 0x0001e80000100a00 */
        /* <DEDUP_REMOVED lines=12> */
[----:B-1----:R-:W2:Y:S04]  /*d500*/  LDL.LU R12, [R1+0x1c88] ;  /* 0x001c8800010c7983 */ /* 0x002ea80000300800 */
[----:B------:R1:W-:Y:S04]  /*d510*/  STL.64 [R1+0x780], R38 ;  /* 0x0007802601007387 */ /* 0x0003e80000100a00 */
        /* <DEDUP_REMOVED lines=22> */
[----:B-1----:R-:W2:Y:S04]  /*d680*/  LDL.LU R38, [R1+0x1d18] ;  /* 0x001d180001267983 */ /* 0x002ea80000300800 */
[----:B------:R-:W2:Y:S04]  /*d690*/  LDL.LU R39, [R1+0x1d1c] ;  /* 0x001d1c0001277983 */ /* 0x000ea80000300800 */
[----:B------:R0:W-:Y:S04]  /*d6a0*/  STL.64 [R1+0x768], R44 ;  /* 0x0007682c01007387 */ /* 0x0001e80000100a00 */
[----:B------:R-:W2:Y:S04]  /*d6b0*/  LDL.LU R42, [R1+0x1d08] ;  /* 0x001d0800012a7983 */ /* 0x000ea80000300800 */
[----:B------:R1:W-:Y:S04]  /*d6c0*/  STL.64 [R1+0x758], R48 ;  /* 0x0007583001007387 */ /* 0x0003e80000100a00 */
[----:B0-----:R-:W2:Y:S04]  /*d6d0*/  LDL.LU R44, [R1+0x1d00] ;  /* 0x001d0000012c7983 */ /* 0x001ea80000300800 */
        /* <DEDUP_REMOVED lines=12> */
[----:B-----5:R0:W-:Y:S04]  /*d7a0*/  STL.64 [R1+0x750], R50 ;  /* 0x0007503201007387 */ /* 0x0201e80000100a00 */
[----:B------:R-:W5:Y:S04]  /*d7b0*/  LDL.LU R63, [R1+0x1cbc] ;  /* 0x001cbc00013f7983 */ /* 0x000f680000300800 */
[----:B------:R1:W-:Y:S04]  /*d7c0*/  STL.64 [R1+0x730], R58 ;  /* 0x0007303a01007387 */ /* 0x0003e80000100a00 */
[----:B0-----:R-:W5:Y:S04]  /*d7d0*/  LDL.LU R50, [R1+0x1ce8] ;  /* 0x001ce80001327983 */ /* 0x001f680000300800 */
[----:B------:R-:W5:Y:S04]  /*d7e0*/  LDL.LU R51, [R1+0x1cec] ;  /* 0x001cec0001337983 */ /* 0x000f680000300800 */
[----:B------:R0:W-:Y:S04]  /*d7f0*/  STL.64 [R1+0x738], R56 ;  /* 0x0007383801007387 */ /* 0x0001e80000100a00 */
[----:B---3--:R3:W-:Y:S04]  /*d800*/  STL.64 [R1+0x748], R52 ;  /* 0x0007483401007387 */ /* 0x0087e80000100a00 */
[----:B-1----:R-:W5:Y:S04]  /*d810*/  LDL.LU R58, [R1+0x1cc8] ;  /* 0x001cc800013a7983 */ /* 0x002f680000300800 */
[----:B----4-:R1:W-:Y:S04]  /*d820*/  STL.64 [R1+0x778], R40 ;  /* 0x0007782801007387 */ /* 0x0103e80000100a00 */
[----:B------:R-:W4:Y:S04]  /*d830*/  LDL.LU R59, [R1+0x1ccc] ;  /* 0x001ccc00013b7983 */ /* 0x000f280000300800 */
[----:B0-----:R-:W4:Y:S04]  /*d840*/  LDL.LU R56, [R1+0x1cd0] ;  /* 0x001cd00001387983 */ /* 0x001f280000300800 */
[----:B------:R-:W4:Y:S04]  /*d850*/  LDL.LU R57, [R1+0x1cd4] ;  /* 0x001cd40001397983 */ /* 0x000f280000300800 */
[----:B------:R0:W-:Y:S04]  /*d860*/  STL.64 [R1+0x788], R36 ;  /* 0x0007882401007387 */ /* 0x0001e80000100a00 */
[----:B---3--:R-:W3:Y:S04]  /*d870*/  LDL.LU R52, [R1+0x1ce0] ;  /* 0x001ce00001347983 */ /* 0x008ee80000300800 */
[----:B------:R-:W3:Y:S04]  /*d880*/  LDL.LU R53, [R1+0x1ce4] ;  /* 0x001ce40001357983 */ /* 0x000ee80000300800 */
[----:B-1----:R-:W3:Y:S04]  /*d890*/  LDL.LU R40, [R1+0x1d10] ;  /* 0x001d100001287983 */ /* 0x002ee80000300800 */
[----:B------:R1:W-:Y:S04]  /*d8a0*/  STL.64 [R1+0x798], R32 ;  /* 0x0007982001007387 */ /* 0x0003e80000100a00 */
[----:B------:R-:W3:Y:S04]  /*d8b0*/  LDL.LU R41, [R1+0x1d14] ;  /* 0x001d140001297983 */ /* 0x000ee80000300800 */
[----:B0-----:R-:W3:Y:S04]  /*d8c0*/  LDL.LU R36, [R1+0x1d20] ;  /* 0x001d200001247983 */ /* 0x001ee80000300800 */
[----:B--2---:R0:W-:Y:S04]  /*d8d0*/  STL.64 [R1+0x7a8], R28 ;  /* 0x0007a81c01007387 */ /* 0x0041e80000100a00 */
[----:B------:R-:W2:Y:S04]  /*d8e0*/  LDL.LU R37, [R1+0x1d24] ;  /* 0x001d240001257983 */ /* 0x000ea80000300800 */
[----:B-1----:R-:W2:Y:S04]  /*d8f0*/  LDL.LU R32, [R1+0x1d30] ;  /* 0x001d300001207983 */ /* 0x002ea80000300800 */
[----:B------:R-:W2:Y:S04]  /*d900*/  LDL.LU R33, [R1+0x1d34] ;  /* 0x001d340001217983 */ /* 0x000ea80000300800 */
[----:B------:R1:W-:Y:S04]  /*d910*/  STL.64 [R1+0x7b8], R24 ;  /* 0x0007b81801007387 */ /* 0x0003e80000100a00 */
[----:B0-----:R-:W2:Y:S04]  /*d920*/  LDL.LU R28, [R1+0x1d40] ;  /* 0x001d4000011c7983 */ /* 0x001ea80000300800 */
[----:B------:R-:W2:Y:S04]  /*d930*/  LDL.LU R29, [R1+0x1d44] ;  /* 0x001d4400011d7983 */ /* 0x000ea80000300800 */
[----:B-1----:R-:W2:Y:S04]  /*d940*/  LDL.LU R24, [R1+0x1d50] ;  /* 0x001d500001187983 */ /* 0x002ea80000300800 */
[----:B------:R0:W-:Y:S04]  /*d950*/  STL.64 [R1+0x7c8], R20 ;  /* 0x0007c81401007387 */ /* 0x0001e80000100a00 */
[----:B------:R-:W2:Y:S04]  /*d960*/  LDL.LU R25, [R1+0x1d54] ;  /* 0x001d540001197983 */ /* 0x000ea80000300800 */
[----:B------:R-:W2:Y:S04]  /*d970*/  LDL.LU R246, [R1+0x1e98] ;  /* 0x001e980001f67983 */ /* 0x000ea80000300800 */
[----:B0-----:R-:W2:Y:S04]  /*d980*/  LDL.LU R20, [R1+0x1d60] ;  /* 0x001d600001147983 */ /* 0x001ea80000300800 */
[----:B------:R0:W-:Y:S04]  /*d990*/  STL.64 [R1+0x7d8], R16 ;  /* 0x0007d81001007387 */ /* 0x0001e80000100a00 */
[----:B------:R-:W2:Y:S04]  /*d9a0*/  LDL.LU R21, [R1+0x1d64] ;  /* 0x001d640001157983 */ /* 0x000ea80000300800 */
[----:B0-----:R-:W2:Y:S04]  /*d9b0*/  LDL.LU R16, [R1+0x1d70] ;  /* 0x001d700001107983 */ /* 0x001ea80000300800 */
[----:B------:R0:W-:Y:S04]  /*d9c0*/  STL.64 [R1+0x7e8], R12 ;  /* 0x0007e80c01007387 */ /* 0x0001e80000100a00 */
[----:B------:R-:W2:Y:S04]  /*d9d0*/  LDL.LU R17, [R1+0x1d74] ;  /* 0x001d740001117983 */ /* 0x000ea80000300800 */
[----:B------:R1:W-:Y:S04]  /*d9e0*/  STL.64 [R1+0x7f8], R8 ;  /* 0x0007f80801007387 */ /* 0x0003e80000100a00 */
[----:B0-----:R-:W2:Y:S04]  /*d9f0*/  LDL.LU R12, [R1+0x1d80] ;  /* 0x001d8000010c7983 */ /* 0x001ea80000300800 */
[----:B------:R0:W-:Y:S04]  /*da00*/  STL.64 [R1+0x808], R4 ;  /* 0x0008080401007387 */ /* 0x0001e80000100a00 */
[----:B------:R-:W2:Y:S04]  /*da10*/  LDL.LU R13, [R1+0x1d84] ;  /* 0x001d8400010d7983 */ /* 0x000ea80000300800 */
[----:B-1----:R-:W2:Y:S04]  /*da20*/  LDL.LU R8, [R1+0x1d90] ;  /* 0x001d900001087983 */ /* 0x002ea80000300800 */
[----:B------:R1:W-:Y:S04]  /*da30*/  STL.64 [R1+0x8f8], R6 ;  /* 0x0008f80601007387 */ /* 0x0003e80000100a00 */
[----:B------:R-:W2:Y:S04]  /*da40*/  LDL.LU R9, [R1+0x1d94] ;  /* 0x001d940001097983 */ /* 0x000ea80000300800 */
[----:B0-----:R-:W2:Y:S04]  /*da50*/  LDL.LU R4, [R1+0x1da0] ;  /* 0x001da00001047983 */ /* 0x001ea80000300800 */
[----:B------:R-:W2:Y:S04]  /*da60*/  LDL.LU R5, [R1+0x1da4] ;  /* 0x001da40001057983 */ /* 0x000ea80000300800 */
[----:B------:R0:W-:Y:S04]  /*da70*/  STL.64 [R1+0x8d8], R14 ;  /* 0x0008d80e01007387 */ /* 0x0001e80000100a00 */
[----:B-1----:R-:W2:Y:S04]  /*da80*/  LDL.LU R6, [R1+0x1e88] ;  /* 0x001e880001067983 */ /* 0x002ea80000300800 */
[----:B------:R1:W-:Y:S04]  /*da90*/  STL.64 [R1+0x8c8], R18 ;  /* 0x0008c81201007387 */ /* 0x0003e80000100a00 */
[----:B0-----:R-:W2:Y:S04]  /*daa0*/  LDL.LU R14, [R1+0x1e68] ;  /* 0x001e6800010e7983 */ /* 0x001ea80000300800 */
[----:B-1----:R-:W2:Y:S04]  /*dab0*/  LDL.LU R18, [R1+0x1e58] ;  /* 0x001e580001127983 */ /* 0x002ea80000300800 */
[----:B------:R0:W-:Y:S04]  /*dac0*/  STL.64 [R1+0x860], R44 ;  /* 0x0008602c01007387 */ /* 0x0001e80000100a00 */
[----:B------:R1:W-:Y:S01]  /*dad0*/  STL.64 [R1+0x850], R48 ;  /* 0x0008503001007387 */ /* 0x0003e20000100a00 */
[----:B0-----:R-:W-:-:S03]  /*dae0*/  IMAD.MOV.U32 R44, RZ, RZ, R0 ;  /* 0x000000ffff2c7224 */ /* 0x001fc600078e0000 */
[----:B------:R-:W-:Y:S04]  /*daf0*/  STL.64 [R1+0x878], R38 ;  /* 0x0008782601007387 */ /* 0x000fe80000100a00 */
[----:B------:R-:W2:Y:S01]  /*db00*/  LDL.LU R0, [R1+0x3028] ;  /* 0x0030280001007983 */ /* 0x000ea20000300800 */
[----:B-1----:R-:W-:-:S03]  /*db10*/  IMAD.MOV.U32 R48, RZ, RZ, R252 ;  /* 0x000000ffff307224 */ /* 0x002fc600078e00fc */
[----:B------:R0:W-:Y:S04]  /*db20*/  STL.64 [R1+0x868], R42 ;  /* 0x0008682a01007387 */ /* 0x0001e80000100a00 */
[----:B------:R-:W2:Y:S04]  /*db30*/  LDL.LU R252, [R1+0x3024] ;  /* 0x0030240001fc7983 */ /* 0x000ea80000300800 */
[----:B------:R1:W-:Y:S04]  /*db40*/  STL.64 [R1+0x838], R54 ;  /* 0x0008383601007387 */ /* 0x0003e80000100a00 */
[----:B-----5:R-:W-:Y:S04]  /*db50*/  STL.64 [R1+0x848], R50 ;  /* 0x0008483201007387 */ /* 0x020fe80000100a00 */
[----:B------:R-:W-:Y:S04]  /*db60*/  STL.64 [R1+0x8a8], R26 ;  /* 0x0008a81a01007387 */ /* 0x000fe80000100a00 */
[----:B------:R-:W-:Y:S01]  /*db70*/  STL.64 [R1+0x898], R30 ;  /* 0x0008981e01007387 */ /* 0x000fe20000100a00 */
[----:B0-----:R-:W-:-:S03]  /*db80*/  IMAD.MOV.U32 R42, RZ, RZ, R247 ;  /* 0x000000ffff2a7224 */ /* 0x001fc600078e00f7 */
[----:B------:R0:W-:Y:S04]  /*db90*/  STL.64 [R1+0x820], R60 ;  /* 0x0008203c01007387 */ /* 0x0001e80000100a00 */
[----:B------:R5:W-:Y:S04]  /*dba0*/  STL.64 [R1+0x818], R62 ;  /* 0x0008183e01007387 */ /* 0x000be80000100a00 */
[----:B-1----:R-:W2:Y:S04]  /*dbb0*/  LDL.LU R55, [R1+0x1dcc] ;  /* 0x001dcc0001377983 */ /* 0x002ea80000300800 */
[----:B0-----:R-:W2:Y:S04]  /*dbc0*/  LDL.LU R60, [R1+0x1db0] ;  /* 0x001db000013c7983 */ /* 0x001ea80000300800 */
[----:B------:R-:W2:Y:S04]  /*dbd0*/  LDL.LU R61, [R1+0x1db4] ;  /* 0x001db400013d7983 */ /* 0x000ea80000300800 */
[----:B-----5:R-:W5:Y:S04]  /*dbe0*/  LDL.LU R62, [R1+0x1da8] ;  /* 0x001da800013e7983 */ /* 0x020f680000300800 */
[----:B------:R-:W5:Y:S04]  /*dbf0*/  LDL.LU R63, [R1+0x1dac] ;  /* 0x001dac00013f7983 */ /* 0x000f680000300800 */
[----:B------:R-:W5:Y:S04]  /*dc00*/  LDL.LU R51, [R1+0x1ddc] ;  /* 0x001ddc0001337983 */ /* 0x000f680000300800 */
[----:B------:R-:W5:Y:S04]  /*dc10*/  LDL.LU R38, [R1+0x1e08] ;  /* 0x001e080001267983 */ /* 0x000f680000300800 */
[----:B------:R-:W5:Y:S04]  /*dc20*/  LDL.LU R30, [R1+0x1e28] ;  /* 0x001e2800011e7983 */ /* 0x000f680000300800 */
[----:B------:R-:W5:Y:S04]  /*dc30*/  LDL.LU R26, [R1+0x1e38] ;  /* 0x001e3800011a7983 */ /* 0x000f680000300800 */
[----:B------:R0:W-:Y:S04]  /*dc40*/  STL.64 [R1+0x760], R46 ;  /* 0x0007602e01007387 */ /* 0x0001e80000100a00 */
[----:B----4-:R-:W-:Y:S04]  /*dc50*/  STL.64 [R1+0x828], R58 ;  /* 0x0008283a01007387 */ /* 0x010fe80000100a00 */
[----:B------:R-:W-:Y:S04]  /*dc60*/  STL.64 [R1+0x830], R56 ;  /* 0x0008303801007387 */ /* 0x000fe80000100a00 */
[----:B---3--:R-:W-:Y:S04]  /*dc70*/  STL.64 [R1+0x840], R52 ;  /* 0x0008403401007387 */ /* 0x008fe80000100a00 */
[----:B------:R-:W-:Y:S04]  /*dc80*/  STL.64 [R1+0x870], R40 ;  /* 0x0008702801007387 */ /* 0x000fe80000100a00 */
[----:B--2---:R-:W-:Y:S04]  /*dc90*/  STL.64 [R1+0x880], R36 ;  /* 0x0008802401007387 */ /* 0x004fe80000100a00 */
[----:B------:R-:W-:Y:S04]  /*dca0*/  STL.64 [R1+0x890], R32 ;  /* 0x0008902001007387 */ /* 0x000fe80000100a00 */
[----:B------:R1:W-:Y:S04]  /*dcb0*/  STL.64 [R1+0x8a0], R28 ;  /* 0x0008a01c01007387 */ /* 0x0003e80000100a00 */
[----:B0-----:R-:W2:Y:S04]  /*dcc0*/  LDL.LU R46, [R1+0x1cf8] ;  /* 0x001cf800012e7983 */ /* 0x001ea80000300800 */
[----:B------:R-:W2:Y:S04]  /*dcd0*/  LDL.LU R47, [R1+0x1cfc] ;  /* 0x001cfc00012f7983 */ /* 0x000ea80000300800 */
[----:B------:R0:W-:Y:S04]  /*dce0*/  STL.64 [R1+0x8b0], R24 ;  /* 0x0008b01801007387 */ /* 0x0001e80000100a00 */
[----:B-1----:R-:W3:Y:S04]  /*dcf0*/  LDL.LU R28, [R1+0x1e30] ;  /* 0x001e3000011c7983 */ /* 0x002ee80000300800 */
[----:B------:R-:W3:Y:S04]  /*dd00*/  LDL.LU R29, [R1+0x1e34] ;  /* 0x001e3400011d7983 */ /* 0x000ee80000300800 */
[----:B0-----:R-:W4:Y:S04]  /*dd10*/  LDL.LU R24, [R1+0x1e40] ;  /* 0x001e400001187983 */ /* 0x001f280000300800 */
[----:B------:R0:W-:Y:S04]  /*dd20*/  STL.64 [R1+0x8c0], R20 ;  /* 0x0008c01401007387 */ /* 0x0001e80000100a00 */
[----:B------:R-:W4:Y:S04]  /*dd30*/  LDL.LU R25, [R1+0x1e44] ;  /* 0x001e440001197983 */ /* 0x000f280000300800 */
        /* <DEDUP_REMOVED lines=9> */
[----:B------:R1:W-:Y:S04]  /*ddd0*/  STL.64 [R1+0x8f0], R8 ;  /* 0x0008f00801007387 */ /* 0x0003e80000100a00 */
[----:B0-----:R-:W4:Y:S04]  /*dde0*/  LDL.LU R12, [R1+0x1e70] ;  /* 0x001e7000010c7983 */ /* 0x001f280000300800 */
[----:B------:R0:W-:Y:S04]  /*ddf0*/  STL.64 [R1+0x900], R4 ;  /* 0x0009000401007387 */ /* 0x0001e80000100a00 */
[----:B-1----:R-:W4:Y:S04]  /*de00*/  LDL.LU R8, [R1+0x1e80] ;  /* 0x001e800001087983 */ /* 0x002f280000300800 */
[----:B------:R-:W4:Y:S04]  /*de10*/  LDL.LU R9, [R1+0x1e84] ;  /* 0x001e840001097983 */ /* 0x000f280000300800 */
[----:B0-----:R-:W4:Y:S04]  /*de20*/  LDL.LU R4, [R1+0x1e90] ;  /* 0x001e900001047983 */ /* 0x001f280000300800 */
[----:B------:R-:W4:Y:S04]  /*de30*/  LDL.LU R5, [R1+0x1e94] ;  /* 0x001e940001057983 */ /* 0x000f280000300800 */
[----:B------:R-:W4:Y:S04]  /*de40*/  LDL.LU R13, [R1+0x1e74] ;  /* 0x001e7400010d7983 */ /* 0x000f280000300800 */
[----:B------:R-:W3:Y:S04]  /*de50*/  LDL.LU R37, [R1+0x1e14] ;  /* 0x001e140001257983 */ /* 0x000ee80000300800 */
[----:B------:R-:W4:Y:S04]  /*de60*/  LDL.LU R40, [R1+0x1e00] ;  /* 0x001e000001287983 */ /* 0x000f280000300800 */
[----:B------:R-:W4:Y:S04]  /*de70*/  LDL.LU R41, [R1+0x1e04] ;  /* 0x001e040001297983 */ /* 0x000f280000300800 */
[----:B------:R-:W3:Y:S04]  /*de80*/  LDL.LU R45, [R1+0x1df4] ;  /* 0x001df400012d7983 */ /* 0x000ee80000300800 */
[----:B------:R-:W4:Y:S04]  /*de90*/  LDL.LU R49, [R1+0x1de4] ;  /* 0x001de40001317983 */ /* 0x000f280000300800 */
[----:B------:R-:W3:Y:S04]  /*dea0*/  LDL.LU R52, [R1+0x1dd0] ;  /* 0x001dd00001347983 */ /* 0x000ee80000300800 */
[----:B------:R-:W3:Y:S04]  /*deb0*/  LDL.LU R53, [R1+0x1dd4] ;  /* 0x001dd40001357983 */ /* 0x000ee80000300800 */
[----:B------:R-:W4:Y:S04]  /*dec0*/  LDL.LU R56, [R1+0x1dc0] ;  /* 0x001dc00001387983 */ /* 0x000f280000300800 */
[----:B------:R-:W4:Y:S04]  /*ded0*/  LDL.LU R57, [R1+0x1dc4] ;  /* 0x001dc40001397983 */ /* 0x000f280000300800 */
[----:B------:R-:W3:Y:S04]  /*dee0*/  LDL.LU R58, [R1+0x1db8] ;  /* 0x001db800013a7983 */ /* 0x000ee80000300800 */
[----:B------:R-:W3:Y:S01]  /*def0*/  LDL.LU R59, [R1+0x1dbc] ;  /* 0x001dbc00013b7983 */ /* 0x000ee20000300800 */
[----:B------:R-:W-:-:S03]  /*df00*/  IMAD.MOV.U32 R50, RZ, RZ, R0 ;  /* 0x000000ffff327224 */ /* 0x000fc600078e0000 */
[----:B------:R-:W5:Y:S01]  /*df10*/  LDL.LU R0, [R1+0x301c] ;  /* 0x00301c0001007983 */ /* 0x000f620000300800 */
[----:B------:R-:W-:-:S03]  /*df20*/  IMAD.MOV.U32 R54, RZ, RZ, R252 ;  /* 0x000000ffff367224 */ /* 0x000fc600078e00fc */
[----:B------:R-:W2:Y:S01]  /*df30*/  LDL.LU R252, [R1+0x3020] ;  /* 0x0030200001fc7983 */ /* 0x000ea20000300800 */
[----:B-----5:R-:W-:-:S03]  /*df40*/  IMAD.MOV.U32 R39, RZ, RZ, R0 ;  /* 0x000000ffff277224 */ /* 0x020fc600078e0000 */
[----:B------:R-:W5:Y:S01]  /*df50*/  LDL.LU R0, [R1+0x3014] ;  /* 0x0030140001007983 */ /* 0x000f620000300800 */
[----:B--2---:R-:W-:-:S03]  /*df60*/  IMAD.MOV.U32 R43, RZ, RZ, R252 ;  /* 0x000000ffff2b7224 */ /* 0x004fc600078e00fc */
        /* <DEDUP_REMOVED lines=12> */
[----:B------:R-:W2:Y:S04]  /*e030*/  LDL.LU R252, [R1+0x3000] ;  /* 0x0030000001fc7983 */ /* 0x000ea80000300800 */
[----:B------:R-:W-:Y:S04]  /*e040*/  STL.64 [R1+0x910], R60 ;  /* 0x0009103c01007387 */ /* 0x000fe80000100a00 */
[----:B------:R0:W-:Y:S04]  /*e050*/  STL.64 [R1+0x908], R62 ;  /* 0x0009083e01007387 */ /* 0x0001e80000100a00 */
        /* <DEDUP_REMOVED lines=10> */
[----:B0-----:R-:W2:Y:S04]  /*e100*/  LDL.LU R63, [R1+0x1ea4] ;  /* 0x001ea400013f7983 */ /* 0x001ea80000300800 */
[----:B------:R0:W-:Y:S04]  /*e110*/  STL.64 [R1+0x858], R46 ;  /* 0x0008582e01007387 */ /* 0x0001e80000100a00 */
[----:B------:R1:W-:Y:S04]  /*e120*/  STL.64 [R1+0x888], R34 ;  /* 0x0008882201007387 */ /* 0x0003e80000100a00 */
[----:B------:R1:W-:Y:S04]  /*e130*/  STL.64 [R1+0x8b8], R22 ;  /* 0x0008b81601007387 */ /* 0x0003e80000100a00 */
[----:B------:R1:W-:Y:S04]  /*e140*/  STL.64 [R1+0x8e8], R10 ;  /* 0x0008e80a01007387 */ /* 0x0003e80000100a00 */
[----:B---3--:R-:W-:Y:S04]  /*e150*/  STL.64 [R1+0x918], R58 ;  /* 0x0009183a01007387 */ /* 0x008fe80000100a00 */
[----:B----4-:R-:W-:Y:S04]  /*e160*/  STL.64 [R1+0x920], R56 ;  /* 0x0009203801007387 */ /* 0x010fe80000100a00 */
        /* <DEDUP_REMOVED lines=13> */
[----:B0-----:R-:W4:Y:S04]  /*e240*/  LDL.LU R46, [R1+0x1de8] ;  /* 0x001de800012e7983 */ /* 0x001f280000300800 */
[----:B------:R-:W4:Y:S04]  /*e250*/  LDL.LU R47, [R1+0x1dec] ;  /* 0x001dec00012f7983 */ /* 0x000f280000300800 */
[----:B-1----:R-:W4:Y:S04]  /*e260*/  LDL.LU R34, [R1+0x1e18] ;  /* 0x001e180001227983 */ /* 0x002f280000300800 */
[----:B------:R-:W4:Y:S04]  /*e270*/  LDL.LU R35, [R1+0x1e1c] ;  /* 0x001e1c0001237983 */ /* 0x000f280000300800 */
[----:B------:R-:W4:Y:S04]  /*e280*/  LDL.LU R22, [R1+0x1e48] ;  /* 0x001e480001167983 */ /* 0x000f280000300800 */
[----:B------:R-:W4:Y:S04]  /*e290*/  LDL.LU R23, [R1+0x1e4c] ;  /* 0x001e4c0001177983 */ /* 0x000f280000300800 */
[----:B------:R-:W4:Y:S04]  /*e2a0*/  LDL.LU R10, [R1+0x1e78] ;  /* 0x001e7800010a7983 */ /* 0x000f280000300800 */
[----:B------:R-:W4:Y:S04]  /*e2b0*/  LDL.LU R11, [R1+0x1e7c] ;  /* 0x001e7c00010b7983 */ /* 0x000f280000300800 */
[----:B---3--:R-:W3:Y:S04]  /*e2c0*/  LDL.LU R4, [R1+0x1f88] ;  /* 0x001f880001047983 */ /* 0x008ee80000300800 */
[----:B------:R-:W3:Y:S04]  /*e2d0*/  LDL.LU R5, [R1+0x1f8c] ;  /* 0x001f8c0001057983 */ /* 0x000ee80000300800 */
        /* <DEDUP_REMOVED lines=29> */
[----:B------:R-:W3:Y:S01]  /*e4b0*/  LDL.LU R51, [R1+0x1ed4] ;  /* 0x001ed40001337983 */ /* 0x000ee20000300800 */
[----:B-----5:R-:W-:-:S03]  /*e4c0*/  MOV R61, R0 ;  /* 0x00000000003d7202 */ /* 0x020fc60000000f00 */
[----:B------:R0:W-:Y:S04]  /*e4d0*/  STL.64 [R1+0x718], R64 ;  /* 0x0007184001007387 */ /* 0x0001e80000100a00 */
[----:B------:R-:W5:Y:S01]  /*e4e0*/  LDL.LU R0, [R1+0x2ff8] ;  /* 0x002ff80001007983 */ /* 0x000f620000300800 */
[----:B--2---:R-:W-:-:S03]  /*e4f0*/  IMAD.MOV.U32 R62, RZ, RZ, R252 ;  /* 0x000000ffff3e7224 */ /* 0x004fc600078e00fc */
[----:B------:R-:W2:Y:S04]  /*e500*/  LDL.LU R54, [R1+0x1ec0] ;  /* 0x001ec00001367983 */ /* 0x000ea80000300800 */
[----:B------:R-:W4:Y:S04]  /*e510*/  LDL.LU R252, [R1+0x2ff4] ;  /* 0x002ff40001fc7983 */ /* 0x000f280000300800 */
        /* <DEDUP_REMOVED lines=9> */
[----:B------:R-:W2:Y:S01]  /*e5b0*/  LDL.LU R247, [R1+0x1f94] ;  /* 0x001f940001f77983 */ /* 0x000ea20000300800 */
[----:B-----5:R-:W-:-:S03]  /*e5c0*/  IMAD.MOV.U32 R55, RZ, RZ, R0 ;  /* 0x000000ffff377224 */ /* 0x020fc600078e0000 */
[----:B------:R-:W5:Y:S01]  /*e5d0*/  LDL.LU R0, [R1+0x2ff0] ;  /* 0x002ff00001007983 */ /* 0x000f620000300800 */
[----:B----4-:R-:W-:-:S03]  /*e5e0*/  IMAD.MOV.U32 R50, RZ, RZ, R252 ;  /* 0x000000ffff327224 */ /* 0x010fc600078e00fc */
[----:B------:R-:W4:Y:S01]  /*e5f0*/  LDL.LU R252, [R1+0x2fec] ;  /* 0x002fec0001fc7983 */ /* 0x000f220000300800 */
        /* <DEDUP_REMOVED lines=15> */
[----:B------:R-:W4:Y:S04]  /*e6f0*/  LDL.LU R252, [R1+0x2fcc] ;  /* 0x002fcc0001fc7983 */ /* 0x000f280000300800 */
[----:B------:R5:W-:Y:S02]  /*e700*/  STL.64 [R1+0xa00], R62 ;  /* 0x000a003e01007387 */ /* 0x000be40000100a00 */
[----:B-----5:R-:W-:Y:S02]  /*e710*/  IMAD.MOV.U32 R62, RZ, RZ, R0 ;  /* 0x000000ffff3e7224 */ /* 0x020fe400078e0000 */
[----:B------:R-:W5:Y:S01]  /*e720*/  LDL.LU R0, [R1+0x2fc8] ;  /* 0x002fc80001007983 */ /* 0x000f620000300800 */
[----:B----4-:R-:W-:-:S03]  /*e730*/  IMAD.MOV.U32 R63, RZ, RZ, R252 ;  /* 0x000000ffff3f7224 */ /* 0x010fc600078e00fc */
[----:B------:R-:W4:Y:S04]  /*e740*/  LDL.LU R252, [R1+0x2fc4] ;  /* 0x002fc40001fc7983 */ /* 0x000f280000300800 */
[----:B------:R0:W-:Y:S04]  /*e750*/  STL.64 [R1+0x948], R46 ;  /* 0x0009482e01007387 */ /* 0x0001e80000100a00 */
[----:B------:R1:W-:Y:S04]  /*e760*/  STL.64 [R1+0x978], R34 ;  /* 0x0009782201007387 */ /* 0x0003e80000100a00 */
[----:B------:R2:W-:Y:S04]  /*e770*/  STL.64 [R1+0x9a8], R22 ;  /* 0x0009a81601007387 */ /* 0x0005e80000100a00 */
[----:B------:R2:W-:Y:S04]  /*e780*/  STL.64 [R1+0x9d8], R10 ;  /* 0x0009d80a01007387 */ /* 0x0005e80000100a00 */
[----:B---3--:R-:W-:Y:S04]  /*e790*/  STL.64 [R1+0xa08], R60 ;  /* 0x000a083c01007387 */ /* 0x008fe80000100a00 */
        /* <DEDUP_REMOVED lines=19> */
[----:B--2---:R-:W2:Y:S04]  /*e8d0*/  LDL.LU R22, [R1+0x1f40] ;  /* 0x001f400001167983 */ /* 0x004ea80000300800 */
[----:B------:R-:W2:Y:S04]  /*e8e0*/  LDL.LU R23, [R1+0x1f44] ;  /* 0x001f440001177983 */ /* 0x000ea80000300800 */
[----:B------:R-:W2:Y:S04]  /*e8f0*/  LDL.LU R10, [R1+0x1f70] ;  /* 0x001f7000010a7983 */ /* 0x000ea80000300800 */
[----:B------:R-:W2:Y:S04]  /*e900*/  LDL.LU R11, [R1+0x1f74] ;  /* 0x001f7400010b7983 */ /* 0x000ea80000300800 */
[----:B------:R5:W-:Y:S04]  /*e910*/  STL.64 [R1+0xa30], R50 ;  /* 0x000a303201007387 */ /* 0x000be80000100a00 */
        /* <DEDUP_REMOVED lines=28> */
[----:B------:R-:W2:Y:S04]  /*eae0*/  LDL.LU R60, [R1+0x1fa0] ;  /* 0x001fa000013c7983 */ /* 0x000ea80000300800 */
[----:B------:R-:W2:Y:S04]  /*eaf0*/  LDL.LU R61, [R1+0x1fa4] ;  /* 0x001fa400013d7983 */ /* 0x000ea80000300800 */
[----:B------:R-:W3:Y:S04]  /*eb00*/  LDL.LU R58, [R1+0x1fa8] ;  /* 0x001fa800013a7983 */ /* 0x000ee80000300800 */
[----:B------:R-:W3:Y:S01]  /*eb10*/  LDL.LU R59, [R1+0x1fac] ;  /* 0x001fac00013b7983 */ /* 0x000ee20000300800 */
        /* <DEDUP_REMOVED lines=24> */
[----:B------:R-:W-:Y:S04]  /*eca0*/  STL.64 [R1+0xaf8], R62 ;  /* 0x000af83e01007387 */ /* 0x000fe80000100a00 */
[----:B------:R0:W-:Y:S04]  /*ecb0*/  STL.64 [R1+0xa20], R54 ;  /* 0x000a203601007387 */ /* 0x0001e80000100a00 */
[----:B--2---:R-:W-:Y:S04]  /*ecc0*/  STL.64 [R1+0xb00], R60 ;  /* 0x000b003c01007387 */ /* 0x004fe80000100a00 */
[----:B------:R-:W-:Y:S04]  /*ecd0*/  STL.64 [R1+0xb28], R50 ;  /* 0x000b283201007387 */ /* 0x000fe80000100a00 */
[----:B0-----:R-:W2:Y:S04]  /*ece0*/  LDL.LU R54, [R1+0x1fb8] ;  /* 0x001fb80001367983 */ /* 0x001ea80000300800 */
[----:B------:R-:W2:Y:S04]  /*ecf0*/  LDL.LU R55, [R1+0x1fbc] ;  /* 0x001fbc0001377983 */ /* 0x000ea80000300800 */
[----:B------:R0:W-:Y:S04]  /*ed00*/  STL.64 [R1+0xa50], R42 ;  /* 0x000a502a01007387 */ /* 0x0001e80000100a00 */
[----:B------:R-:W-:Y:S04]  /*ed10*/  STL.64 [R1+0xb58], R38 ;  /* 0x000b582601007387 */ /* 0x000fe80000100a00 */
[----:B------:R1:W-:Y:S04]  /*ed20*/  STL.64 [R1+0xa80], R30 ;  /* 0x000a801e01007387 */ /* 0x0003e80000100a00 */
[----:B0-----:R-:W2:Y:S04]  /*ed30*/  LDL.LU R42, [R1+0x1fe8] ;  /* 0x001fe800012a7983 */ /* 0x001ea80000300800 */
[----:B------:R-:W2:Y:S04]  /*ed40*/  LDL.LU R43, [R1+0x1fec] ;  /* 0x001fec00012b7983 */ /* 0x000ea80000300800 */
[----:B-1----:R-:W2:Y:S04]  /*ed50*/  LDL.LU R30, [R1+0x2018] ;  /* 0x00201800011e7983 */ /* 0x002ea80000300800 */
[----:B------:R-:W2:Y:S04]  /*ed60*/  LDL.LU R31, [R1+0x201c] ;  /* 0x00201c00011f7983 */ /* 0x000ea80000300800 */
[----:B------:R-:W-:Y:S04]  /*ed70*/  STL.64 [R1+0xb88], R26 ;  /* 0x000b881a01007387 */ /* 0x000fe80000100a00 */
        /* <DEDUP_REMOVED lines=8> */
[----:B------:R-:W2:Y:S04]  /*ee00*/  LDL.LU R60, [R1+0x2098] ;  /* 0x00209800013c7983 */ /* 0x000ea80000300800 */
[----:B------:R-:W2:Y:S04]  /*ee10*/  LDL.LU R62, [R1+0x2090] ;  /* 0x00209000013e7983 */ /* 0x000ea80000300800 */
[----:B------:R-:W2:Y:S04]  /*ee20*/  LDL.LU R50, [R1+0x20c0] ;  /* 0x0020c00001327983 */ /* 0x000ea80000300800 */
[----:B------:R-:W2:Y:S04]  /*ee30*/  LDL.LU R38, [R1+0x20f0] ;  /* 0x0020f00001267983 */ /* 0x000ea80000300800 */
[----:B------:R0:W-:Y:S04]  /*ee40*/  STL.64 [R1+0xa40], R46 ;  /* 0x000a402e01007387 */ /* 0x0001e80000100a00 */
[----:B------:R1:W-:Y:S04]  /*ee50*/  STL.64 [R1+0xa70], R34 ;  /* 0x000a702201007387 */ /* 0x0003e80000100a00 */
[----:B------:R3:W-:Y:S04]  /*ee60*/  STL.64 [R1+0xaa0], R22 ;  /* 0x000aa01601007387 */ /* 0x0007e80000100a00 */
[----:B0-----:R-:W2:Y:S04]  /*ee70*/  LDL.LU R46, [R1+0x1fd8] ;  /* 0x001fd800012e7983 */ /* 0x001ea80000300800 */
[----:B------:R-:W2:Y:S04]  /*ee80*/  LDL.LU R47, [R1+0x1fdc] ;  /* 0x001fdc00012f7983 */ /* 0x000ea80000300800 */
[----:B-1----:R-:W2:Y:S04]  /*ee90*/  LDL.LU R34, [R1+0x2008] ;  /* 0x0020080001227983 */ /* 0x002ea80000300800 */
[----:B------:R-:W2:Y:S04]  /*eea0*/  LDL.LU R35, [R1+0x200c] ;  /* 0x00200c0001237983 */ /* 0x000ea80000300800 */
[----:B---3--:R-:W3:Y:S04]  /*eeb0*/  LDL.LU R22, [R1+0x2038] ;  /* 0x0020380001167983 */ /* 0x008ee80000300800 */
[----:B------:R-:W3:Y:S04]  /*eec0*/  LDL.LU R23, [R1+0x203c] ;  /* 0x00203c0001177983 */ /* 0x000ee80000300800 */
[----:B------:R-:W3:Y:S04]  /*eed0*/  LDL.LU R26, [R1+0x2120] ;  /* 0x00212000011a7983 */ /* 0x000ee80000300800 */
        /* <DEDUP_REMOVED lines=13> */
[----:B-1----:R-:W3:Y:S04]  /*efb0*/  LDL.LU R24, [R1+0x2128] ;  /* 0x0021280001187983 */ /* 0x002ee80000300800 */
        /* <DEDUP_REMOVED lines=20> */
[----:B------:R-:W-:Y:S04]  /*f100*/  STL.64 [R1+0x810], R64 ;  /* 0x0008104001007387 */ /* 0x000fe80000100a00 */
[----:B------:R-:W-:Y:S01]  /*f110*/  STL.64 [R1+0xba0], R20 ;  /* 0x000ba01401007387 */ /* 0x000fe20000100a00 */
[----:B-----5:R-:W-:-:S03]  /*f120*/  MOV R63, R0 ;  /* 0x00000000003f7202 */ /* 0x020fc60000000f00 */
[----:B------:R-:W-:Y:S04]  /*f130*/  STL.64 [R1+0xbb0], R16 ;  /* 0x000bb01001007387 */ /* 0x000fe80000100a00 */
[----:B------:R-:W5:Y:S01]  /*f140*/  LDL.LU R0, [R1+0x2f94] ;  /* 0x002f940001007983 */ /* 0x000f620000300800 */
[----:B----4-:R-:W-:-:S03]  /*f150*/  IMAD.MOV.U32 R61, RZ, RZ, R252 ;  /* 0x000000ffff3d7224 */ /* 0x010fc600078e00fc */
[----:B------:R-:W-:Y:S04]  /*f160*/  STL.64 [R1+0xbc0], R12 ;  /* 0x000bc00c01007387 */ /* 0x000fe80000100a00 */
[----:B------:R-:W4:Y:S04]  /*f170*/  LDL.LU R252, [R1+0x2f98] ;  /* 0x002f980001fc7983 */ /* 0x000f280000300800 */
[----:B------:R0:W-:Y:S04]  /*f180*/  STL.64 [R1+0xbd0], R8 ;  /* 0x000bd00801007387 */ /* 0x0001e80000100a00 */
[----:B------:R1:W-:Y:S04]  /*f190*/  STL.64 [R1+0xbe0], R4 ;  /* 0x000be00401007387 */ /* 0x0003e80000100a00 */
[----:B------:R-:W3:Y:S04]  /*f1a0*/  LDL.LU R246, [R1+0x2180] ;  /* 0x0021800001f67983 */ /* 0x000ee80000300800 */
[----:B0-----:R-:W3:Y:S04]  /*f1b0*/  LDL.LU R8, [R1+0x2168] ;  /* 0x0021680001087983 */ /* 0x001ee80000300800 */
[----:B--2---:R0:W-:Y:S04]  /*f1c0*/  STL.64 [R1+0xb18], R54 ;  /* 0x000b183601007387 */ /* 0x0041e80000100a00 */
[----:B-1----:R-:W2:Y:S04]  /*f1d0*/  LDL.LU R4, [R1+0x2178] ;  /* 0x0021780001047983 */ /* 0x002ea80000300800 */
[----:B------:R-:W2:Y:S04]  /*f1e0*/  LDL.LU R5, [R1+0x217c] ;  /* 0x00217c0001057983 */ /* 0x000ea80000300800 */
[----:B0-----:R-:W2:Y:S04]  /*f1f0*/  LDL.LU R54, [R1+0x20b0] ;  /* 0x0020b00001367983 */ /* 0x001ea80000300800 */
        /* <DEDUP_REMOVED lines=8> */
[----:B------:R-:W2:Y:S04]  /*f280*/  LDL.LU R17, [R1+0x214c] ;  /* 0x00214c0001117983 */ /* 0x000ea80000300800 */
[----:B------:R0:W-:Y:S04]  /*f290*/  STL.64 [R1+0xba8], R18 ;  /* 0x000ba81201007387 */ /* 0x0001e80000100a00 */
[----:B------:R-:W2:Y:S04]  /*f2a0*/  LDL.LU R20, [R1+0x2138] ;  /* 0x0021380001147983 */ /* 0x000ea80000300800 */
[----:B------:R-:W-:Y:S04]  /*f2b0*/  STL.64 [R1+0xbd8], R6 ;  /* 0x000bd80601007387 */ /* 0x000fe80000100a00 */
[----:B0-----:R-:W2:Y:S04]  /*f2c0*/  LDL.LU R18, [R1+0x2140] ;  /* 0x0021400001127983 */ /* 0x001ea80000300800 */
[----:B------:R-:W2:Y:S01]  /*f2d0*/  LDL.LU R21, [R1+0x213c] ;  /* 0x00213c0001157983 */ /* 0x000ea20000300800 */
[----:B-----5:R-:W-:-:S03]  /*f2e0*/  IMAD.MOV.U32 R51, RZ, RZ, R0 ;  /* 0x000000ffff337224 */ /* 0x020fc600078e0000 */
[----:B------:R-:W-:Y:S04]  /*f2f0*/  STL.64 [R1+0xbf8], R60 ;  /* 0x000bf83c01007387 */ /* 0x000fe80000100a00 */
[----:B------:R-:W5:Y:S01]  /*f300*/  LDL.LU R0, [R1+0x2f8c] ;  /* 0x002f8c0001007983 */ /* 0x000f620000300800 */
[----:B----4-:R-:W-:-:S03]  /*f310*/  IMAD.MOV.U32 R55, RZ, RZ, R252 ;  /* 0x000000ffff377224 */ /* 0x010fc600078e00fc */
[----:B------:R-:W-:Y:S04]  /*f320*/  STL.64 [R1+0xbf0], R62 ;  /* 0x000bf03e01007387 */ /* 0x000fe80000100a00 */
[----:B------:R-:W4:Y:S04]  /*f330*/  LDL.LU R252, [R1+0x2f90] ;  /* 0x002f900001fc7983 */ /* 0x000f280000300800 */
[----:B------:R-:W-:Y:S04]  /*f340*/  STL.64 [R1+0xc20], R50 ;  /* 0x000c203201007387 */ /* 0x000fe80000100a00 */
[----:B------:R0:W-:Y:S04]  /*f350*/  STL.64 [R1+0xb38], R46 ;  /* 0x000b382e01007387 */ /* 0x0001e80000100a00 */
[----:B------:R1:W-:Y:S04]  /*f360*/  STL.64 [R1+0xb68], R34 ;  /* 0x000b682201007387 */ /* 0x0003e80000100a00 */
[----:B---3--:R3:W-:Y:S04]  /*f370*/  STL.64 [R1+0xb98], R22 ;  /* 0x000b981601007387 */ /* 0x0087e80000100a00 */
[----:B0-----:R-:W3:Y:S04]  /*f380*/  LDL.LU R46, [R1+0x20d0] ;  /* 0x0020d000012e7983 */ /* 0x001ee80000300800 */
        /* <DEDUP_REMOVED lines=12> */
[----:B------:R-:W3:Y:S04]  /*f450*/  LDL.LU R6, [R1+0x2170] ;  /* 0x0021700001067983 */ /* 0x000ee80000300800 */
[----:B------:R-:W3:Y:S01]  /*f460*/  LDL.LU R60, [R1+0x2190] ;  /* 0x00219000013c7983 */ /* 0x000ee20000300800 */
[----:B-----5:R-:W-:-:S03]  /*f470*/  IMAD.MOV.U32 R39, RZ, RZ, R0 ;  /* 0x000000ffff277224 */ /* 0x020fc600078e0000 */
[----:B--2---:R2:W-:Y:S04]  /*f480*/  STL.64 [R1+0xc10], R54 ;  /* 0x000c103601007387 */ /* 0x0045e80000100a00 */
[----:B------:R-:W5:Y:S01]  /*f490*/  LDL.LU R0, [R1+0x2f84] ;  /* 0x002f840001007983 */ /* 0x000f620000300800 */
[----:B----4-:R-:W-:-:S03]  /*f4a0*/  IMAD.MOV.U32 R43, RZ, RZ, R252 ;  /* 0x000000ffff2b7224 */ /* 0x010fc600078e00fc */
[----:B-1----:R-:W4:Y:S04]  /*f4b0*/  LDL.LU R34, [R1+0x2100] ;  /* 0x0021000001227983 */ /* 0x002f280000300800 */
[----:B------:R-:W4:Y:S04]  /*f4c0*/  LDL.LU R252, [R1+0x2f88] ;  /* 0x002f880001fc7983 */ /* 0x000f280000300800 */
[----:B------:R1:W-:Y:S04]  /*f4d0*/  STL.64 [R1+0xc50], R38 ;  /* 0x000c502601007387 */ /* 0x0003e80000100a00 */
[----:B------:R-:W4:Y:S04]  /*f4e0*/  LDL.LU R35, [R1+0x2104] ;  /* 0x0021040001237983 */ /* 0x000f280000300800 */
[----:B---3--:R-:W3:Y:S04]  /*f4f0*/  LDL.LU R22, [R1+0x2130] ;  /* 0x0021300001167983 */ /* 0x008ee80000300800 */
[----:B------:R-:W3:Y:S04]  /*f500*/  LDL.LU R23, [R1+0x2134] ;  /* 0x0021340001177983 */ /* 0x000ee80000300800 */
[----:B------:R1:W-:Y:S04]  /*f510*/  STL.64 [R1+0xc30], R46 ;  /* 0x000c302e01007387 */ /* 0x0003e80000100a00 */
[----:B------:R-:W3:Y:S04]  /*f520*/  LDL.LU R63, [R1+0x218c] ;  /* 0x00218c00013f7983 */ /* 0x000ee80000300800 */
[----:B------:R-:W3:Y:S04]  /*f530*/  LDL.LU R51, [R1+0x21bc] ;  /* 0x0021bc0001337983 */ /* 0x000ee80000300800 */
[----:B0-----:R-:W3:Y:S04]  /*f540*/  LDL.LU R10, [R1+0x2160] ;  /* 0x00216000010a7983 */ /* 0x001ee80000300800 */
        /* <DEDUP_REMOVED lines=21> */
[----:B--2---:R-:W2:Y:S01]  /*f6a0*/  LDL.LU R54, [R1+0x21a8] ;  /* 0x0021a80001367983 */ /* 0x004ea20000300800 */
[----:B-----5:R-:W-:-:S03]  /*f6b0*/  IMAD.MOV.U32 R27, RZ, RZ, R0 ;  /* 0x000000ffff1b7224 */ /* 0x020fc600078e0000 */
[----:B------:R0:W-:Y:S04]  /*f6c0*/  STL.64 [R1+0xc40], R42 ;  /* 0x000c402a01007387 */ /* 0x0001e80000100a00 */
[----:B------:R-:W5:Y:S01]  /*f6d0*/  LDL.LU R0, [R1+0x2f7c] ;  /* 0x002f7c0001007983 */ /* 0x000f620000300800 */
[----:B----4-:R-:W-:-:S03]  /*f6e0*/  IMAD.MOV.U32 R31, RZ, RZ, R252 ;  /* 0x000000ffff1f7224 */ /* 0x010fc600078e00fc */
[----:B-1----:R-:W4:Y:S04]  /*f6f0*/  LDL.LU R39, [R1+0x21ec] ;  /* 0x0021ec0001277983 */ /* 0x002f280000300800 */
[----:B------:R-:W3:Y:S04]  /*f700*/  LDL.LU R252, [R1+0x2f80] ;  /* 0x002f800001fc7983 */ /* 0x000ee80000300800 */
[----:B------:R-:W-:Y:S04]  /*f710*/  STL.64 [R1+0xc80], R26 ;  /* 0x000c801a01007387 */ /* 0x000fe80000100a00 */
[----:B------:R1:W-:Y:S04]  /*f720*/  STL.64 [R1+0xc60], R34 ;  /* 0x000c602201007387 */ /* 0x0003e80000100a00 */
[----:B------:R-:W2:Y:S04]  /*f730*/  LDL.LU R46, [R1+0x21c8] ;  /* 0x0021c800012e7983 */ /* 0x000ea80000300800 */
[----:B------:R-:W2:Y:S04]  /*f740*/  LDL.LU R47, [R1+0x21cc] ;  /* 0x0021cc00012f7983 */ /* 0x000ea80000300800 */
[----:B0-----:R-:W2:Y:S01]  /*f750*/  LDL.LU R42, [R1+0x21d8] ;  /* 0x0021d800012a7983 */ /* 0x001ea20000300800 */
[----:B-----5:R-:W-:-:S03]  /*f760*/  IMAD.MOV.U32 R15, RZ, RZ, R0 ;  /* 0x000000ffff0f7224 */ /* 0x020fc600078e0000 */
[----:B------:R0:W-:Y:S04]  /*f770*/  STL.64 [R1+0xc70], R30 ;  /* 0x000c701e01007387 */ /* 0x0001e80000100a00 */
[----:B------:R-:W5:Y:S01]  /*f780*/  LDL.LU R0, [R1+0x2f74] ;  /* 0x002f740001007983 */ /* 0x000f620000300800 */
[----:B---3--:R-:W-:-:S03]  /*f790*/  IMAD.MOV.U32 R19, RZ, RZ, R252 ;  /* 0x000000ffff137224 */ /* 0x008fc600078e00fc */
[----:B-1----:R-:W3:Y:S04]  /*f7a0*/  LDL.LU R34, [R1+0x21f8] ;  /* 0x0021f80001227983 */ /* 0x002ee80000300800 */
[----:B------:R-:W4:Y:S04]  /*f7b0*/  LDL.LU R252, [R1+0x2f78] ;  /* 0x002f780001fc7983 */ /* 0x000f280000300800 */
[----:B------:R-:W3:Y:S04]  /*f7c0*/  LDL.LU R35, [R1+0x21fc] ;  /* 0x0021fc0001237983 */ /* 0x000ee80000300800 */
[----:B0-----:R-:W3:Y:S04]  /*f7d0*/  LDL.LU R30, [R1+0x2208] ;  /* 0x00220800011e7983 */ /* 0x001ee80000300800 */
[----:B------:R-:W3:Y:S01]  /*f7e0*/  LDL.LU R27, [R1+0x221c] ;  /* 0x00221c00011b7983 */ /* 0x000ee20000300800 */
        /* <DEDUP_REMOVED lines=32> */
[----:B0-----:R-:W4:Y:S04]  /*f9f0*/  LDL.LU R12, [R1+0x2250] ;  /* 0x00225000010c7983 */ /* 0x001f280000300800 */
[----:B-1----:R-:W4:Y:S04]  /*fa00*/  LDL.LU R8, [R1+0x2260] ;  /* 0x0022600001087983 */ /* 0x002f280000300800 */
        /* <DEDUP_REMOVED lines=21> */
[----:B---3--:R-:W-:Y:S04]  /*fb60*/  STL.64 [R1+0xd58], R34 ;  /* 0x000d582201007387 */ /* 0x008fe80000100a00 */
[----:B------:R-:W-:Y:S04]  /*fb70*/  STL.64 [R1+0xd60], R32 ;  /* 0x000d602001007387 */ /* 0x000fe80000100a00 */
[----:B------:R-:W-:Y:S04]  /*fb80*/  STL.64 [R1+0xd68], R30 ;  /* 0x000d681e01007387 */ /* 0x000fe80000100a00 */
[----:B------:R-:W-:Y:S04]  /*fb90*/  STL.64 [R1+0xd70], R28 ;  /* 0x000d701c01007387 */ /* 0x000fe80000100a00 */
[----:B------:R1:W-:Y:S04]  /*fba0*/  STL.64 [R1+0xd80], R24 ;  /* 0x000d801801007387 */ /* 0x0003e80000100a00 */
[----:B------:R-:W3:Y:S04]  /*fbb0*/  LDL.LU R22, [R1+0x2228] ;  /* 0x0022280001167983 */ /* 0x000ee80000300800 */
[----:B------:R-:W3:Y:S04]  /*fbc0*/  LDL.LU R23, [R1+0x222c] ;  /* 0x00222c0001177983 */ /* 0x000ee80000300800 */
[----:B------:R-:W3:Y:S04]  /*fbd0*/  LDL.LU R18, [R1+0x2238] ;  /* 0x0022380001127983 */ /* 0x000ee80000300800 */
[----:B------:R-:W3:Y:S04]  /*fbe0*/  LDL.LU R15, [R1+0x224c] ;  /* 0x00224c00010f7983 */ /* 0x000ee80000300800 */
[----:B0-----:R-:W3:Y:S04]  /*fbf0*/  LDL.LU R10, [R1+0x2258] ;  /* 0x00225800010a7983 */ /* 0x001ee80000300800 */
[----:B------:R-:W3:Y:S04]  /*fc00*/  LDL.LU R11, [R1+0x225c] ;  /* 0x00225c00010b7983 */ /* 0x000ee80000300800 */
[----:B------:R-:W3:Y:S04]  /*fc10*/  LDL.LU R6, [R1+0x2268] ;  /* 0x0022680001067983 */ /* 0x000ee80000300800 */
[----:B------:R-:W3:Y:S04]  /*fc20*/  LDL.LU R247, [R1+0x227c] ;  /* 0x00227c0001f77983 */ /* 0x000ee80000300800 */
[----:B------:R-:W-:Y:S04]  /*fc30*/  STL.64 [R1+0xd78], R26 ;  /* 0x000d781a01007387 */ /* 0x000fe80000100a00 */
        /* <DEDUP_REMOVED lines=23> */
[----:B-----5:R-:W-:-:S03]  /*fdb0*/  IMAD.MOV.U32 R19, RZ, RZ, R0 ;  /* 0x000000ffff137224 */ /* 0x020fc600078e0000 */
[----:B------:R-:W5:Y:S04]  /*fdc0*/  LDL.LU R55, [R1+0x22a4] ;  /* 0x0022a40001377983 */ /* 0x000f680000300800 */
[----:B------:R-:W2:Y:S01]  /*fdd0*/  LDL.LU R0, [R1+0x2f48] ;  /* 0x002f480001007983 */ /* 0x000ea20000300800 */
[----:B----4-:R-:W-:-:S03]  /*fde0*/  IMAD.MOV.U32 R14, RZ, RZ, R252 ;  /* 0x000000ffff0e7224 */ /* 0x010fc600078e00fc */
[----:B------:R-:W4:Y:S04]  /*fdf0*/  LDL.LU R46, [R1+0x22c0] ;  /* 0x0022c000012e7983 */ /* 0x000f280000300800 */
[----:B------:R-:W3:Y:S04]  /*fe00*/  LDL.LU R252, [R1+0x2f44] ;  /* 0x002f440001fc7983 */ /* 0x000ee80000300800 */
[----:B------:R-:W4:Y:S04]  /*fe10*/  LDL.LU R47, [R1+0x22c4] ;  /* 0x0022c400012f7983 */ /* 0x000f280000300800 */
[----:B------:R-:W4:Y:S04]  /*fe20*/  LDL.LU R42, [R1+0x22d0] ;  /* 0x0022d000012a7983 */ /* 0x000f280000300800 */
[----:B------:R-:W4:Y:S04]  /*fe30*/  LDL.LU R43, [R1+0x22d4] ;  /* 0x0022d400012b7983 */ /* 0x000f280000300800 */
[----:B------:R-:W4:Y:S04]  /*fe40*/  LDL.LU R34, [R1+0x22f0] ;  /* 0x0022f00001227983 */ /* 0x000f280000300800 */
[----:B------:R-:W4:Y:S04]  /*fe50*/  LDL.LU R35, [R1+0x22f4] ;  /* 0x0022f40001237983 */ /* 0x000f280000300800 */
[----:B------:R-:W4:Y:S01]  /*fe60*/  LDL.LU R30, [R1+0x2300] ;  /* 0x00230000011e7983 */ /* 0x000f220000300800 */
[----:B--2---:R-:W-:-:S03]  /*fe70*/  IMAD.MOV.U32 R7, RZ, RZ, R0 ;  /* 0x000000ffff077224 */ /* 0x004fc600078e0000 */
[----:B------:R-:W2:Y:S01]  /*fe80*/  LDL.LU R0, [R1+0x2f40] ;  /* 0x002f400001007983 */ /* 0x000ea20000300800 */
[----:B---3--:R-:W-:-:S03]  /*fe90*/  IMAD.MOV.U32 R246, RZ, RZ, R252 ;  /* 0x000000fffff67224 */ /* 0x008fc600078e00fc */
[----:B------:R-:W3:Y:S01]  /*fea0*/  LDL.LU R252, [R1+0x2f3c] ;  /* 0x002f3c0001fc7983 */ /* 0x000ee20000300800 */
[----:B--2---:R-:W-:-:S03]  /*feb0*/  IMAD.MOV.U32 R62, RZ, RZ, R0 ;  /* 0x000000ffff3e7224 */ /* 0x004fc600078e0000 */
[----:B------:R-:W2:Y:S01]  /*fec0*/  LDL.LU R0, [R1+0x2f38] ;  /* 0x002f380001007983 */ /* 0x000ea20000300800 */
[----:B---3--:R-:W-:-:S03]  /*fed0*/  IMAD.MOV.U32 R63, RZ, RZ, R252 ;  /* 0x000000ffff3f7224 */ /* 0x008fc600078e00fc */
[----:B------:R-:W3:Y:S01]  /*fee0*/  LDL.LU R252, [R1+0x2f34] ;  /* 0x002f340001fc7983 */ /* 0x000ee20000300800 */
[----:B--2---:R-:W-:-:S03]  /*fef0*/  MOV R50, R0 ;  /* 0x0000000000327202 */ /* 0x004fc60000000f00 */
[----:B------:R-:W2:Y:S01]  /*ff00*/  LDL.LU R0, [R1+0x2f30] ;  /* 0x002f300001007983 */ /* 0x000ea20000300800 */
[----:B---3--:R-:W-:-:S03]  /*ff10*/  IMAD.MOV.U32 R51, RZ, RZ, R252 ;  /* 0x000000ffff337224 */ /* 0x008fc600078e00fc */
[----:B------:R-:W3:Y:S01]  /*ff20*/  LDL.LU R252, [R1+0x2f2c] ;  /* 0x002f2c0001fc7983 */ /* 0x000ee20000300800 */
[----:B--2---:R-:W-:-:S03]  /*ff30*/  IMAD.MOV.U32 R38, RZ, RZ, R0 ;  /* 0x000000ffff267224 */ /* 0x004fc600078e0000 */
[----:B------:R-:W2:Y:S01]  /*ff40*/  LDL.LU R0, [R1+0x2f28] ;  /* 0x002f280001007983 */ /* 0x000ea20000300800 */
[----:B---3--:R-:W-:-:S03]  /*ff50*/  IMAD.MOV.U32 R39, RZ, RZ, R252 ;  /* 0x000000ffff277224 */ /* 0x008fc600078e00fc */
[----:B------:R-:W3:Y:S04]  /*ff60*/  LDL.LU R252, [R1+0x2f24] ;  /* 0x002f240001fc7983 */ /* 0x000ee80000300800 */
[----:B------:R-:W-:Y:S04]  /*ff70*/  STL.64 [R1+0xd90], R20 ;  /* 0x000d901401007387 */ /* 0x000fe80000100a00 */
[----:B------:R-:W-:Y:S04]  /*ff80*/  STL.64 [R1+0xda0], R16 ;  /* 0x000da01001007387 */ /* 0x000fe80000100a00 */
[----:B------:R0:W-:Y:S04]  /*ff90*/  STL.64 [R1+0xdb0], R12 ;  /* 0x000db00c01007387 */ /* 0x0001e80000100a00 */
[----:B------:R1:W-:Y:S04]  /*ffa0*/  STL.64 [R1+0xdc0], R8 ;  /* 0x000dc00801007387 */ /* 0x0003e80000100a00 */
[----:B------:R5:W-:Y:S04]  /*ffb0*/  STL.64 [R1+0xdd0], R4 ;  /* 0x000dd00401007387 */ /* 0x000be80000100a00 */
[----:B0-----:R-:W4:Y:S04]  /*ffc0*/  LDL.LU R12, [R1+0x2348] ;  /* 0x00234800010c7983 */ /* 0x001f280000300800 */
[----:B-1----:R-:W4:Y:S04]  /*ffd0*/  LDL.LU R8, [R1+0x2358] ;  /* 0x0023580001087983 */ /* 0x002f280000300800 */
[----:B-----5:R-:W5:Y:S04]  /*ffe0*/  LDL.LU R4, [R1+0x2368] ;  /* 0x0023680001047983 */ /* 0x020f680000300800 */
[----:B------:R-:W5:Y:S04]  /*fff0*/  LDL.LU R5, [R1+0x236c] ;  /* 0x00236c0001057983 */ /* 0x000f680000300800 */
[----:B------:R-:W5:Y:S04]  /*10000*/  LDL.LU R9, [R1+0x235c] ;  /* 0x00235c0001097983 */ /* 0x000f680000300800 */
[----:B------:R-:W5:Y:S04]  /*10010*/  LDL.LU R13, [R1+0x234c] ;  /* 0x00234c00010d7983 */ /* 0x000f680000300800 */
[----:B------:R-:W5:Y:S04]  /*10020*/  LDL.LU R16, [R1+0x2338] ;  /* 0x0023380001107983 */ /* 0x000f680000300800 */
[----:B------:R-:W5:Y:S04]  /*10030*/  LDL.LU R17, [R1+0x233c] ;  /* 0x00233c0001117983 */ /* 0x000f680000300800 */
[----:B------:R-:W5:Y:S04]  /*10040*/  LDL.LU R20, [R1+0x2328] ;  /* 0x0023280001147983 */ /* 0x000f680000300800 */
[----:B------:R-:W5:Y:S04]  /*10050*/  LDL.LU R21, [R1+0x232c] ;  /* 0x00232c0001157983 */ /* 0x000f680000300800 */
[----:B------:R-:W5:Y:S01]  /*10060*/  LDL.LU R31, [R1+0x2304] ;  /* 0x00230400011f7983 */ /* 0x000f620000300800 */
[----:B--2---:R-:W-:-:S03]  /*10070*/  IMAD.MOV.U32 R26, RZ, RZ, R0 ;  /* 0x000000ffff1a7224 */ /* 0x004fc600078e0000 */
[----:B------:R-:W2:Y:S01]  /*10080*/  LDL.LU R0, [R1+0x2f20] ;  /* 0x002f200001007983 */ /* 0x000ea20000300800 */
[----:B---3--:R-:W-:-:S03]  /*10090*/  IMAD.MOV.U32 R27, RZ, RZ, R252 ;  /* 0x000000ffff1b7224 */ /* 0x008fc600078e00fc */
[----:B------:R-:W3:Y:S04]  /*100a0*/  LDL.LU R252, [R1+0x2f1c] ;  /* 0x002f1c0001fc7983 */ /* 0x000ee80000300800 */
[----:B------:R2:W-:Y:S02]  /*100b0*/  STL.64 [R1+0xda8], R14 ;  /* 0x000da80e01007387 */ /* 0x0005e40000100a00 */
[----:B--2---:R-:W-:Y:S02]  /*100c0*/  IMAD.MOV.U32 R14, RZ, RZ, R0 ;  /* 0x000000ffff0e7224 */ /* 0x004fe400078e0000 */
        /* <DEDUP_REMOVED lines=8> */
[----:B------:R-:W-:Y:S04]  /*10150*/  STL.64 [R1+0xde0], R62 ;  /* 0x000de03e01007387 */ /* 0x000fe80000100a00 */
[----:B------:R-:W-:Y:S04]  /*10160*/  STL.64 [R1+0xde8], R60 ;  /* 0x000de83c01007387 */ /* 0x000fe80000100a00 */
[----:B------:R-:W-:Y:S04]  /*10170*/  STL.64 [R1+0xe10], R50 ;  /* 0x000e103201007387 */ /* 0x000fe80000100a00 */
[----:B------:R-:W-:Y:S04]  /*10180*/  STL.64 [R1+0xe00], R54 ;  /* 0x000e003601007387 */ /* 0x000fe80000100a00 */
[----:B------:R-:W-:Y:S04]  /*10190*/  STL.64 [R1+0xe40], R38 ;  /* 0x000e402601007387 */ /* 0x000fe80000100a00 */
[----:B----4-:R-:W-:Y:S04]  /*101a0*/  STL.64 [R1+0xe30], R42 ;  /* 0x000e302a01007387 */ /* 0x010fe80000100a00 */
[----:B------:R-:W-:Y:S04]  /*101b0*/  STL.64 [R1+0xe70], R26 ;  /* 0x000e701a01007387 */ /* 0x000fe80000100a00 */
[----:B------:R0:W-:Y:S04]  /*101c0*/  STL.64 [R1+0xd98], R18 ;  /* 0x000d981201007387 */ /* 0x0001e80000100a00 */
[----:B-----5:R-:W-:Y:S04]  /*101d0*/  STL.64 [R1+0xe60], R30 ;  /* 0x000e601e01007387 */ /* 0x020fe80000100a00 */
[----:B------:R-:W-:Y:S04]  /*101e0*/  STL.64 [R1+0xea0], R14 ;  /* 0x000ea00e01007387 */ /* 0x000fe80000100a00 */
[----:B0-----:R-:W4:Y:S04]  /*101f0*/  LDL.LU R18, [R1+0x2330] ;  /* 0x0023300001127983 */ /* 0x001f280000300800 */
[----:B------:R-:W4:Y:S04]  /*10200*/  LDL.LU R19, [R1+0x2334] ;  /* 0x0023340001137983 */ /* 0x000f280000300800 */
[----:B------:R0:W-:Y:S04]  /*10210*/  STL.64 [R1+0xdc8], R6 ;  /* 0x000dc80601007387 */ /* 0x0001e80000100a00 */
[----:B------:R1:W-:Y:S04]  /*10220*/  STL.64 [R1+0xed0], R246 ;  /* 0x000ed0f601007387 */ /* 0x0003e80000100a00 */
[----:B------:R-:W5:Y:S04]  /*10230*/  LDL.LU R60, [R1+0x2380] ;  /* 0x00238000013c7983 */ /* 0x000f680000300800 */
        /* <DEDUP_REMOVED lines=10> */
[----:B-1----:R-:W5:Y:S01]  /*102e0*/  LDL.LU R246, [R1+0x2468] ;  /* 0x0024680001f67983 */ /* 0x002f620000300800 */
        /* <DEDUP_REMOVED lines=15> */
[----:B------:R-:W3:Y:S04]  /*103e0*/  LDL.LU R252, [R1+0x2ef0] ;  /* 0x002ef00001fc7983 */ /* 0x000ee80000300800 */
[----:B----4-:R3:W-:Y:S01]  /*103f0*/  STL.64 [R1+0xe90], R18 ;  /* 0x000e901201007387 */ /* 0x0107e20000100a00 */
[----:B--2---:R-:W-:-:S03]  /*10400*/  IMAD.MOV.U32 R15, RZ, RZ, R0 ;  /* 0x000000ffff0f7224 */ /* 0x004fc600078e0000 */
[----:B-----5:R0:W-:Y:S04]  /*10410*/  STL.64 [R1+0xec0], R6 ;  /* 0x000ec00601007387 */ /* 0x0201e80000100a00 */
[----:B------:R-:W2:Y:S01]  /*10420*/  LDL.LU R0, [R1+0x2ee4] ;  /* 0x002ee40001007983 */ /* 0x000ea20000300800 */
[----:B---3--:R-:W-:-:S03]  /*10430*/  IMAD.MOV.U32 R19, RZ, RZ, R252 ;  /* 0x000000ffff137224 */ /* 0x008fc600078e00fc */
[----:B------:R-:W-:Y:S04]  /*10440*/  STL.64 [R1+0xee0], R60 ;  /* 0x000ee03c01007387 */ /* 0x000fe80000100a00 */
[----:B------:R-:W3:Y:S04]  /*10450*/  LDL.LU R252, [R1+0x2ee8] ;  /* 0x002ee80001fc7983 */ /* 0x000ee80000300800 */
[----:B------:R1:W-:Y:S04]  /*10460*/  STL.64 [R1+0xed8], R62 ;  /* 0x000ed83e01007387 */ /* 0x0003e80000100a00 */
[----:B------:R-:W-:Y:S04]  /*10470*/  STL.64 [R1+0xef8], R54 ;  /* 0x000ef83601007387 */ /* 0x000fe80000100a00 */
[----:B------:R4:W-:Y:S04]  /*10480*/  STL.64 [R1+0xf08], R50 ;  /* 0x000f083201007387 */ /* 0x0009e80000100a00 */
[----:B------:R-:W-:Y:S04]  /*10490*/  STL.64 [R1+0xf28], R42 ;  /* 0x000f282a01007387 */ /* 0x000fe80000100a00 */
[----:B------:R5:W-:Y:S04]  /*104a0*/  STL.64 [R1+0xf38], R38 ;  /* 0x000f382601007387 */ /* 0x000be80000100a00 */
[----:B------:R-:W-:Y:S04]  /*104b0*/  STL.64 [R1+0xf58], R30 ;  /* 0x000f581e01007387 */ /* 0x000fe80000100a00 */
[----:B------:R-:W3:Y:S04]  /*104c0*/  LDL.LU R18, [R1+0x2428] ;  /* 0x0024280001127983 */ /* 0x000ee80000300800 */
[----:B------:R5:W-:Y:S04]  /*104d0*/  STL.64 [R1+0xf68], R26 ;  /* 0x000f681a01007387 */ /* 0x000be80000100a00 */
[----:B0-----:R-:W3:Y:S04]  /*104e0*/  LDL.LU R6, [R1+0x2458] ;  /* 0x0024580001067983 */ /* 0x001ee80000300800 */
[----:B------:R-:W-:Y:S04]  /*104f0*/  STL.64 [R1+0xf98], R14 ;  /* 0x000f980e01007387 */ /* 0x000fe80000100a00 */
[----:B-1----:R-:W3:Y:S04]  /*10500*/  LDL.LU R63, [R1+0x2474] ;  /* 0x00247400013f7983 */ /* 0x002ee80000300800 */
[----:B----4-:R-:W4:Y:S04]  /*10510*/  LDL.LU R51, [R1+0x24a4] ;  /* 0x0024a40001337983 */ /* 0x010f280000300800 */
[----:B-----5:R-:W5:Y:S04]  /*10520*/  LDL.LU R39, [R1+0x24d4] ;  /* 0x0024d40001277983 */ /* 0x020f680000300800 */
[----:B------:R0:W-:Y:S04]  /*10530*/  STL.64 [R1+0xd88], R22 ;  /* 0x000d881601007387 */ /* 0x0001e80000100a00 */
[----:B------:R1:W-:Y:S04]  /*10540*/  STL.64 [R1+0xdb8], R10 ;  /* 0x000db80a01007387 */ /* 0x0003e80000100a00 */
[----:B------:R-:W5:Y:S04]  /*10550*/  LDL.LU R27, [R1+0x2504] ;  /* 0x00250400011b7983 */ /* 0x000f680000300800 */
        /* <DEDUP_REMOVED lines=21> */
[----:B------:R-:W5:Y:S04]  /*106b0*/  LDL.LU R15, [R1+0x2534] ;  /* 0x00253400010f7983 */ /* 0x000f680000300800 */
[----:B0-----:R-:W5:Y:S04]  /*106c0*/  LDL.LU R8, [R1+0x2450] ;  /* 0x0024500001087983 */ /* 0x001f680000300800 */
        /* <DEDUP_REMOVED lines=34> */
[----:B------:R-:W2:Y:S04]  /*108f0*/  LDL.LU R60, [R1+0x2478] ;  /* 0x00247800013c7983 */ /* 0x000ea80000300800 */
[----:B------:R-:W4:Y:S01]  /*10900*/  LDL.LU R0, [R1+0x2edc] ;  /* 0x002edc0001007983 */ /* 0x000f220000300800 */
[----:B---3--:R-:W-:-:S03]  /*10910*/  IMAD.MOV.U32 R7, RZ, RZ, R252 ;  /* 0x000000ffff077224 */ /* 0x008fc600078e00fc */
[----:B------:R-:W3:Y:S04]  /*10920*/  LDL.LU R54, [R1+0x2490] ;  /* 0x0024900001367983 */ /* 0x000ee80000300800 */
[----:B------:R-:W5:Y:S04]  /*10930*/  LDL.LU R252, [R1+0x2ee0] ;  /* 0x002ee00001fc7983 */ /* 0x000f680000300800 */
[----:B------:R-:W3:Y:S04]  /*10940*/  LDL.LU R42, [R1+0x24c0] ;  /* 0x0024c000012a7983 */ /* 0x000ee80000300800 */
[----:B------:R-:W3:Y:S01]  /*10950*/  LDL.LU R30, [R1+0x24f0] ;  /* 0x0024f000011e7983 */ /* 0x000ee20000300800 */
[----:B----4-:R-:W-:-:S03]  /*10960*/  IMAD.MOV.U32 R61, RZ, RZ, R0 ;  /* 0x000000ffff3d7224 */ /* 0x010fc600078e0000 */
[----:B------:R-:W4:Y:S01]  /*10970*/  LDL.LU R0, [R1+0x2ed8] ;  /* 0x002ed80001007983 */ /* 0x000f220000300800 */
[----:B-----5:R-:W-:-:S03]  /*10980*/  IMAD.MOV.U32 R62, RZ, RZ, R252 ;  /* 0x000000ffff3e7224 */ /* 0x020fc600078e00fc */
[----:B------:R-:W5:Y:S01]  /*10990*/  LDL.LU R252, [R1+0x2ed4] ;  /* 0x002ed40001fc7983 */ /* 0x000f620000300800 */
[----:B----4-:R-:W-:-:S03]  /*109a0*/  IMAD.MOV.U32 R55, RZ, RZ, R0 ;  /* 0x000000ffff377224 */ /* 0x010fc600078e0000 */
[----:B------:R-:W4:Y:S01]  /*109b0*/  LDL.LU R0, [R1+0x2ed0] ;  /* 0x002ed00001007983 */ /* 0x000f220000300800 */
[----:B-----5:R-:W-:-:S03]  /*109c0*/  MOV R50, R252 ;  /* 0x000000fc00327202 */ /* 0x020fc60000000f00 */
        /* <DEDUP_REMOVED lines=18> */
[----:B------:R-:W-:Y:S04]  /*10af0*/  STL.64 [R1+0xee8], R58 ;  /* 0x000ee83a01007387 */ /* 0x000fe80000100a00 */
[----:B0-----:R-:W2:Y:S04]  /*10b00*/  LDL.LU R22, [R1+0x2418] ;  /* 0x0024180001167983 */ /* 0x001ea80000300800 */
[----:B------:R-:W2:Y:S04]  /*10b10*/  LDL.LU R23, [R1+0x241c] ;  /* 0x00241c0001177983 */ /* 0x000ea80000300800 */
[----:B-1----:R-:W3:Y:S04]  /*10b20*/  LDL.LU R10, [R1+0x2448] ;  /* 0x00244800010a7983 */ /* 0x002ee80000300800 */
[----:B------:R-:W3:Y:S04]  /*10b30*/  LDL.LU R11, [R1+0x244c] ;  /* 0x00244c00010b7983 */ /* 0x000ee80000300800 */
        /* <DEDUP_REMOVED lines=16> */
[----:B------:R-:W3:Y:S04]  /*10c40*/  LDL.LU R247, [R1+0x2564] ;  /* 0x0025640001f77983 */ /* 0x000ee80000300800 */
[----:B0-----:R-:W3:Y:S04]  /*10c50*/  LDL.LU R8, [R1+0x2548] ;  /* 0x0025480001087983 */ /* 0x001ee80000300800 */
        /* <DEDUP_REMOVED lines=60> */
[----:B--2---:R0:W-:Y:S04]  /*11020*/  STL.64 [R1+0xf78], R22 ;  /* 0x000f781601007387 */ /* 0x0041e80000100a00 */
[----:B---3--:R1:W-:Y:S04]  /*11030*/  STL.64 [R1+0xfa8], R10 ;  /* 0x000fa80a01007387 */ /* 0x0083e80000100a00 */
[----:B0-----:R-:W2:Y:S04]  /*11040*/  LDL.LU R22, [R1+0x2510] ;  /* 0x0025100001167983 */ /* 0x001ea80000300800 */
[----:B------:R-:W2:Y:S04]  /*11050*/  LDL.LU R23, [R1+0x2514] ;  /* 0x0025140001177983 */ /* 0x000ea80000300800 */
[----:B-1----:R-:W3:Y:S04]  /*11060*/  LDL.LU R10, [R1+0x2540] ;  /* 0x00254000010a7983 */ /* 0x002ee80000300800 */
[----:B------:R-:W3:Y:S01]  /*11070*/  LDL.LU R11, [R1+0x2544] ;  /* 0x00254400010b7983 */ /* 0x000ee20000300800 */
        /* <DEDUP_REMOVED lines=21> */
[----:B--2---:R-:W-:Y:S04]  /*111d0*/  STL.64 [R1+0x1070], R22 ;  /* 0x0010701601007387 */ /* 0x004fe80000100a00 */
[----:B------:R-:W-:Y:S04]  /*111e0*/  STL.64 [R1+0x1078], R20 ;  /* 0x0010781401007387 */ /* 0x000fe80000100a00 */
[----:B------:R-:W-:Y:S04]  /*111f0*/  STL.64 [R1+0x1080], R18 ;  /* 0x0010801201007387 */ /* 0x000fe80000100a00 */
[----:B------:R-:W-:Y:S04]  /*11200*/  STL.64 [R1+0x1088], R16 ;  /* 0x0010881001007387 */ /* 0x000fe80000100a00 */
[----:B------:R-:W-:Y:S04]  /*11210*/  STL.64 [R1+0x1098], R12 ;  /* 0x0010980c01007387 */ /* 0x000fe80000100a00 */
[----:B---3--:R-:W-:Y:S04]  /*11220*/  STL.64 [R1+0x10a0], R10 ;  /* 0x0010a00a01007387 */ /* 0x008fe80000100a00 */
[----:B------:R0:W-:Y:S04]  /*11230*/  STL.64 [R1+0x10a8], R8 ;  /* 0x0010a80801007387 */ /* 0x0001e80000100a00 */
[----:B------:R-:W-:Y:S04]  /*11240*/  STL.64 [R1+0x10b0], R6 ;  /* 0x0010b00601007387 */ /* 0x000fe80000100a00 */
[----:B------:R1:W-:Y:S04]  /*11250*/  STL.64 [R1+0x10b8], R4 ;  /* 0x0010b80401007387 */ /* 0x0003e80000100a00 */
[----:B0-----:R-:W2:Y:S04]  /*11260*/  LDL.LU R8, [R1+0x2640] ;  /* 0x0026400001087983 */ /* 0x001ea80000300800 */
[----:B------:R-:W2:Y:S04]  /*11270*/  LDL.LU R9, [R1+0x2644] ;  /* 0x0026440001097983 */ /* 0x000ea80000300800 */
[----:B-1----:R-:W3:Y:S04]  /*11280*/  LDL.LU R4, [R1+0x2650] ;  /* 0x0026500001047983 */ /* 0x002ee80000300800 */
[----:B------:R-:W3:Y:S04]  /*11290*/  LDL.LU R5, [R1+0x2654] ;  /* 0x0026540001057983 */ /* 0x000ee80000300800 */
[----:B------:R-:W2:Y:S04]  /*112a0*/  LDL.LU R12, [R1+0x2630] ;  /* 0x00263000010c7983 */ /* 0x000ea80000300800 */
[----:B------:R-:W2:Y:S04]  /*112b0*/  LDL.LU R13, [R1+0x2634] ;  /* 0x00263400010d7983 */ /* 0x000ea80000300800 */
[----:B------:R-:W3:Y:S04]  /*112c0*/  LDL.LU R16, [R1+0x2620] ;  /* 0x0026200001107983 */ /* 0x000ee80000300800 */
        /* <DEDUP_REMOVED lines=40> */
[----:B------:R-:W4:Y:S04]  /*11550*/  LDL.LU R10, [R1+0x2638] ;  /* 0x00263800010a7983 */ /* 0x000f280000300800 */
[----:B------:R-:W4:Y:S01]  /*11560*/  LDL.LU R11, [R1+0x263c] ;  /* 0x00263c00010b7983 */ /* 0x000f220000300800 */
[----:B-----5:R-:W-:-:S03]  /*11570*/  IMAD.MOV.U32 R247, RZ, RZ, R252 ;  /* 0x000000fffff77224 */ /* 0x020fc600078e00fc */
[----:B------:R-:W5:Y:S04]  /*11580*/  LDL.LU R6, [R1+0x2648] ;  /* 0x0026480001067983 */ /* 0x000f680000300800 */
[----:B------:R-:W5:Y:S04]  /*11590*/  LDL.LU R7, [R1+0x264c] ;  /* 0x00264c0001077983 */ /* 0x000f680000300800 */
[----:B------:R-:W4:Y:S04]  /*115a0*/  LDL.LU R0, [R1+0x2e80] ;  /* 0x002e800001007983 */ /* 0x000f280000300800 */
[----:B------:R-:W4:Y:S04]  /*115b0*/  LDL.LU R252, [R1+0x2e7c] ;  /* 0x002e7c0001fc7983 */ /* 0x000f280000300800 */
[----:B--2---:R-:W-:Y:S04]  /*115c0*/  STL.64 [R1+0x10d0], R60 ;  /* 0x0010d03c01007387 */ /* 0x004fe80000100a00 */
[----:B------:R0:W-:Y:S04]  /*115d0*/  STL.64 [R1+0x10c8], R62 ;  /* 0x0010c83e01007387 */ /* 0x0001e80000100a00 */
[----:B---3--:R-:W-:Y:S04]  /*115e0*/  STL.64 [R1+0x10e8], R54 ;  /* 0x0010e83601007387 */ /* 0x008fe80000100a00 */
[----:B------:R1:W-:Y:S04]  /*115f0*/  STL.64 [R1+0x10f8], R50 ;  /* 0x0010f83201007387 */ /* 0x0003e80000100a00 */
[----:B------:R2:W-:Y:S04]  /*11600*/  STL.64 [R1+0x1128], R38 ;  /* 0x0011282601007387 */ /* 0x0005e80000100a00 */
[----:B------:R-:W-:Y:S04]  /*11610*/  STL.64 [R1+0x1158], R26 ;  /* 0x0011581a01007387 */ /* 0x000fe80000100a00 */
[----:B------:R3:W-:Y:S04]  /*11620*/  STL.64 [R1+0x1118], R42 ;  /* 0x0011182a01007387 */ /* 0x0007e80000100a00 */
[----:B------:R-:W-:Y:S04]  /*11630*/  STL.64 [R1+0x1188], R14 ;  /* 0x0011880e01007387 */ /* 0x000fe80000100a00 */
[----:B0-----:R-:W3:Y:S04]  /*11640*/  LDL.LU R62, [R1+0x2660] ;  /* 0x00266000013e7983 */ /* 0x001ee80000300800 */
[----:B------:R0:W-:Y:S04]  /*11650*/  STL.64 [R1+0x1148], R30 ;  /* 0x0011481e01007387 */ /* 0x0001e80000100a00 */
[----:B------:R0:W-:Y:S04]  /*11660*/  STL.64 [R1+0x1178], R18 ;  /* 0x0011781201007387 */ /* 0x0001e80000100a00 */
[----:B------:R0:W-:Y:S04]  /*11670*/  STL.64 [R1+0x11b8], R246 ;  /* 0x0011b8f601007387 */ /* 0x0001e80000100a00 */
[----:B------:R-:W3:Y:S04]  /*11680*/  LDL.LU R60, [R1+0x2668] ;  /* 0x00266800013c7983 */ /* 0x000ee80000300800 */
[----:B-1----:R-:W3:Y:S04]  /*11690*/  LDL.LU R50, [R1+0x2690] ;  /* 0x0026900001327983 */ /* 0x002ee80000300800 */
[----:B------:R-:W3:Y:S04]  /*116a0*/  LDL.LU R54, [R1+0x2680] ;  /* 0x0026800001367983 */ /* 0x000ee80000300800 */
[----:B-----5:R1:W-:Y:S01]  /*116b0*/  STL.64 [R1+0x11a8], R6 ;  /* 0x0011a80601007387 */ /* 0x0203e20000100a00 */
[----:B----4-:R-:W-:-:S03]  /*116c0*/  IMAD.MOV.U32 R61, RZ, RZ, R252 ;  /* 0x000000ffff3d7224 */ /* 0x010fc600078e00fc */
[----:B--2---:R-:W2:Y:S04]  /*116d0*/  LDL.LU R38, [R1+0x26c0] ;  /* 0x0026c00001267983 */ /* 0x004ea80000300800 */
[----:B------:R-:W4:Y:S01]  /*116e0*/  LDL.LU R252, [R1+0x2e78] ;  /* 0x002e780001fc7983 */ /* 0x000f220000300800 */
[----:B------:R-:W-:-:S03]  /*116f0*/  IMAD.MOV.U32 R63, RZ, RZ, R0 ;  /* 0x000000ffff3f7224 */ /* 0x000fc600078e0000 */
[----:B------:R-:W5:Y:S04]  /*11700*/  LDL.LU R0, [R1+0x2e74] ;  /* 0x002e740001007983 */ /* 0x000f680000300800 */
[----:B---3--:R-:W3:Y:S04]  /*11710*/  LDL.LU R42, [R1+0x26b0] ;  /* 0x0026b000012a7983 */ /* 0x008ee80000300800 */
[----:B------:R-:W3:Y:S04]  /*11720*/  LDL.LU R26, [R1+0x26f0] ;  /* 0x0026f000011a7983 */ /* 0x000ee80000300800 */
[----:B0-----:R-:W3:Y:S04]  /*11730*/  LDL.LU R30, [R1+0x26e0] ;  /* 0x0026e000011e7983 */ /* 0x001ee80000300800 */
[----:B------:R-:W3:Y:S04]  /*11740*/  LDL.LU R14, [R1+0x2720] ;  /* 0x00272000010e7983 */ /* 0x000ee80000300800 */
[----:B------:R-:W3:Y:S04]  /*11750*/  LDL.LU R18, [R1+0x2710] ;  /* 0x0027100001127983 */ /* 0x000ee80000300800 */
[----:B------:R-:W3:Y:S04]  /*11760*/  LDL.LU R246, [R1+0x2750] ;  /* 0x0027500001f67983 */ /* 0x000ee80000300800 */
[----:B-1----:R-:W3:Y:S01]  /*11770*/  LDL.LU R6, [R1+0x2740] ;  /* 0x0027400001067983 */ /* 0x002ee20000300800 */
[----:B----4-:R-:W-:-:S03]  /*11780*/  IMAD.MOV.U32 R55, RZ, RZ, R252 ;  /* 0x000000ffff377224 */ /* 0x010fc600078e00fc */
[----:B------:R-:W4:Y:S01]  /*11790*/  LDL.LU R252, [R1+0x2e70] ;  /* 0x002e700001fc7983 */ /* 0x000f220000300800 */
[----:B-----5:R-:W-:-:S03]  /*117a0*/  IMAD.MOV.U32 R51, RZ, RZ, R0 ;  /* 0x000000ffff337224 */ /* 0x020fc600078e0000 */
[----:B------:R-:W5:Y:S01]  /*117b0*/  LDL.LU R0, [R1+0x2e6c] ;  /* 0x002e6c0001007983 */ /* 0x000f620000300800 */
[----:B----4-:R-:W-:-:S03]  /*117c0*/  MOV R43, R252 ;  /* 0x000000fc002b7202 */ /* 0x010fc60000000f00 */
        /* <DEDUP_REMOVED lines=19> */
[----:B--2---:R-:W-:Y:S04]  /*11900*/  STL.64 [R1+0x1220], R38 ;  /* 0x0012202601007387 */ /* 0x004fe80000100a00 */
[----:B---3--:R-:W-:Y:S04]  /*11910*/  STL.64 [R1+0x1210], R42 ;  /* 0x0012102a01007387 */ /* 0x008fe80000100a00 */
        /* <DEDUP_REMOVED lines=8> */
[----:B-1----:R-:W3:Y:S04]  /*119a0*/  LDL.LU R56, [R1+0x2678] ;  /* 0x0026780001387983 */ /* 0x002ee80000300800 */
[----:B------:R-:W3:Y:S04]  /*119b0*/  LDL.LU R57, [R1+0x267c] ;  /* 0x00267c0001397983 */ /* 0x000ee80000300800 */
[----:B------:R-:W2:Y:S04]  /*119c0*/  LDL.LU R59, [R1+0x2674] ;  /* 0x00267400013b7983 */ /* 0x000ea80000300800 */
        /* <DEDUP_REMOVED lines=16> */
[----:B------:R-:W-:Y:S04]  /*11ad0*/  STL.64 [R1+0x1198], R10 ;  /* 0x0011980a01007387 */ /* 0x000fe80000100a00 */
[----:B------:R1:W-:Y:S04]  /*11ae0*/  STL.64 [R1+0x11a0], R8 ;  /* 0x0011a00801007387 */ /* 0x0003e80000100a00 */
[----:B------:R1:W-:Y:S04]  /*11af0*/  STL.64 [R1+0x11b0], R4 ;  /* 0x0011b00401007387 */ /* 0x0003e80000100a00 */
        /* <DEDUP_REMOVED lines=39> */
[----:B------:R-:W2:Y:S01]  /*11d70*/  LDL.LU R252, [R1+0x2e44] ;  /* 0x002e440001fc7983 */ /* 0x000ea20000300800 */
[----:B-----5:R-:W-:-:S03]  /*11d80*/  IMAD.MOV.U32 R61, RZ, RZ, R0 ;  /* 0x000000ffff3d7224 */ /* 0x020fc600078e0000 */
[----:B------:R-:W5:Y:S04]  /*11d90*/  LDL.LU R0, [R1+0x2e48] ;  /* 0x002e480001007983 */ /* 0x000f680000300800 */
[----:B------:R-:W4:Y:S04]  /*11da0*/  LDL.LU R27, [R1+0x27ec] ;  /* 0x0027ec00011b7983 */ /* 0x000f280000300800 */
        /* <DEDUP_REMOVED lines=25> */
[----:B------:R-:W5:Y:S04]  /*11f40*/  LDL.LU R0, [R1+0x2e20] ;  /* 0x002e200001007983 */ /* 0x000f680000300800 */
[----:B------:R0:W-:Y:S04]  /*11f50*/  STL.64 [R1+0x11d0], R58 ;  /* 0x0011d03a01007387 */ /* 0x0001e80000100a00 */
[----:B---3--:R1:W-:Y:S04]  /*11f60*/  STL.64 [R1+0x11d8], R56 ;  /* 0x0011d83801007387 */ /* 0x0083e80000100a00 */
[----:B------:R2:W-:Y:S04]  /*11f70*/  STL.64 [R1+0x12b8], R62 ;  /* 0x0012b83e01007387 */ /* 0x0005e80000100a00 */
[----:B0-----:R-:W3:Y:S04]  /*11f80*/  LDL.LU R58, [R1+0x2768] ;  /* 0x00276800013a7983 */ /* 0x001ee80000300800 */
[----:B-1----:R-:W4:Y:S04]  /*11f90*/  LDL.LU R56, [R1+0x2770] ;  /* 0x0027700001387983 */ /* 0x002f280000300800 */
[----:B------:R-:W4:Y:S04]  /*11fa0*/  LDL.LU R57, [R1+0x2774] ;  /* 0x0027740001397983 */ /* 0x000f280000300800 */
[----:B------:R-:W3:Y:S01]  /*11fb0*/  LDL.LU R59, [R1+0x276c] ;  /* 0x00276c00013b7983 */ /* 0x000ee20000300800 */
[----:B--2---:R-:W-:-:S03]  /*11fc0*/  IMAD.MOV.U32 R63, RZ, RZ, R252 ;  /* 0x000000ffff3f7224 */ /* 0x004fc600078e00fc */
[----:B------:R-:W2:Y:S01]  /*11fd0*/  LDL.LU R252, [R1+0x2e14] ;  /* 0x002e140001fc7983 */ /* 0x000ea20000300800 */
        /* <DEDUP_REMOVED lines=20> */
[----:B---3--:R-:W-:Y:S04]  /*12120*/  STL.64 [R1+0x12c8], R58 ;  /* 0x0012c83a01007387 */ /* 0x008fe80000100a00 */
[----:B----4-:R3:W-:Y:S04]  /*12130*/  STL.64 [R1+0x12d0], R56 ;  /* 0x0012d03801007387 */ /* 0x0107e80000100a00 */
[----:B------:R4:W-:Y:S04]  /*12140*/  STL.64 [R1+0x12d8], R54 ;  /* 0x0012d83601007387 */ /* 0x0009e80000100a00 */
[----:B------:R2:W-:Y:S04]  /*12150*/  STL.64 [R1+0x12e8], R50 ;  /* 0x0012e83201007387 */ /* 0x0005e80000100a00 */
        /* <DEDUP_REMOVED lines=34> */
[----:B-1----:R-:W5:Y:S04]  /*12380*/  LDL.LU R60, [R1+0x2858] ;  /* 0x00285800013c7983 */ /* 0x002f680000300800 */
[----:B------:R-:W5:Y:S04]  /*12390*/  LDL.LU R61, [R1+0x285c] ;  /* 0x00285c00013d7983 */ /* 0x000f680000300800 */
[----:B---3--:R-:W3:Y:S04]  /*123a0*/  LDL.LU R56, [R1+0x2868] ;  /* 0x0028680001387983 */ /* 0x008ee80000300800 */
[----:B------:R-:W3:Y:S04]  /*123b0*/  LDL.LU R57, [R1+0x286c] ;  /* 0x00286c0001397983 */ /* 0x000ee80000300800 */
[----:B------:R-:W3:Y:S04]  /*123c0*/  LDL.LU R58, [R1+0x2860] ;  /* 0x00286000013a7983 */ /* 0x000ee80000300800 */
[----:B------:R-:W3:Y:S04]  /*123d0*/  LDL.LU R59, [R1+0x2864] ;  /* 0x00286400013b7983 */ /* 0x000ee80000300800 */
[----:B----4-:R-:W4:Y:S04]  /*123e0*/  LDL.LU R54, [R1+0x2870] ;  /* 0x0028700001367983 */ /* 0x010f280000300800 */
[----:B------:R-:W4:Y:S01]  /*123f0*/  LDL.LU R55, [R1+0x2874] ;  /* 0x0028740001377983 */ /* 0x000f220000300800 */
[----:B--2---:R-:W-:-:S03]  /*12400*/  IMAD.MOV.U32 R51, RZ, RZ, R252 ;  /* 0x000000ffff337224 */ /* 0x004fc600078e00fc */
[----:B------:R-:W2:Y:S01]  /*12410*/  LDL.LU R252, [R1+0x2e0c] ;  /* 0x002e0c0001fc7983 */ /* 0x000ea20000300800 */
[----:B-----5:R-:W-:-:S03]  /*12420*/  IMAD.MOV.U32 R50, RZ, RZ, R0 ;  /* 0x000000ffff327224 */ /* 0x020fc600078e0000 */
[----:B------:R-:W5:Y:S04]  /*12430*/  LDL.LU R0, [R1+0x2e10] ;  /* 0x002e100001007983 */ /* 0x000f680000300800 */
[----:B------:R2:W-:Y:S02]  /*12440*/  STL.64 [R1+0x1318], R38 ;  /* 0x0013182601007387 */ /* 0x0005e40000100a00 */
[----:B--2---:R-:W-:Y:S02]  /*12450*/  MOV R39, R252 ;  /* 0x000000fc00277202 */ /* 0x004fe40000000f00 */
[----:B------:R-:W2:Y:S01]  /*12460*/  LDL.LU R252, [R1+0x2e04] ;  /* 0x002e040001fc7983 */ /* 0x000ea20000300800 */
[----:B-----5:R-:W-:-:S03]  /*12470*/  IMAD.MOV.U32 R38, RZ, RZ, R0 ;  /* 0x000000ffff267224 */ /* 0x020fc600078e0000 */
[----:B------:R-:W5:Y:S04]  /*12480*/  LDL.LU R0, [R1+0x2e08] ;  /* 0x002e080001007983 */ /* 0x000f680000300800 */
[----:B------:R2:W-:Y:S02]  /*12490*/  STL.64 [R1+0x1348], R26 ;  /* 0x0013481a01007387 */ /* 0x0005e40000100a00 */
[----:B--2---:R-:W-:Y:S02]  /*124a0*/  IMAD.MOV.U32 R27, RZ, RZ, R252 ;  /* 0x000000ffff1b7224 */ /* 0x004fe400078e00fc */
        /* <DEDUP_REMOVED lines=16> */
[----:B0-----:R-:W3:Y:S04]  /*125b0*/  LDL.LU R8, [R1+0x2928] ;  /* 0x0029280001087983 */ /* 0x001ee80000300800 */
[----:B-1----:R-:W4:Y:S04]  /*125c0*/  LDL.LU R4, [R1+0x2938] ;  /* 0x0029380001047983 */ /* 0x002f280000300800 */
[----:B------:R-:W4:Y:S04]  /*125d0*/  LDL.LU R5, [R1+0x293c] ;  /* 0x00293c0001057983 */ /* 0x000f280000300800 */
[----:B------:R-:W3:Y:S04]  /*125e0*/  LDL.LU R9, [R1+0x292c] ;  /* 0x00292c0001097983 */ /* 0x000ee80000300800 */
[----:B------:R-:W4:Y:S04]  /*125f0*/  LDL.LU R12, [R1+0x2918] ;  /* 0x00291800010c7983 */ /* 0x000f280000300800 */
[----:B------:R-:W4:Y:S04]  /*12600*/  LDL.LU R13, [R1+0x291c] ;  /* 0x00291c00010d7983 */ /* 0x000f280000300800 */
        /* <DEDUP_REMOVED lines=28> */
[----:B------:R-:W-:Y:S04]  /*127d0*/  STL.64 [R1+0x1488], R8 ;  /* 0x0014880801007387 */ /* 0x000fe80000100a00 */
[----:B------:R-:W-:Y:S04]  /*127e0*/  STL.64 [R1+0x1458], R20 ;  /* 0x0014581401007387 */ /* 0x000fe80000100a00 */
[----:B------:R3:W-:Y:S04]  /*127f0*/  STL.64 [R1+0x1498], R4 ;  /* 0x0014980401007387 */ /* 0x0007e80000100a00 */
[----:B------:R4:W-:Y:S04]  /*12800*/  STL.64 [R1+0x1448], R24 ;  /* 0x0014481801007387 */ /* 0x0009e80000100a00 */
[----:B0-----:R-:W5:Y:S04]  /*12810*/  LDL.LU R32, [R1+0x28c8] ;  /* 0x0028c80001207983 */ /* 0x001f680000300800 */
[----:B------:R0:W-:Y:S04]  /*12820*/  STL.64 [R1+0x1438], R28 ;  /* 0x0014381c01007387 */ /* 0x0001e80000100a00 */
        /* <DEDUP_REMOVED lines=27> */
[----:B------:R-:W-:Y:S04]  /*129e0*/  STL.64 [R1+0x13b8], R60 ;  /* 0x0013b83c01007387 */ /* 0x000fe80000100a00 */
        /* <DEDUP_REMOVED lines=10> */
[----:B----4-:R-:W4:Y:S04]  /*12a90*/  LDL.LU R24, [R1+0x29e0] ;  /* 0x0029e00001187983 */ /* 0x010f280000300800 */
[----:B------:R-:W4:Y:S04]  /*12aa0*/  LDL.LU R25, [R1+0x29e4] ;  /* 0x0029e40001197983 */ /* 0x000f280000300800 */
[----:B0-----:R-:W3:Y:S04]  /*12ab0*/  LDL.LU R28, [R1+0x29d0] ;  /* 0x0029d000011c7983 */ /* 0x001ee80000300800 */
[----:B------:R-:W3:Y:S04]  /*12ac0*/  LDL.LU R29, [R1+0x29d4] ;  /* 0x0029d400011d7983 */ /* 0x000ee80000300800 */
[----:B------:R0:W-:Y:S04]  /*12ad0*/  STL.64 [R1+0x13b0], R62 ;  /* 0x0013b03e01007387 */ /* 0x0001e80000100a00 */
[----:B------:R-:W-:Y:S04]  /*12ae0*/  STL.64 [R1+0x13d0], R54 ;  /* 0x0013d03601007387 */ /* 0x000fe80000100a00 */
[----:B------:R1:W-:Y:S04]  /*12af0*/  STL.64 [R1+0x13e0], R50 ;  /* 0x0013e03201007387 */ /* 0x0003e80000100a00 */
[----:B------:R5:W-:Y:S04]  /*12b00*/  STL.64 [R1+0x1410], R38 ;  /* 0x0014102601007387 */ /* 0x000be80000100a00 */
[----:B------:R5:W-:Y:S04]  /*12b10*/  STL.64 [R1+0x1440], R26 ;  /* 0x0014401a01007387 */ /* 0x000be80000100a00 */
[----:B------:R5:W-:Y:S04]  /*12b20*/  STL.64 [R1+0x1470], R14 ;  /* 0x0014700e01007387 */ /* 0x000be80000100a00 */
[----:B0-----:R-:W4:Y:S04]  /*12b30*/  LDL.LU R62, [R1+0x2948] ;  /* 0x00294800013e7983 */ /* 0x001f280000300800 */
[----:B------:R0:W-:Y:S04]  /*12b40*/  STL.64 [R1+0x14a0], R246 ;  /* 0x0014a0f601007387 */ /* 0x0001e80000100a00 */
[----:B------:R-:W3:Y:S01]  /*12b50*/  LDL.LU R60, [R1+0x2950] ;  /* 0x00295000013c7983 */ /* 0x000ee20000300800 */
[----:B--2---:R-:W-:-:S03]  /*12b60*/  IMAD.MOV.U32 R61, RZ, RZ, R252 ;  /* 0x000000ffff3d7224 */ /* 0x004fc600078e00fc */
[----:B-1----:R-:W2:Y:S04]  /*12b70*/  LDL.LU R50, [R1+0x2978] ;  /* 0x0029780001327983 */ /* 0x002ea80000300800 */
[----:B------:R-:W4:Y:S01]  /*12b80*/  LDL.LU R252, [R1+0x2de8] ;  /* 0x002de80001fc7983 */ /* 0x000f220000300800 */
[----:B-----5:R-:W-:-:S03]  /*12b90*/  IMAD.MOV.U32 R63, RZ, RZ, R0 ;  /* 0x000000ffff3f7224 */ /* 0x020fc600078e0000 */
[----:B------:R-:W5:Y:S04]  /*12ba0*/  LDL.LU R0, [R1+0x2de4] ;  /* 0x002de40001007983 */ /* 0x000f680000300800 */
[----:B------:R-:W2:Y:S04]  /*12bb0*/  LDL.LU R54, [R1+0x2968] ;  /* 0x0029680001367983 */ /* 0x000ea80000300800 */
[----:B------:R-:W2:Y:S04]  /*12bc0*/  LDL.LU R38, [R1+0x29a8] ;  /* 0x0029a80001267983 */ /* 0x000ea80000300800 */
[----:B------:R-:W2:Y:S04]  /*12bd0*/  LDL.LU R26, [R1+0x29d8] ;  /* 0x0029d800011a7983 */ /* 0x000ea80000300800 */
[----:B------:R-:W2:Y:S04]  /*12be0*/  LDL.LU R14, [R1+0x2a08] ;  /* 0x002a0800010e7983 */ /* 0x000ea80000300800 */
[----:B0-----:R-:W2:Y:S01]  /*12bf0*/  LDL.LU R246, [R1+0x2a38] ;  /* 0x002a380001f67983 */ /* 0x001ea20000300800 */
[----:B----4-:R-:W-:-:S03]  /*12c00*/  IMAD.MOV.U32 R55, RZ, RZ, R252 ;  /* 0x000000ffff377224 */ /* 0x010fc600078e00fc */
[----:B------:R-:W4:Y:S01]  /*12c10*/  LDL.LU R252, [R1+0x2de0] ;  /* 0x002de00001fc7983 */ /* 0x000f220000300800 */
[----:B-----5:R-:W-:-:S03]  /*12c20*/  IMAD.MOV.U32 R51, RZ, RZ, R0 ;  /* 0x000000ffff337224 */ /* 0x020fc600078e0000 */
[----:B------:R-:W5:Y:S04]  /*12c30*/  LDL.LU R0, [R1+0x2ddc] ;  /* 0x002ddc0001007983 */ /* 0x000f680000300800 */
[----:B------:R0:W-:Y:S04]  /*12c40*/  STL.64 [R1+0x1400], R42 ;  /* 0x0014002a01007387 */ /* 0x0001e80000100a00 */
[----:B------:R1:W-:Y:S04]  /*12c50*/  STL.64 [R1+0x1430], R30 ;  /* 0x0014301e01007387 */ /* 0x0003e80000100a00 */
[----:B------:R1:W-:Y:S04]  /*12c60*/  STL.64 [R1+0x1460], R18 ;  /* 0x0014601201007387 */ /* 0x0003e80000100a00 */
[----:B------:R1:W-:Y:S04]  /*12c70*/  STL.64 [R1+0x1490], R6 ;  /* 0x0014900601007387 */ /* 0x0003e80000100a00 */
[----:B------:R1:W-:Y:S04]  /*12c80*/  STL.64 [R1+0x14a8], R62 ;  /* 0x0014a83e01007387 */ /* 0x0003e80000100a00 */
[----:B---3--:R-:W-:Y:S04]  /*12c90*/  STL.64 [R1+0x14b0], R60 ;  /* 0x0014b03c01007387 */ /* 0x008fe80000100a00 */
[----:B--2---:R2:W-:Y:S04]  /*12ca0*/  STL.64 [R1+0x14d8], R50 ;  /* 0x0014d83201007387 */ /* 0x0045e80000100a00 */
[----:B------:R-:W-:Y:S04]  /*12cb0*/  STL.64 [R1+0x14c8], R54 ;  /* 0x0014c83601007387 */ /* 0x000fe80000100a00 */
[----:B0-----:R-:W3:Y:S04]  /*12cc0*/  LDL.LU R42, [R1+0x2998] ;  /* 0x00299800012a7983 */ /* 0x001ee80000300800 */
[----:B-1----:R-:W3:Y:S04]  /*12cd0*/  LDL.LU R30, [R1+0x29c8] ;  /* 0x0029c800011e7983 */ /* 0x002ee80000300800 */
[----:B------:R-:W3:Y:S04]  /*12ce0*/  LDL.LU R18, [R1+0x29f8] ;  /* 0x0029f80001127983 */ /* 0x000ee80000300800 */
[----:B------:R-:W3:Y:S04]  /*12cf0*/  LDL.LU R6, [R1+0x2a28] ;  /* 0x002a280001067983 */ /* 0x000ee80000300800 */
[----:B------:R-:W3:Y:S04]  /*12d00*/  LDL.LU R63, [R1+0x2a44] ;  /* 0x002a4400013f7983 */ /* 0x000ee80000300800 */
[----:B--2---:R-:W2:Y:S04]  /*12d10*/  LDL.LU R51, [R1+0x2a74] ;  /* 0x002a740001337983 */ /* 0x004ea80000300800 */
[----:B------:R0:W-:Y:S04]  /*12d20*/  STL.64 [R1+0x13c8], R56 ;  /* 0x0013c83801007387 */ /* 0x0001e80000100a00 */
[----:B------:R-:W-:Y:S04]  /*12d30*/  STL.64 [R1+0x13c0], R58 ;  /* 0x0013c03a01007387 */ /* 0x000fe80000100a00 */
[----:B------:R-:W-:Y:S04]  /*12d40*/  STL.64 [R1+0x13d8], R52 ;  /* 0x0013d83401007387 */ /* 0x000fe80000100a00 */
[----:B0-----:R-:W2:Y:S04]  /*12d50*/  LDL.LU R56, [R1+0x2960] ;  /* 0x0029600001387983 */ /* 0x001ea80000300800 */
[----:B------:R-:W2:Y:S04]  /*12d60*/  LDL.LU R57, [R1+0x2964] ;  /* 0x0029640001397983 */ /* 0x000ea80000300800 */
[----:B------:R-:W-:Y:S04]  /*12d70*/  STL.64 [R1+0x13e8], R48 ;  /* 0x0013e83001007387 */ /* 0x000fe80000100a00 */
[----:B------:R-:W-:Y:S04]  /*12d80*/  STL.64 [R1+0x13f8], R44 ;  /* 0x0013f82c01007387 */ /* 0x000fe80000100a00 */
        /* <DEDUP_REMOVED lines=21> */
[----:B------:R-:W-:Y:S04]  /*12ee0*/  STL.64 [R1+0x1530], R28 ;  /* 0x0015301c01007387 */ /* 0x000fe80000100a00 */
[----:B------:R-:W-:Y:S04]  /*12ef0*/  STL.64 [R1+0x1540], R24 ;  /* 0x0015401801007387 */ /* 0x000fe80000100a00 */
[----:B------:R-:W-:Y:S04]  /*12f00*/  STL.64 [R1+0x1550], R20 ;  /* 0x0015501401007387 */ /* 0x000fe80000100a00 */
[----:B------:R-:W-:Y:S04]  /*12f10*/  STL.64 [R1+0x1560], R16 ;  /* 0x0015601001007387 */ /* 0x000fe80000100a00 */
[----:B------:R-:W-:Y:S04]  /*12f20*/  STL.64 [R1+0x1570], R12 ;  /* 0x0015700c01007387 */ /* 0x000fe80000100a00 */
        /* <DEDUP_REMOVED lines=24> */
[----:B0-----:R-:W2:Y:S04]  /*130b0*/  LDL.LU R4, [R1+0x2b28] ;  /* 0x002b280001047983 */ /* 0x001ea80000300800 */
[----:B------:R-:W2:Y:S01]  /*130c0*/  LDL.LU R5, [R1+0x2b2c] ;  /* 0x002b2c0001057983 */ /* 0x000ea20000300800 */
        /* <DEDUP_REMOVED lines=24> */
[----:B------:R0:W-:Y:S04]  /*13250*/  STL.64 [R1+0x1508], R38 ;  /* 0x0015082601007387 */ /* 0x0001e80000100a00 */
[----:B---3--:R-:W-:Y:S04]  /*13260*/  STL.64 [R1+0x14f8], R42 ;  /* 0x0014f82a01007387 */ /* 0x008fe80000100a00 */
[----:B------:R1:W-:Y:S04]  /*13270*/  STL.64 [R1+0x1538], R26 ;  /* 0x0015381a01007387 */ /* 0x0003e80000100a00 */
[----:B------:R-:W-:Y:S04]  /*13280*/  STL.64 [R1+0x1528], R30 ;  /* 0x0015281e01007387 */ /* 0x000fe80000100a00 */
[----:B------:R3:W-:Y:S04]  /*13290*/  STL.64 [R1+0x1568], R14 ;  /* 0x0015680e01007387 */ /* 0x0007e80000100a00 */
[----:B------:R-:W-:Y:S04]  /*132a0*/  STL.64 [R1+0x1558], R18 ;  /* 0x0015581201007387 */ /* 0x000fe80000100a00 */
[----:B------:R3:W-:Y:S04]  /*132b0*/  STL.64 [R1+0x1598], R246 ;  /* 0x001598f601007387 */ /* 0x0007e80000100a00 */
[----:B------:R-:W-:Y:S04]  /*132c0*/  STL.64 [R1+0x1588], R6 ;  /* 0x0015880601007387 */ /* 0x000fe80000100a00 */
[----:B------:R-:W-:Y:S04]  /*132d0*/  STL.64 [R1+0x15a0], R62 ;  /* 0x0015a03e01007387 */ /* 0x000fe80000100a00 */
[----:B--2---:R-:W-:Y:S04]  /*132e0*/  STL.64 [R1+0x15d0], R50 ;  /* 0x0015d03201007387 */ /* 0x004fe80000100a00 */
[----:B0-----:R-:W2:Y:S04]  /*132f0*/  LDL.LU R39, [R1+0x2aa4] ;  /* 0x002aa40001277983 */ /* 0x001ea80000300800 */
[----:B-1----:R-:W2:Y:S04]  /*13300*/  LDL.LU R27, [R1+0x2ad4] ;  /* 0x002ad400011b7983 */ /* 0x002ea80000300800 */
[----:B---3--:R-:W3:Y:S04]  /*13310*/  LDL.LU R15, [R1+0x2b04] ;  /* 0x002b0400010f7983 */ /* 0x008ee80000300800 */
[----:B------:R0:W-:Y:S04]  /*13320*/  STL.64 [R1+0x14c0], R56 ;  /* 0x0014c03801007387 */ /* 0x0001e80000100a00 */
[----:B------:R-:W3:Y:S04]  /*13330*/  LDL.LU R247, [R1+0x2b34] ;  /* 0x002b340001f77983 */ /* 0x000ee80000300800 */
[----:B------:R-:W-:Y:S04]  /*13340*/  STL.64 [R1+0x14b8], R58 ;  /* 0x0014b83a01007387 */ /* 0x000fe80000100a00 */
[----:B0-----:R-:W3:Y:S04]  /*13350*/  LDL.LU R56, [R1+0x2a58] ;  /* 0x002a580001387983 */ /* 0x001ee80000300800 */
[----:B------:R-:W3:Y:S04]  /*13360*/  LDL.LU R57, [R1+0x2a5c] ;  /* 0x002a5c0001397983 */ /* 0x000ee80000300800 */
[----:B------:R-:W-:Y:S04]  /*13370*/  STL.64 [R1+0x14d0], R52 ;  /* 0x0014d03401007387 */ /* 0x000fe80000100a00 */
[----:B------:R-:W-:Y:S04]  /*13380*/  STL.64 [R1+0x14e0], R48 ;  /* 0x0014e03001007387 */ /* 0x000fe80000100a00 */
[----:B------:R-:W-:Y:S04]  /*13390*/  STL.64 [R1+0x14f0], R44 ;  /* 0x0014f02c01007387 */ /* 0x000fe80000100a00 */
[----:B------:R0:W-:Y:S04]  /*133a0*/  STL.64 [R1+0x1500], R40 ;  /* 0x0015002801007387 */ /* 0x0001e80000100a00 */
        /* <DEDUP_REMOVED lines=74> */
[----:B--2---:R4:W-:Y:S02]  /*13850*/  STL.64 [R1+0x1600], R38 ;  /* 0x0016002601007387 */ /* 0x0049e40000100a00 */
[----:B----4-:R-:W-:Y:S02]  /*13860*/  IMAD.MOV.U32 R39, RZ, RZ, R252 ;  /* 0x000000ffff277224 */ /* 0x010fe400078e00fc */
[----:B------:R-:W2:Y:S01]  /*13870*/  LDL.LU R252, [R1+0x2d74] ;  /* 0x002d740001fc7983 */ /* 0x000ea20000300800 */
[----:B-----5:R-:W-:-:S03]  /*13880*/  IMAD.MOV.U32 R38, RZ, RZ, R0 ;  /* 0x000000ffff267224 */ /* 0x020fc600078e0000 */
[----:B------:R-:W4:Y:S04]  /*13890*/  LDL.LU R0, [R1+0x2d78] ;  /* 0x002d780001007983 */ /* 0x000f280000300800 */
[----:B------:R2:W-:Y:S02]  /*138a0*/  STL.64 [R1+0x1630], R26 ;  /* 0x0016301a01007387 */ /* 0x0005e40000100a00 */
[----:B--2---:R-:W-:Y:S02]  /*138b0*/  IMAD.MOV.U32 R27, RZ, RZ, R252 ;  /* 0x000000ffff1b7224 */ /* 0x004fe400078e00fc */
[----:B------:R-:W2:Y:S01]  /*138c0*/  LDL.LU R252, [R1+0x2d6c] ;  /* 0x002d6c0001fc7983 */ /* 0x000ea20000300800 */
[----:B----4-:R-:W-:-:S03]  /*138d0*/  IMAD.MOV.U32 R26, RZ, RZ, R0 ;  /* 0x000000ffff1a7224 */ /* 0x010fc600078e0000 */
[----:B------:R-:W4:Y:S04]  /*138e0*/  LDL.LU R0, [R1+0x2d70] ;  /* 0x002d700001007983 */ /* 0x000f280000300800 */
[----:B---3--:R2:W-:Y:S02]  /*138f0*/  STL.64 [R1+0x1660], R14 ;  /* 0x0016600e01007387 */ /* 0x0085e40000100a00 */
[----:B--2---:R-:W-:Y:S02]  /*13900*/  IMAD.MOV.U32 R15, RZ, RZ, R252 ;  /* 0x000000ffff0f7224 */ /* 0x004fe400078e00fc */
[----:B------:R-:W2:Y:S01]  /*13910*/  LDL.LU R252, [R1+0x2d64] ;  /* 0x002d640001fc7983 */ /* 0x000ea20000300800 */
[----:B----4-:R-:W-:-:S03]  /*13920*/  IMAD.MOV.U32 R14, RZ, RZ, R0 ;  /* 0x000000ffff0e7224 */ /* 0x010fc600078e0000 */
[----:B------:R-:W3:Y:S04]  /*13930*/  LDL.LU R0, [R1+0x2d68] ;  /* 0x002d680001007983 */ /* 0x000ee80000300800 */
[----:B------:R0:W-:Y:S04]  /*13940*/  STL.64 [R1+0x15b8], R56 ;  /* 0x0015b83801007387 */ /* 0x0001e80000100a00 */
[----:B------:R2:W-:Y:S04]  /*13950*/  STL.64 [R1+0x1690], R246 ;  /* 0x001690f601007387 */ /* 0x0005e80000100a00 */
[----:B0-----:R-:W4:Y:S04]  /*13960*/  LDL.LU R56, [R1+0x2b50] ;  /* 0x002b500001387983 */ /* 0x001f280000300800 */
[----:B------:R-:W4:Y:S01]  /*13970*/  LDL.LU R57, [R1+0x2b54] ;  /* 0x002b540001397983 */ /* 0x000f220000300800 */
[----:B--2---:R-:W-:-:S03]  /*13980*/  IMAD.MOV.U32 R247, RZ, RZ, R252 ;  /* 0x000000fffff77224 */ /* 0x004fc600078e00fc */
[----:B------:R-:W2:Y:S01]  /*13990*/  LDL.LU R252, [R1+0x2d5c] ;  /* 0x002d5c0001fc7983 */ /* 0x000ea20000300800 */
[----:B---3--:R-:W-:-:S03]  /*139a0*/  IMAD.MOV.U32 R246, RZ, RZ, R0 ;  /* 0x000000fffff67224 */ /* 0x008fc600078e0000 */
[----:B------:R-:W-:Y:S04]  /*139b0*/  STL.64 [R1+0x15b0], R58 ;  /* 0x0015b03a01007387 */ /* 0x000fe80000100a00 */
[----:B------:R-:W-:Y:S04]  /*139c0*/  STL.64 [R1+0x15c8], R52 ;  /* 0x0015c83401007387 */ /* 0x000fe80000100a00 */
[----:B------:R-:W-:Y:S04]  /*139d0*/  STL.64 [R1+0x15d8], R48 ;  /* 0x0015d83001007387 */ /* 0x000fe80000100a00 */
[----:B------:R-:W-:Y:S04]  /*139e0*/  STL.64 [R1+0x15e8], R44 ;  /* 0x0015e82c01007387 */ /* 0x000fe80000100a00 */
[----:B------:R0:W-:Y:S04]  /*139f0*/  STL.64 [R1+0x15f8], R40 ;  /* 0x0015f82801007387 */ /* 0x0001e80000100a00 */
[----:B------:R1:W-:Y:S04]  /*13a00*/  STL.64 [R1+0x1608], R36 ;  /* 0x0016082401007387 */ /* 0x0003e80000100a00 */
[----:B------:R3:W-:Y:S04]  /*13a10*/  STL.64 [R1+0x1618], R32 ;  /* 0x0016182001007387 */ /* 0x0007e80000100a00 */
[----:B0-----:R-:W5:Y:S04]  /*13a20*/  LDL.LU R40, [R1+0x2b90] ;  /* 0x002b900001287983 */ /* 0x001f680000300800 */
[----:B-1----:R-:W5:Y:S04]  /*13a30*/  LDL.LU R36, [R1+0x2ba0] ;  /* 0x002ba00001247983 */ /* 0x002f680000300800 */
[----:B---3--:R-:W3:Y:S04]  /*13a40*/  LDL.LU R32, [R1+0x2bb0] ;  /* 0x002bb00001207983 */ /* 0x008ee80000300800 */
[----:B------:R-:W3:Y:S04]  /*13a50*/  LDL.LU R33, [R1+0x2bb4] ;  /* 0x002bb40001217983 */ /* 0x000ee80000300800 */
        /* <DEDUP_REMOVED lines=51> */
[----:B-1----:R-:W4:Y:S04]  /*13d90*/  LDL.LU R8, [R1+0x2d08] ;  /* 0x002d080001087983 */ /* 0x002f280000300800 */
        /* <DEDUP_REMOVED lines=12> */
[----:B------:R-:W2:Y:S04]  /*13e60*/  LDL.LU R56, [R1+0x2c38] ;  /* 0x002c380001387983 */ /* 0x000ea80000300800 */
[----:B------:R-:W4:Y:S04]  /*13e70*/  LDL.LU R252, [R1+0x2d58] ;  /* 0x002d580001fc7983 */ /* 0x000f280000300800 */
[----:B------:R-:W-:Y:S04]  /*13e80*/  STL.64 [R1+0x16c8], R50 ;  /* 0x0016c83201007387 */ /* 0x000fe80000100a00 */
[----:B---3--:R0:W-:Y:S04]  /*13e90*/  STL.64 [R1+0x1710], R32 ;  /* 0x0017102001007387 */ /* 0x0081e80000100a00 */
[----:B-----5:R1:W-:Y:S04]  /*13ea0*/  STL.64 [R1+0x1700], R36 ;  /* 0x0017002401007387 */ /* 0x0203e80000100a00 */
[----:B------:R3:W-:Y:S04]  /*13eb0*/  STL.64 [R1+0x16f0], R40 ;  /* 0x0016f02801007387 */ /* 0x0007e80000100a00 */
[----:B0-----:R-:W5:Y:S04]  /*13ec0*/  LDL.LU R32, [R1+0x2c98] ;  /* 0x002c980001207983 */ /* 0x001f680000300800 */
[----:B------:R0:W-:Y:S04]  /*13ed0*/  STL.64 [R1+0x16e0], R44 ;  /* 0x0016e02c01007387 */ /* 0x0001e80000100a00 */
[----:B------:R-:W5:Y:S04]  /*13ee0*/  LDL.LU R33, [R1+0x2c9c] ;  /* 0x002c9c0001217983 */ /* 0x000f680000300800 */
[----:B------:R-:W-:Y:S04]  /*13ef0*/  STL.64 [R1+0x16d0], R48 ;  /* 0x0016d03001007387 */ /* 0x000fe80000100a00 */
[----:B-1----:R-:W5:Y:S04]  /*13f00*/  LDL.LU R36, [R1+0x2c88] ;  /* 0x002c880001247983 */ /* 0x002f680000300800 */
[----:B------:R-:W-:Y:S04]  /*13f10*/  STL.64 [R1+0x16c0], R52 ;  /* 0x0016c03401007387 */ /* 0x000fe80000100a00 */
[----:B------:R-:W5:Y:S04]  /*13f20*/  LDL.LU R37, [R1+0x2c8c] ;  /* 0x002c8c0001257983 */ /* 0x000f680000300800 */
[----:B------:R1:W-:Y:S04]  /*13f30*/  STL.64 [R1+0x16a8], R58 ;  /* 0x0016a83a01007387 */ /* 0x0003e80000100a00 */
[----:B---3--:R-:W3:Y:S04]  /*13f40*/  LDL.LU R40, [R1+0x2c78] ;  /* 0x002c780001287983 */ /* 0x008ee80000300800 */
[----:B------:R-:W3:Y:S04]  /*13f50*/  LDL.LU R41, [R1+0x2c7c] ;  /* 0x002c7c0001297983 */ /* 0x000ee80000300800 */
[----:B0-----:R-:W5:Y:S01]  /*13f60*/  LDL.LU R44, [R1+0x2c68] ;  /* 0x002c6800012c7983 */ /* 0x001f620000300800 */
[----:B-1----:R-:W-:-:S03]  /*13f70*/  IMAD.MOV.U32 R59, RZ, RZ, R0 ;  /* 0x000000ffff3b7224 */ /* 0x002fc600078e0000 */
[----:B------:R-:W5:Y:S04]  /*13f80*/  LDL.LU R45, [R1+0x2c6c] ;  /* 0x002c6c00012d7983 */ /* 0x000f680000300800 */
[----:B------:R-:W3:Y:S04]  /*13f90*/  LDL.LU R48, [R1+0x2c58] ;  /* 0x002c580001307983 */ /* 0x000ee80000300800 */
[----:B------:R-:W3:Y:S04]  /*13fa0*/  LDL.LU R49, [R1+0x2c5c] ;  /* 0x002c5c0001317983 */ /* 0x000ee80000300800 */
[----:B------:R-:W5:Y:S04]  /*13fb0*/  LDL.LU R52, [R1+0x2c48] ;  /* 0x002c480001347983 */ /* 0x000f680000300800 */
[----:B------:R-:W5:Y:S04]  /*13fc0*/  LDL.LU R53, [R1+0x2c4c] ;  /* 0x002c4c0001357983 */ /* 0x000f680000300800 */
[----:B------:R-:W2:Y:S04]  /*13fd0*/  LDL.LU R58, [R1+0x2c30] ;  /* 0x002c3000013a7983 */ /* 0x000ea80000300800 */
[----:B------:R-:W3:Y:S04]  /*13fe0*/  LDL.LU R0, [R1+0x2d54] ;  /* 0x002d540001007983 */ /* 0x000ee80000300800 */
[----:B------:R0:W-:Y:S04]  /*13ff0*/  STL.64 [R1+0x16f8], R38 ;  /* 0x0016f82601007387 */ /* 0x0001e80000100a00 */
[----:B------:R1:W-:Y:S04]  /*14000*/  STL.64 [R1+0x1728], R26 ;  /* 0x0017281a01007387 */ /* 0x0003e80000100a00 */
[----:B------:R1:W-:Y:S04]  /*14010*/  STL.64 [R1+0x1758], R14 ;  /* 0x0017580e01007387 */ /* 0x0003e80000100a00 */
[----:B------:R1:W-:Y:S04]  /*14020*/  STL.64 [R1+0x1788], R246 ;  /* 0x001788f601007387 */ /* 0x0003e80000100a00 */
[----:B------:R-:W5:Y:S04]  /*14030*/  LDL.LU R50, [R1+0x2c50] ;  /* 0x002c500001327983 */ /* 0x000f680000300800 */
[----:B0-----:R-:W5:Y:S04]  /*14040*/  LDL.LU R38, [R1+0x2c80] ;  /* 0x002c800001267983 */ /* 0x001f680000300800 */
[----:B-1----:R-:W5:Y:S04]  /*14050*/  LDL.LU R26, [R1+0x2cb0] ;  /* 0x002cb000011a7983 */ /* 0x002f680000300800 */
[----:B------:R-:W5:Y:S04]  /*14060*/  LDL.LU R14, [R1+0x2ce8] ;  /* 0x002ce800010e7983 */ /* 0x000f680000300800 */
[----:B------:R-:W5:Y:S01]  /*14070*/  LDL.LU R246, [R1+0x2d10] ;  /* 0x002d100001f67983 */ /* 0x000f620000300800 */
[----:B----4-:R-:W-:-:S03]  /*14080*/  IMAD.MOV.U32 R51, RZ, RZ, R252 ;  /* 0x000000ffff337224 */ /* 0x010fc600078e00fc */
[----:B------:R-:W4:Y:S04]  /*14090*/  LDL.LU R252, [R1+0x2d50] ;  /* 0x002d500001fc7983 */ /* 0x000f280000300800 */
[----:B------:R-:W-:Y:S04]  /*140a0*/  STL.64 [R1+0x16d8], R46 ;  /* 0x0016d82e01007387 */ /* 0x000fe80000100a00 */
[----:B------:R-:W-:Y:S04]  /*140b0*/  STL.64 [R1+0x1708], R34 ;  /* 0x0017082201007387 */ /* 0x000fe80000100a00 */
[----:B------:R-:W-:Y:S04]  /*140c0*/  STL.64 [R1+0x1738], R22 ;  /* 0x0017381601007387 */ /* 0x000fe80000100a00 */
[----:B------:R0:W-:Y:S04]  /*140d0*/  STL.64 [R1+0x1778], R6 ;  /* 0x0017780601007387 */ /* 0x0001e80000100a00 */
[----:B------:R1:W-:Y:S04]  /*140e0*/  STL.64 [R1+0x1780], R4 ;  /* 0x0017800401007387 */ /* 0x0003e80000100a00 */
[----:B------:R-:W-:Y:S04]  /*140f0*/  STL.64 [R1+0x1768], R10 ;  /* 0x0017680a01007387 */ /* 0x000fe80000100a00 */
[----:B0-----:R-:W2:Y:S04]  /*14100*/  LDL.LU R6, [R1+0x2ce0] ;  /* 0x002ce00001067983 */ /* 0x001ea80000300800 */
[----:B-1----:R-:W5:Y:S04]  /*14110*/  LDL.LU R4, [R1+0x2cf8] ;  /* 0x002cf80001047983 */ /* 0x002f680000300800 */
[----:B------:R-:W5:Y:S04]  /*14120*/  LDL.LU R5, [R1+0x2cfc] ;  /* 0x002cfc0001057983 */ /* 0x000f680000300800 */
[----:B------:R0:W-:Y:S04]  /*14130*/  STL.64 [R1+0x16b8], R54 ;  /* 0x0016b83601007387 */ /* 0x0001e80000100a00 */
[----:B------:R1:W-:Y:S04]  /*14140*/  STL.64 [R1+0x16e8], R42 ;  /* 0x0016e82a01007387 */ /* 0x0003e80000100a00 */
[----:B------:R1:W-:Y:S04]  /*14150*/  STL.64 [R1+0x1718], R30 ;  /* 0x0017181e01007387 */ /* 0x0003e80000100a00 */
[----:B------:R1:W-:Y:S04]  /*14160*/  STL.64 [R1+0x1748], R18 ;  /* 0x0017481201007387 */ /* 0x0003e80000100a00 */
[----:B0-----:R-:W5:Y:S04]  /*14170*/  LDL.LU R54, [R1+0x2c40] ;  /* 0x002c400001367983 */ /* 0x001f680000300800 */
        /* <DEDUP_REMOVED lines=11> */
[----:B---3--:R-:W-:-:S03]  /*14230*/  IMAD.MOV.U32 R47, RZ, RZ, R0 ;  /* 0x000000ffff2f7224 */ /* 0x008fc600078e0000 */
[----:B------:R-:W3:Y:S01]  /*14240*/  LDL.LU R0, [R1+0x2d4c] ;  /* 0x002d4c0001007983 */ /* 0x000ee20000300800 */
[----:B----4-:R-:W-:-:S03]  /*14250*/  IMAD.MOV.U32 R39, RZ, RZ, R252 ;  /* 0x000000ffff277224 */ /* 0x010fc600078e00fc */
[----:B------:R-:W4:Y:S01]  /*14260*/  LDL.LU R252, [R1+0x2d48] ;  /* 0x002d480001fc7983 */ /* 0x000f220000300800 */
[----:B---3--:R-:W-:-:S03]  /*14270*/  IMAD.MOV.U32 R35, RZ, RZ, R0 ;  /* 0x000000ffff237224 */ /* 0x008fc600078e0000 */
[----:B------:R-:W3:Y:S01]  /*14280*/  LDL.LU R0, [R1+0x2d44] ;  /* 0x002d440001007983 */ /* 0x000ee20000300800 */
[----:B----4-:R-:W-:-:S03]  /*14290*/  IMAD.MOV.U32 R27, RZ, RZ, R252 ;  /* 0x000000ffff1b7224 */ /* 0x010fc600078e00fc */
[----:B------:R-:W4:Y:S01]  /*142a0*/  LDL.LU R252, [R1+0x2d40] ;  /* 0x002d400001fc7983 */ /* 0x000f220000300800 */
[----:B---3--:R-:W-:-:S03]  /*142b0*/  MOV R23, R0 ;  /* 0x0000000000177202 */ /* 0x008fc60000000f00 */
[----:B------:R-:W3:Y:S01]  /*142c0*/  LDL.LU R0, [R1+0x2d3c] ;  /* 0x002d3c0001007983 */ /* 0x000ee20000300800 */
[----:B----4-:R-:W-:-:S03]  /*142d0*/  IMAD.MOV.U32 R7, RZ, RZ, R252 ;  /* 0x000000ffff077224 */ /* 0x010fc600078e00fc */
[----:B------:R-:W4:Y:S01]  /*142e0*/  LDL.LU R252, [R1+0x2d38] ;  /* 0x002d380001fc7983 */ /* 0x000f220000300800 */
[----:B---3--:R-:W-:-:S03]  /*142f0*/  IMAD.MOV.U32 R15, RZ, RZ, R0 ;  /* 0x000000ffff0f7224 */ /* 0x008fc600078e0000 */
[----:B------:R-:W3:Y:S01]  /*14300*/  LDL.LU R0, [R1+0x2d34] ;  /* 0x002d340001007983 */ /* 0x000ee20000300800 */
[----:B----4-:R-:W-:-:S03]  /*14310*/  IMAD.MOV.U32 R11, RZ, RZ, R252 ;  /* 0x000000ffff0b7224 */ /* 0x010fc600078e00fc */
[----:B------:R-:W4:Y:S04]  /*14320*/  LDL.LU R252, [R1+0x2d30] ;  /* 0x002d300001fc7983 */ /* 0x000f280000300800 */
[----:B--2---:R0:W-:Y:S04]  /*14330*/  STL.64 [R1+0x1840], R6 ;  /* 0x0018400601007387 */ /* 0x0041e80000100a00 */
[----:B-----5:R1:W-:Y:S01]  /*14340*/  STL.64 [R1+0x1858], R4 ;  /* 0x0018580401007387 */ /* 0x0203e20000100a00 */
[----:B0-----:R-:W-:-:S03]  /*14350*/  VIADD R7, R2, 0xffffffff ;  /* 0xffffffff02077836 */ /* 0x001fc60000000000 */
        /* <DEDUP_REMOVED lines=22> */
[----:B------:R-:W-:Y:S01]  /*144c0*/  STL.64 [R1+0x1830], R18 ;  /* 0x0018301201007387 */ /* 0x000fe20000100a00 */
[----:B---3--:R-:W-:-:S02]  /*144d0*/  IMAD.MOV.U32 R247, RZ, RZ, R0 ;  /* 0x000000fffff77224 */ /* 0x008fc400078e0000 */
[----:B------:R-:W-:-:S04]  /*144e0*/  IMAD.MOV.U32 R0, RZ, RZ, R1 ;  /* 0x000000ffff007224 */ /* 0x000fc800078e0001 */
[--C-:B-1----:R-:W-:Y:S01]  /*144f0*/  IMAD R4, R7, 0x4, R0.reuse ;  /* 0x0000000407047824 */ /* 0x102fe200078e0200 */
[----:B------:R-:W-:Y:S04]  /*14500*/  STL.64 [R1+0x1838], R16 ;  /* 0x0018381001007387 */ /* 0x000fe80000100a00 */
[----:B------:R-:W-:Y:S04]  /*14510*/  STL.64 [R1+0x1848], R14 ;  /* 0x0018480e01007387 */ /* 0x000fe80000100a00 */
[----:B------:R-:W-:Y:S04]  /*14520*/  STL.64 [R1+0x1850], R12 ;  /* 0x0018500c01007387 */ /* 0x000fe80000100a00 */
[----:B------:R-:W-:Y:S04]  /*14530*/  STL.64 [R1+0x1860], R10 ;  /* 0x0018600a01007387 */ /* 0x000fe80000100a00 */
[----:B------:R0:W-:Y:S04]  /*14540*/  STL.64 [R1+0x1868], R8 ;  /* 0x0018680801007387 */ /* 0x0001e80000100a00 */
[----:B------:R1:W-:Y:S04]  /*14550*/  STL.64 [R1+0x1870], R246 ;  /* 0x001870f601007387 */ /* 0x0003e80000100a00 */
[----:B----4-:R1:W-:Y:S04]  /*14560*/  STL [R1+0x1878], R252 ;  /* 0x001878fc01007387 */ /* 0x0103e80000100800 */
[----:B------:R-:W2:Y:S01]  /*14570*/  LDL R5, [R4+0x1034] ;  /* 0x0010340004057983 */ /* 0x000ea20000100800 */
[----:B------:R-:W-:-:S02]  /*14580*/  IMAD R3, R2, 0x4, R0 ;  /* 0x0000000402037824 */ /* 0x000fc400078e0200 */
[----:B--2---:R-:W-:-:S05]  /*14590*/  VIADD R6, R5, 0x1 ;  /* 0x0000000105067836 */ /* 0x004fca0000000000 */
[----:B------:R1:W-:Y:S04]  /*145a0*/  STL [R3+0x1034], R6 ;  /* 0x0010340603007387 */ /* 0x0003e80000100800 */
[----:B0-----:R-:W2:Y:S01]  /*145b0*/  LDL R8, [R4+0xfa4] ;  /* 0x000fa40004087983 */ /* 0x001ea20000100800 */
[----:B------:R-:W-:Y:S01]  /*145c0*/  ISETP.NE.AND P0, PT, R2, 0x1, PT ;  /* 0x000000010200780c */ /* 0x000fe20003f05270 */
[----:B------:R-:W-:Y:S04]  /*145d0*/  BSSY.RECONVERGENT B0, `(.L_x_0) ;  /* 0x000023f000007945 */ /* 0x000fe80003800200 */
[----:B------:R-:W-:Y:S01]  /*145e0*/  BSSY.RELIABLE B6, `(.L_x_1) ;  /* 0x0000183000067945 */ /* 0x000fe20003800100 */
[----:B--2---:R1:W-:Y:S07]  /*145f0*/  STL [R3+0xfa4], R8 ;  /* 0x000fa40803007387 */ /* 0x0043ee0000100800 */
[----:B------:R-:W-:Y:S05]  /*14600*/  @!P0 BRA `(.L_x_2) ;  /* 0x0000001800008947 */ /* 0x000fea0003800000 */
[----:B------:R0:W5:Y:S01]  /*14610*/  LDL R5, [R4+0xfec] ;  /* 0x000fec0004057983 */ /* 0x0001620000100800 */
[C---:B------:R-:W-:Y:S01]  /*14620*/  ISETP.GE.U32.AND P0, PT, R7.reuse, 0x4, PT ;  /* 0x000000040700780c */ /* 0x040fe20003f06070 */
[----:B------:R-:W-:Y:S01]  /*14630*/  BSSY.RECONVERGENT B1, `(.L_x_3) ;  /* 0x00000d8000017945 */ /* 0x000fe20003800200 */
[----:B------:R-:W-:Y:S01]  /*14640*/  LOP3.LUT R17, R7, 0x3, RZ, 0xc0, !PT ;  /* 0x0000000307117812 */ /* 0x000fe200078ec0ff */
[----:B------:R-:W-:-:S03]  /*14650*/  IMAD.MOV.U32 R9, RZ, RZ, RZ ;  /* 0x000000ffff097224 */ /* 0x000fc600078e00ff */
[----:B------:R-:W-:-:S07]  /*14660*/  ISETP.NE.AND P1, PT, R17, RZ, PT ;  /* 0x000000ff1100720c */ /* 0x000fce0003f25270 */
[----:B0-----:R-:W-:Y:S06]  /*14670*/  @!P0 BRA `(.L_x_4) ;  /* 0x0000000c004c8947 */ /* 0x001fec0003800000 */
[----:B------:R-:W-:Y:S01]  /*14680*/  LOP3.LUT R9, R7, 0xfffffffc, RZ, 0xc0, !PT ;  /* 0xfffffffc07097812 */ /* 0x000fe200078ec0ff */
[----:B------:R-:W-:-:S04]  /*14690*/  VIADD R16, R1, 0xff8 ;  /* 0x00000ff801107836 */ /* 0x000fc80000000000 */
[----:B------:R-:W-:-:S07]  /*146a0*/  IMAD.MOV R7, RZ, RZ, -R9 ;  /* 0x000000ffff077224 */ /* 0x000fce00078e0a09 */
.L_x_5:
[----:B-12---:R-:W2:Y:S04]  /*146b0*/  LDL R8, [R16+-0xc] ;  /* 0xfffff40010087983 */ /* 0x006ea80000100800 */
[----:B------:R-:W3:Y:S01]  /*146c0*/  LDL R11, [R3+0xfa4] ;  /* 0x000fa400030b7983 */ /* 0x000ee20000100800 */
[----:B--2--5:R-:W-:Y:S01]  /*146d0*/  LOP3.LUT R4, R8, R5, RZ, 0xc0, !PT ;  /* 0x0000000508047212 */ /* 0x024fe200078ec0ff */
[----:B---3--:R-:W-:-:S04]  /*146e0*/  IMAD R11, R11, 0x4, R0 ;  /* 0x000000040b0b7824 */ /* 0x008fc800078e0200 */
[----:B------:R-:W-:Y:S01]  /*146f0*/  IMAD.IADD R14, R1, 0x1, R4 ;  /* 0x00000001010e7824 */ /* 0x000fe200078e0204 */
[----:B------:R0:W-:Y:S04]  /*14700*/  STL [R11+0x4], R4 ;  /* 0x000004040b007387 */ /* 0x0001e80000100800 */
[----:B------:R-:W2:Y:S04]  /*14710*/  LDL.U8 R6, [R14+0x107c] ;  /* 0x00107c000e067983 */ /* 0x000ea80000100000 */
[----:B------:R-:W2:Y:S02]  /*14720*/  LDL R13, [R3+0xfa4] ;  /* 0x000fa400030d7983 */ /* 0x000ea40000100800 */
[----:B--2---:R-:W-:-:S05]  /*14730*/  IMAD.IADD R10, R6, 0x1, R13 ;  /* 0x00000001060a7824 */ /* 0x004fca00078e020d */
[----:B------:R-:W-:Y:S04]  /*14740*/  STL [R3+0xfa4], R10 ;  /* 0x000fa40a03007387 */ /* 0x000fe80000100800 */
[----:B------:R1:W-:Y:S04]  /*14750*/  STL.U8 [R14+0x107c], RZ ;  /* 0x00107cff0e007387 */ /* 0x0003e80000100000 */
[----:B------:R-:W2:Y:S01]  /*14760*/  LDL R13, [R3+0xfa4] ;  /* 0x000fa400030d7983 */ /* 0x000ea20000100800 */
[----:B------:R-:W-:-:S05]  /*14770*/  LOP3.LUT R6, R5, R8, RZ, 0x30, !PT ;  /* 0x0000000805067212 */ /* 0x000fca00078e30ff */
[----:B------:R-:W-:Y:S02]  /*14780*/  IMAD.IADD R15, R1, 0x1, R6 ;  /* 0x00000001010f7824 */ /* 0x000fe400078e0206 */
[----:B--2---:R-:W-:-:S05]  /*14790*/  IMAD R13, R13, 0x4, R0 ;  /* 0x000000040d0d7824 */ /* 0x004fca00078e0200 */
[----:B------:R2:W-:Y:S04]  /*147a0*/  STL [R13+0x4], R6 ;  /* 0x000004060d007387 */ /* 0x0005e80000100800 */
[----:B0-----:R-:W3:Y:S04]  /*147b0*/  LDL.U8 R4, [R15+0x107c] ;  /* 0x00107c000f047983 */ /* 0x001ee80000100000 */
[----:B------:R-:W3:Y:S02]  /*147c0*/  LDL R11, [R3+0xfa4] ;  /* 0x000fa400030b7983 */ /* 0x000ee40000100800 */
[----:B---3--:R-:W-:-:S05]  /*147d0*/  IMAD.IADD R12, R4, 0x1, R11 ;  /* 0x00000001040c7824 */ /* 0x008fca00078e020b */
[----:B------:R-:W-:Y:S04]  /*147e0*/  STL [R3+0xfa4], R12 ;  /* 0x000fa40c03007387 */ /* 0x000fe80000100800 */
[----:B------:R0:W-:Y:S04]  /*147f0*/  STL.U8 [R15+0x107c], RZ ;  /* 0x00107cff0f007387 */ /* 0x0001e80000100000 */
[----:B------:R-:W3:Y:S01]  /*14800*/  LDL R11, [R3+0xfa4] ;  /* 0x000fa400030b7983 */ /* 0x000ee20000100800 */
[----:B------:R-:W-:-:S05]  /*14810*/  LOP3.LUT R4, R8, R5, RZ, 0x30, !PT ;  /* 0x0000000508047212 */ /* 0x000fca00078e30ff */
[----:B-1----:R-:W-:Y:S02]  /*14820*/  IMAD.IADD R14, R1, 0x1, R4 ;  /* 0x00000001010e7824 */ /* 0x002fe400078e0204 */
[----:B---3--:R-:W-:-:S05]  /*14830*/  IMAD R11, R11, 0x4, R0 ;  /* 0x000000040b0b7824 */ /* 0x008fca00078e0200 */
[----:B------:R1:W-:Y:S04]  /*14840*/  STL [R11+0x4], R4 ;  /* 0x000004040b007387 */ /* 0x0003e80000100800 */
[----:B--2---:R-:W2:Y:S04]  /*14850*/  LDL.U8 R6, [R14+0x107c] ;  /* 0x00107c000e067983 */ /* 0x004ea80000100000 */
[----:B------:R-:W2:Y:S02]  /*14860*/  LDL R13, [R3+0xfa4] ;  /* 0x000fa400030d7983 */ /* 0x000ea40000100800 */
[----:B--2---:R-:W-:-:S05]  /*14870*/  IMAD.IADD R10, R6, 0x1, R13 ;  /* 0x00000001060a7824 */ /* 0x004fca00078e020d */
[----:B------:R-:W-:Y:S04]  /*14880*/  STL [R3+0xfa4], R10 ;  /* 0x000fa40a03007387 */ /* 0x000fe80000100800 */
[----:B------:R2:W-:Y:S04]  /*14890*/  STL.U8 [R14+0x107c], RZ ;  /* 0x00107cff0e007387 */ /* 0x0005e80000100000 */
[----:B------:R-:W3:Y:S01]  /*148a0*/  LDL R13, [R3+0xfa4] ;  /* 0x000fa400030d7983 */ /* 0x000ee20000100800 */
[----:B------:R-:W-:-:S05]  /*148b0*/  LOP3.LUT R6, R8, R5, RZ, 0x3c, !PT ;  /* 0x0000000508067212 */ /* 0x000fca00078e3cff */
[----:B0-----:R-:W-:Y:S02]  /*148c0*/  IMAD.IADD R15, R1, 0x1, R6 ;  /* 0x00000001010f7824 */ /* 0x001fe400078e0206 */
[----:B---3--:R-:W-:-:S05]  /*148d0*/  IMAD R13, R13, 0x4, R0 ;  /* 0x000000040d0d7824 */ /* 0x008fca00078e0200 */
[----:B------:R0:W-:Y:S04]  /*148e0*/  STL [R13+0x4], R6 ;  /* 0x000004060d007387 */ /* 0x0001e80000100800 */
[----:B-1----:R-:W3:Y:S04]  /*148f0*/  LDL.U8 R4, [R15+0x107c] ;  /* 0x00107c000f047983 */ /* 0x002ee80000100000 */
[----:B------:R-:W3:Y:S02]  /*14900*/  LDL R11, [R3+0xfa4] ;  /* 0x000fa400030b7983 */ /* 0x000ee40000100800 */
[----:B---3--:R-:W-:-:S05]  /*14910*/  IMAD.IADD R12, R4, 0x1, R11 ;  /* 0x00000001040c7824 */ /* 0x008fca00078e020b */
[----:B------:R-:W-:Y:S04]  /*14920*/  STL [R3+0xfa4], R12 ;  /* 0x000fa40c03007387 */ /* 0x000fe80000100800 */
[----:B------:R1:W-:Y:S04]  /*14930*/  STL.U8 [R15+0x107c], RZ ;  /* 0x00107cff0f007387 */ /* 0x0003e80000100000 */
[----:B------:R-:W3:Y:S01]  /*14940*/  LDL R11, [R3+0xfa4] ;  /* 0x000fa400030b7983 */ /* 0x000ee20000100800 */
[----:B------:R-:W-:-:S05]  /*14950*/  LOP3.LUT R4, R8, R5, RZ, 0xfc, !PT ;  /* 0x0000000508047212 */ /* 0x000fca00078efcff */
[----:B--2---:R-:W-:Y:S01]  /*14960*/  IMAD.IADD R14, R1, 0x1, R4 ;  /* 0x00000001010e7824 */ /* 0x004fe200078e0204 */
[----:B---3--:R-:W-:-:S05]  /*14970*/  LEA R11, R11, R0, 0x2 ;  /* 0x000000000b0b7211 */ /* 0x008fca00078e10ff */
[----:B------:R2:W-:Y:S04]  /*14980*/  STL [R11+0x4], R4 ;  /* 0x000004040b007387 */ /* 0x0005e80000100800 */
[----:B0-----:R-:W3:Y:S04]  /*14990*/  LDL.U8 R6, [R14+0x107c] ;  /* 0x00107c000e067983 */ /* 0x001ee80000100000 */
[----:B------:R-:W3:Y:S02]  /*149a0*/  LDL R13, [R3+0xfa4] ;  /* 0x000fa400030d7983 */ /* 0x000ee40000100800 */
[----:B---3--:R-:W-:-:S05]  /*149b0*/  IMAD.IADD R8, R6, 0x1, R13 ;  /* 0x0000000106087824 */ /* 0x008fca00078e020d */
[----:B------:R-:W-:Y:S04]  /*149c0*/  STL [R3+0xfa4], R8 ;  /* 0x000fa40803007387 */ /* 0x000fe80000100800 */
[----:B------:R0:W-:Y:S04]  /*149d0*/  STL.U8 [R14+0x107c], RZ ;  /* 0x00107cff0e007387 */ /* 0x0001e80000100000 */
[----:B------:R-:W3:Y:S04]  /*149e0*/  LDL R10, [R16+-0x8] ;  /* 0xfffff800100a7983 */ /* 0x000ee80000100800 */
[----:B------:R-:W4:Y:S01]  /*149f0*/  LDL R13, [R3+0xfa4] ;  /* 0x000fa400030d7983 */ /* 0x000f220000100800 */
[----:B---3--:R-:W-:Y:S01]  /*14a00*/  LOP3.LUT R6, R10, R5, RZ, 0xc0, !PT ;  /* 0x000000050a067212 */ /* 0x008fe200078ec0ff */
[----:B----4-:R-:W-:-:S04]  /*14a10*/  IMAD R13, R13, 0x4, R0 ;  /* 0x000000040d0d7824 */ /* 0x010fc800078e0200 */
[----:B-1----:R-:W-:Y:S01]  /*14a20*/  IMAD.IADD R15, R1, 0x1, R6 ;  /* 0x00000001010f7824 */ /* 0x002fe200078e0206 */
        /* <DEDUP_REMOVED lines=18> */
[----:B--2---:R-:W-:Y:S02]  /*14b50*/  IMAD.IADD R15, R1, 0x1, R6 ;  /* 0x00000001010f7824 */ /* 0x004fe400078e0206 */
[----:B---3--:R-:W-:-:S05]  /*14b60*/  IMAD R13, R13, 0x4, R0 ;  /* 0x000000040d0d7824 */ /* 0x008fca00078e0200 */
        /* <DEDUP_REMOVED lines=14> */
[----:B------:R2:W-:Y:S04]  /*14c50*/  STL [R3+0xfa4], R8 ;  /* 0x000fa40803007387 */ /* 0x0005e80000100800 */
[----:B------:R3:W-:Y:S04]  /*14c60*/  STL.U8 [R14+0x107c], RZ ;  /* 0x00107cff0e007387 */ /* 0x0007e80000100000 */
[----:B------:R-:W4:Y:S01]  /*14c70*/  LDL R13, [R3+0xfa4] ;  /* 0x000fa400030d7983 */ /* 0x000f220000100800 */
[----:B------:R-:W-:-:S05]  /*14c80*/  LOP3.LUT R6, R10, R5, RZ, 0xfc, !PT ;  /* 0x000000050a067212 */ /* 0x000fca00078efcff */
[----:B0-----:R-:W-:Y:S02]  /*14c90*/  IMAD.IADD R15, R1, 0x1, R6 ;  /* 0x00000001010f7824 */ /* 0x001fe400078e0206 */
[----:B----4-:R-:W-:-:S05]  /*14ca0*/  IMAD R13, R13, 0x4, R0 ;  /* 0x000000040d0d7824 */ /* 0x010fca00078e0200 */
[----:B------:R0:W-:Y:S04]  /*14cb0*/  STL [R13+0x4], R6 ;  /* 0x000004060d007387 */ /* 0x0001e80000100800 */
[----:B-1----:R-:W4:Y:S04]  /*14cc0*/  LDL.U8 R4, [R15+0x107c] ;  /* 0x00107c000f047983 */ /* 0x002f280000100000 */
[----:B------:R-:W4:Y:S02]  /*14cd0*/  LDL R11, [R3+0xfa4] ;  /* 0x000fa400030b7983 */ /* 0x000f240000100800 */
[----:B----4-:R-:W-:-:S05]  /*14ce0*/  IMAD.IADD R10, R4, 0x1, R11 ;  /* 0x00000001040a7824 */ /* 0x010fca00078e020b */
[----:B------:R-:W-:Y:S04]  /*14cf0*/  STL [R3+0xfa4], R10 ;  /* 0x000fa40a03007387 */ /* 0x000fe80000100800 */
[----:B------:R1:W-:Y:S04]  /*14d00*/  STL.U8 [R15+0x107c], RZ ;  /* 0x00107cff0f007387 */ /* 0x0003e80000100000 */
[----:B--2---:R-:W2:Y:S04]  /*14d10*/  LDL R8, [R16+-0x4] ;  /* 0xfffffc0010087983 */ /* 0x004ea80000100800 */
[----:B------:R-:W4:Y:S01]  /*14d20*/  LDL R11, [R3+0xfa4] ;  /* 0x000fa400030b7983 */ /* 0x000f220000100800 */
[----:B--2---:R-:W-:Y:S01]  /*14d30*/  LOP3.LUT R4, R8, R5, RZ, 0xc0, !PT ;  /* 0x0000000508047212 */ /* 0x004fe200078ec0ff */
[----:B----4-:R-:W-:-:S04]  /*14d40*/  IMAD R11, R11, 0x4, R0 ;  /* 0x000000040b0b7824 */ /* 0x010fc800078e0200 */
[----:B---3--:R-:W-:Y:S01]  /*14d50*/  IMAD.IADD R14, R1, 0x1, R4 ;  /* 0x00000001010e7824 */ /* 0x008fe200078e0204 */
        /* <DEDUP_REMOVED lines=17> */
[----:B------:R-:W-:-:S04]  /*14e70*/  LOP3.LUT R4, R8, R5, RZ, 0x30, !PT ;  /* 0x0000000508047212 */ /* 0x000fc800078e30ff */
[----:B0-----:R-:W-:Y:S01]  /*14e80*/  IADD3 R14, PT, PT, R1, R4, RZ ;  /* 0x00000004010e7210 */ /* 0x001fe20007ffe0ff */
        /* <DEDUP_REMOVED lines=15> */
[----:B------:R0:W-:Y:S04]  /*14f80*/  STL [R3+0xfa4], R10 ;  /* 0x000fa40a03007387 */ /* 0x0001e80000100800 */
[----:B------:R3:W-:Y:S04]  /*14f90*/  STL.U8 [R15+0x107c], RZ ;  /* 0x00107cff0f007387 */ /* 0x0007e80000100000 */
[----:B------:R-:W4:Y:S01]  /*14fa0*/  LDL R11, [R3+0xfa4] ;  /* 0x000fa400030b7983 */ /* 0x000f220000100800 */
[----:B------:R-:W-:-:S05]  /*14fb0*/  LOP3.LUT R4, R8, R5, RZ, 0xfc, !PT ;  /* 0x0000000508047212 */ /* 0x000fca00078efcff */
[----:B-1----:R-:W-:Y:S02]  /*14fc0*/  IMAD.IADD R14, R1, 0x1, R4 ;  /* 0x00000001010e7824 */ /* 0x002fe400078e0204 */
[----:B----4-:R-:W-:-:S05]  /*14fd0*/  IMAD R11, R11, 0x4, R0 ;  /* 0x000000040b0b7824 */ /* 0x010fca00078e0200 */
[----:B------:R1:W-:Y:S04]  /*14fe0*/  STL [R11+0x4], R4 ;  /* 0x000004040b007387 */ /* 0x0003e80000100800 */
[----:B--2---:R-:W2:Y:S04]  /*14ff0*/  LDL.U8 R6, [R14+0x107c] ;  /* 0x00107c000e067983 */ /* 0x004ea80000100000 */
[----:B------:R-:W2:Y:S02]  /*15000*/  LDL R13, [R3+0xfa4] ;  /* 0x000fa400030d7983 */ /* 0x000ea40000100800 */
[----:B--2---:R-:W-:-:S05]  /*15010*/  IMAD.IADD R8, R6, 0x1, R13 ;  /* 0x0000000106087824 */ /* 0x004fca00078e020d */
[----:B------:R-:W-:Y:S04]  /*15020*/  STL [R3+0xfa4], R8 ;  /* 0x000fa40803007387 */ /* 0x000fe80000100800 */
[----:B------:R2:W-:Y:S04]  /*15030*/  STL.U8 [R14+0x107c], RZ ;  /* 0x00107cff0e007387 */ /* 0x0005e80000100000 */
[----:B0-----:R-:W4:Y:S04]  /*15040*/  LDL R10, [R16] ;  /* 0x00000000100a7983 */ /* 0x001f280000100800 */
[----:B------:R-:W3:Y:S01]  /*15050*/  LDL R13, [R3+0xfa4] ;  /* 0x000fa400030d7983 */ /* 0x000ee20000100800 */
[----:B----4-:R-:W-:Y:S01]  /*15060*/  LOP3.LUT R6, R10, R5, RZ, 0xc0, !PT ;  /* 0x000000050a067212 */ /* 0x010fe200078ec0ff */
[----:B---3--:R-:W-:-:S04]  /*15070*/  IMAD R13, R13, 0x4, R0 ;  /* 0x000000040d0d7824 */ /* 0x008fc800078e0200 */
[----:B------:R-:W-:Y:S01]  /*15080*/  IMAD.IADD R15, R1, 0x1, R6 ;  /* 0x00000001010f7824 */ /* 0x000fe200078e0206 */
        /* <DEDUP_REMOVED lines=25> */
[----:B------:R-:W-:Y:S04]  /*15220*/  STL.U8 [R15+0x107c], RZ ;  /* 0x00107cff0f007387 */ /* 0x000fe80000100000 */
[----:B------:R-:W2:Y:S01]  /*15230*/  LDL R11, [R3+0xfa4] ;  /* 0x000fa400030b7983 */ /* 0x000ea20000100800 */
[----:B------:R-:W-:-:S05]  /*15240*/  LOP3.LUT R4, R10, R5, RZ, 0x3c, !PT ;  /* 0x000000050a047212 */ /* 0x000fca00078e3cff */
[----:B0-----:R-:W-:Y:S02]  /*15250*/  IMAD.IADD R14, R1, 0x1, R4 ;  /* 0x00000001010e7824 */ /* 0x001fe400078e0204 */
[----:B--2---:R-:W-:-:S05]  /*15260*/  IMAD R11, R11, 0x4, R0 ;  /* 0x000000040b0b7824 */ /* 0x004fca00078e0200 */
[----:B------:R0:W-:Y:S04]  /*15270*/  STL [R11+0x4], R4 ;  /* 0x000004040b007387 */ /* 0x0001e80000100800 */
[----:B-1----:R-:W2:Y:S04]  /*15280*/  LDL.U8 R6, [R14+0x107c] ;  /* 0x00107c000e067983 */ /* 0x002ea80000100000 */
[----:B------:R-:W2:Y:S02]  /*15290*/  LDL R13, [R3+0xfa4] ;  /* 0x000fa400030d7983 */ /* 0x000ea40000100800 */
[----:B--2---:R-:W-:-:S05]  /*152a0*/  IMAD.IADD R8, R6, 0x1, R13 ;  /* 0x0000000106087824 */ /* 0x004fca00078e020d */
[----:B------:R2:W-:Y:S04]  /*152b0*/  STL [R3+0xfa4], R8 ;  /* 0x000fa40803007387 */ /* 0x0005e80000100800 */
[----:B------:R2:W-:Y:S04]  /*152c0*/  STL.U8 [R14+0x107c], RZ ;  /* 0x00107cff0e007387 */ /* 0x0005e80000100000 */
[----:B------:R-:W3:Y:S01]  /*152d0*/  LDL R13, [R3+0xfa4] ;  /* 0x000fa400030d7983 */ /* 0x000ee20000100800 */
[----:B------:R-:W-:-:S05]  /*152e0*/  LOP3.LUT R6, R10, R5, RZ, 0xfc, !PT ;  /* 0x000000050a067212 */ /* 0x000fca00078efcff */
[----:B------:R-:W-:Y:S02]  /*152f0*/  IMAD.IADD R10, R1, 0x1, R6 ;  /* 0x00000001010a7824 */ /* 0x000fe400078e0206 */
[----:B---3--:R-:W-:-:S05]  /*15300*/  IMAD R13, R13, 0x4, R0 ;  /* 0x000000040d0d7824 */ /* 0x008fca00078e0200 */
[----:B------:R2:W-:Y:S04]  /*15310*/  STL [R13+0x4], R6 ;  /* 0x000004060d007387 */ /* 0x0005e80000100800 */
[----:B0-----:R-:W3:Y:S04]  /*15320*/  LDL.U8 R4, [R10+0x107c] ;  /* 0x00107c000a047983 */ /* 0x001ee80000100000 */
[----:B------:R-:W3:Y:S01]  /*15330*/  LDL R11, [R3+0xfa4] ;  /* 0x000fa400030b7983 */ /* 0x000ee20000100800 */
[----:B------:R-:W-:Y:S02]  /*15340*/  VIADD R7, R7, 0x4 ;  /* 0x0000000407077836 */ /* 0x000fe40000000000 */
[----:B------:R-:W-:-:S03]  /*15350*/  VIADD R16, R16, 0x10 ;  /* 0x0000001010107836 */ /* 0x000fc60000000000 */
[----:B------:R-:W-:Y:S01]  /*15360*/  ISETP.NE.AND P0, PT, R7, RZ, PT ;  /* 0x000000ff0700720c */ /* 0x000fe20003f05270 */
[----:B---3--:R-:W-:-:S05]  /*15370*/  IMAD.IADD R4, R4, 0x1, R11 ;  /* 0x0000000104047824 */ /* 0x008fca00078e020b */
[----:B------:R2:W-:Y:S04]  /*15380*/  STL [R3+0xfa4], R4 ;  /* 0x000fa40403007387 */ /* 0x0005e80000100800 */
[----:B------:R2:W-:Y:S03]  /*15390*/  STL.U8 [R10+0x107c], RZ ;  /* 0x00107cff0a007387 */ /* 0x0005e60000100000 */
[----:B------:R-:W-:Y:S05]  /*153a0*/  @P0 BRA `(.L_x_5) ;  /* 0xfffffff000c00947 */ /* 0x000fea000383ffff */
.L_x_4:
[----:B------:R-:W-:Y:S05]  /*153b0*/  BSYNC.RECONVERGENT B1 ;  /* 0x0000000000017941 */ /* 0x000fea0003800200 */
.L_x_3:
[----:B------:R-:W-:Y:S04]  /*153c0*/  BSSY.RECONVERGENT B1, `(.L_x_6) ;  /* 0x00000a0000017945 */ /* 0x000fe80003800200 */
[----:B------:R-:W-:Y:S05]  /*153d0*/  @!P1 BRA `(.L_x_7) ;  /* 0x0000000800789947 */ /* 0x000fea0003800000 */
[----:B------:R-:W-:Y:S01]  /*153e0*/  LEA R9, R9, R0, 0x2 ;  /* 0x0000000009097211 */ /* 0x000fe200078e10ff */
[----:B------:R-:W3:Y:S04]  /*153f0*/  LDL R7, [R3+0xfa4] ;  /* 0x000fa40003077983 */ /* 0x000ee80000100800 */
[----:B-12---:R-:W2:Y:S01]  /*15400*/  LDL R8, [R9+0xfec] ;  /* 0x000fec0009087983 */ /* 0x006ea20000100800 */
[----:B---3--:R-:W-:Y:S01]  /*15410*/  IMAD R7, R7, 0x4, R0 ;  /* 0x0000000407077824 */ /* 0x008fe200078e0200 */
[----:B--2--5:R-:W-:-:S05]  /*15420*/  LOP3.LUT R4, R8, R5, RZ, 0xc0, !PT ;  /* 0x0000000508047212 */ /* 0x024fca00078ec0ff */
        /* <DEDUP_REMOVED lines=37> */
[----:B------:R-:W2:Y:S01]  /*15680*/  LDL R7, [R3+0xfa4] ;  /* 0x000fa40003077983 */ /* 0x000ea20000100800 */
[----:B------:R-:W-:-:S05]  /*15690*/  LOP3.LUT R4, R8, R5, RZ, 0xfc, !PT ;  /* 0x0000000508047212 */ /* 0x000fca00078efcff */
[----:B------:R-:W-:Y:S02]  /*156a0*/  IMAD.IADD R8, R1, 0x1, R4 ;  /* 0x0000000101087824 */ /* 0x000fe400078e0204 */
[----:B--2---:R-:W-:-:S05]  /*156b0*/  IMAD R7, R7, 0x4, R0 ;  /* 0x0000000407077824 */ /* 0x004fca00078e0200 */
[----:B------:R3:W-:Y:S04]  /*156c0*/  STL [R7+0x4], R4 ;  /* 0x0000040407007387 */ /* 0x0007e80000100800 */
[----:B0-----:R-:W2:Y:S04]  /*156d0*/  LDL.U8 R6, [R8+0x107c] ;  /* 0x00107c0008067983 */ /* 0x001ea80000100000 */
[----:B------:R-:W2:Y:S01]  /*156e0*/  LDL R11, [R3+0xfa4] ;  /* 0x000fa400030b7983 */ /* 0x000ea20000100800 */
[----:B------:R-:W-:Y:S01]  /*156f0*/  ISETP.NE.AND P0, PT, R17, 0x1, PT ;  /* 0x000000011100780c */ /* 0x000fe20003f05270 */
[----:B--2---:R-:W-:-:S05]  /*15700*/  IMAD.IADD R6, R6, 0x1, R11 ;  /* 0x0000000106067824 */ /* 0x004fca00078e020b */
[----:B------:R3:W-:Y:S04]  /*15710*/  STL [R3+0xfa4], R6 ;  /* 0x000fa40603007387 */ /* 0x0007e80000100800 */
[----:B------:R3:W-:Y:S03]  /*15720*/  STL.U8 [R8+0x107c], RZ ;  /* 0x00107cff08007387 */ /* 0x0007e60000100000 */
[----:B------:R-:W-:Y:S05]  /*15730*/  @!P0 BRA `(.L_x_7) ;  /* 0x0000000400a08947 */ /* 0x000fea0003800000 */
[----:B---3--:R-:W2:Y:S04]  /*15740*/  LDL R8, [R9+0xff0] ;  /* 0x000ff00009087983 */ /* 0x008ea80000100800 */
[----:B------:R-:W3:Y:S01]  /*15750*/  LDL R7, [R3+0xfa4] ;  /* 0x000fa40003077983 */ /* 0x000ee20000100800 */
[----:B--2---:R-:W-:Y:S01]  /*15760*/  LOP3.LUT R4, R8, R5, RZ, 0xc0, !PT ;  /* 0x0000000508047212 */ /* 0x004fe200078ec0ff */
        /* <DEDUP_REMOVED lines=30> */
[----:B0-----:R-:W-:Y:S01]  /*15950*/  IMAD.IADD R13, R1, 0x1, R6 ;  /* 0x00000001010d7824 */ /* 0x001fe200078e0206 */
[----:B--2---:R-:W-:-:S05]  /*15960*/  LEA R11, R11, R0, 0x2 ;  /* 0x000000000b0b7211 */ /* 0x004fca00078e10ff */
        /* <DEDUP_REMOVED lines=18> */
[----:B----4-:R-:W2:Y:S04]  /*15a90*/  LDL R8, [R9+0xff4] ;  /* 0x000ff40009087983 */ /* 0x010ea80000100800 */
        /* <DEDUP_REMOVED lines=45> */
[----:B------:R-:W2:Y:S04]  /*15d70*/  LDL.U8 R5, [R8+0x107c] ;  /* 0x00107c0008057983 */ /* 0x000ea80000100000 */
[----:B0-----:R-:W2:Y:S02]  /*15d80*/  LDL R6, [R3+0xfa4] ;  /* 0x000fa40003067983 */ /* 0x001ea40000100800 */
[----:B--2---:R-:W-:-:S05]  /*15d90*/  IMAD.IADD R6, R5, 0x1, R6 ;  /* 0x0000000105067824 */ /* 0x004fca00078e0206 */
[----:B------:R1:W-:Y:S04]  /*15da0*/  STL [R3+0xfa4], R6 ;  /* 0x000fa40603007387 */ /* 0x0003e80000100800 */
[----:B------:R1:W-:Y:S02]  /*15db0*/  STL.U8 [R8+0x107c], RZ ;  /* 0x00107cff08007387 */ /* 0x0003e40000100000 */
.L_x_7:
[----:B------:R-:W-:Y:S05]  /*15dc0*/  BSYNC.RECONVERGENT B1 ;  /* 0x0000000000017941 */ /* 0x000fea0003800200 */
.L_x_6:
[----:B------:R-:W-:Y:S01]  /*15dd0*/  ISETP.NE.AND P0, PT, R2, RZ, PT ;  /* 0x000000ff0200720c */ /* 0x000fe20003f05270 */
[----:B-----5:R-:W-:-:S12]  /*15de0*/  IMAD.MOV.U32 R5, RZ, RZ, 0x7 ;  /* 0x00000007ff057424 */ /* 0x020fd800078e00ff */
[----:B------:R-:W-:Y:S05]  /*15df0*/  @!P0 BREAK.RELIABLE B6 ;  /* 0x0000000000068942 */ /* 0x000fea0003800100 */
[----:B------:R-:W-:Y:S05]  /*15e00*/  @!P0 BRA `(.L_x_8) ;  /* 0x0000000800ec8947 */ /* 0x000fea0003800000 */
.L_x_2:
[----:B------:R-:W-:Y:S05]  /*15e10*/  BSYNC.RELIABLE B6 ;  /* 0x0000000000067941 */ /* 0x000fea0003800100 */
.L_x_1:
[C---:B------:R-:W-:Y:S01]  /*15e20*/  ISETP.GE.U32.AND P1, PT, R2.reuse, 0x10, PT ;  /* 0x000000100200780c */ /* 0x040fe20003f26070 */
[----:B------:R-:W-:Y:S01]  /*15e30*/  BSSY.RECONVERGENT B1, `(.L_x_9) ;  /* 0x0000051000017945 */ /* 0x000fe20003800200 */
[----:B------:R-:W-:Y:S01]  /*15e40*/  LOP3.LUT R35, R2, 0xf, RZ, 0xc0, !PT ;  /* 0x0000000f02237812 */ /* 0x000fe200078ec0ff */
[----:B------:R-:W-:Y:S02]  /*15e50*/  IMAD.MOV.U32 R5, RZ, RZ, 0x7 ;  /* 0x00000007ff057424 */ /* 0x000fe400078e00ff */
[----:B-1234-:R-:W-:Y:S01]  /*15e60*/  IMAD.MOV.U32 R3, RZ, RZ, RZ ;  /* 0x000000ffff037224 */ /* 0x01efe200078e00ff */
[----:B------:R-:W-:-:S07]  /*15e70*/  ISETP.NE.AND P0, PT, R35, RZ, PT ;  /* 0x000000ff2300720c */ /* 0x000fce0003f05270 */
[----:B------:R-:W-:Y:S06]  /*15e80*/  @!P1 BRA `(.L_x_10) ;  /* 0x00000004002c9947 */ /* 0x000fec0003800000 */
[----:B------:R-:W-:Y:S02]  /*15e90*/  HFMA2 R4, -RZ, RZ, 0, 0 ;  /* 0x00000000ff047431 */ /* 0x000fe400000001ff */
[----:B------:R-:W-:Y:S01]  /*15ea0*/  IMAD.MOV.U32 R5, RZ, RZ, 0x7 ;  /* 0x00000007ff057424 */ /* 0x000fe200078e00ff */
[----:B------:R-:W-:-:S07]  /*15eb0*/  LOP3.LUT R3, R2, 0xfffffff0, RZ, 0xc0, !PT ;  /* 0xfffffff002037812 */ /* 0x000fce00078ec0ff */
.L_x_11:
[----:B------:R-:W-:-:S05]  /*15ec0*/  IMAD R16, R4, 0x4, R0 ;  /* 0x0000000404107824 */ /* 0x000fca00078e0200 */
[----:B------:R-:W2:Y:S04]  /*15ed0*/  LDL R6, [R16+0xfec] ;  /* 0x000fec0010067983 */ /* 0x000ea80000100800 */
[----:B------:R-:W3:Y:S04]  /*15ee0*/  LDL.64 R8, [R16+0xff0] ;  /* 0x000ff00010087983 */ /* 0x000ee80000100a00 */
[----:B------:R-:W4:Y:S04]  /*15ef0*/  LDL.64 R12, [R16+0xff8] ;  /* 0x000ff800100c7983 */ /* 0x000f280000100a00 */
[----:B------:R-:W5:Y:S04]  /*15f00*/  LDL.64 R18, [R16+0x1000] ;  /* 0x0010000010127983 */ /* 0x000f680000100a00 */
[----:B------:R-:W5:Y:S04]  /*15f10*/  LDL.64 R26, [R16+0x1008] ;  /* 0x00100800101a7983 */ /* 0x000f680000100a00 */
[----:B------:R-:W5:Y:S04]  /*15f20*/  LDL.64 R28, [R16+0x1010] ;  /* 0x00101000101c7983 */ /* 0x000f680000100a00 */
[----:B------:R-:W5:Y:S04]  /*15f30*/  LDL.64 R30, [R16+0x1018] ;  /* 0x00101800101e7983 */ /* 0x000f680000100a00 */
[----:B------:R-:W5:Y:S04]  /*15f40*/  LDL.64 R32, [R16+0x1020] ;  /* 0x0010200010207983 */ /* 0x000f680000100a00 */
[----:B------:R5:W5:Y:S01]  /*15f50*/  LDL R34, [R16+0x1028] ;  /* 0x0010280010227983 */ /* 0x000b620000100800 */
[----:B--2---:R-:W-:-:S02]  /*15f60*/  IADD3 R6, P1, PT, R6, UR8, RZ ;  /* 0x0000000806067c10 */ /* 0x004fc4000ff3e0ff */
[----:B---3--:R-:W-:-:S03]  /*15f70*/  IADD3 R8, P2, PT, R8, UR8, RZ ;  /* 0x0000000808087c10 */ /* 0x008fc6000ff5e0ff */
[----:B------:R-:W-:Y:S01]  /*15f80*/  IMAD.X R7, RZ, RZ, UR9, P1 ;  /* 0x00000009ff077e24 */ /* 0x000fe200088e06ff */
[----:B------:R-:W-:Y:S01]  /*15f90*/  IADD3 R10, P1, PT, R9, UR8, RZ ;  /* 0x00000008090a7c10 */ /* 0x000fe2000ff3e0ff */
[----:B------:R-:W-:Y:S01]  /*15fa0*/  IMAD.X R9, RZ, RZ, UR9, P2 ;  /* 0x00000009ff097e24 */ /* 0x000fe200090e06ff */
[----:B----4-:R-:W-:-:S03]  /*15fb0*/  IADD3 R12, P2, PT, R12, UR8, RZ ;  /* 0x000000080c0c7c10 */ /* 0x010fc6000ff5e0ff */
[----:B------:R-:W-:Y:S01]  /*15fc0*/  IMAD.X R11, RZ, RZ, UR9, P1 ;  /* 0x00000009ff0b7e24 */ /* 0x000fe200088e06ff */
[----:B------:R-:W-:Y:S01]  /*15fd0*/  IADD3 R14, P1, PT, R13, UR8, RZ ;  /* 0x000000080d0e7c10 */ /* 0x000fe2000ff3e0ff */
[----:B------:R0:W2:Y:S01]  /*15fe0*/  LDG.E.U8 R20, desc[UR4][R6.64] ;  /* 0x0000000406147981 */ /* 0x0000a2000c1e1100 */
[----:B------:R-:W-:Y:S01]  /*15ff0*/  IMAD.X R13, RZ, RZ, UR9, P2 ;  /* 0x00000009ff0d7e24 */ /* 0x000fe200090e06ff */
[----:B-----5:R-:W-:Y:S02]  /*16000*/  IADD3 R16, P2, PT, R18, UR8, RZ ;  /* 0x0000000812107c10 */ /* 0x020fe4000ff5e0ff */
[----:B------:R-:W-:Y:S01]  /*16010*/  IMAD.X R15, RZ, RZ, UR9, P1 ;  /* 0x00000009ff0f7e24 */ /* 0x000fe200088e06ff */
[----:B------:R-:W-:Y:S01]  /*16020*/  IADD3 R18, P1, PT, R19, UR8, RZ ;  /* 0x0000000813127c10 */ /* 0x000fe2000ff3e0ff */
[----:B------:R1:W2:Y:S01]  /*16030*/  LDG.E.U8 R21, desc[UR4][R8.64] ;  /* 0x0000000408157981 */ /* 0x0002a2000c1e1100 */
[----:B------:R-:W-:Y:S01]  /*16040*/  IMAD.X R17, RZ, RZ, UR9, P2 ;  /* 0x00000009ff117e24 */ /* 0x000fe200090e06ff */
[----:B0-----:R-:W-:-:S02]  /*16050*/  IADD3 R6, P2, PT, R26, UR8, RZ ;  /* 0x000000081a067c10 */ /* 0x001fc4000ff5e0ff */
[----:B------:R-:W-:Y:S01]  /*16060*/  IMAD.X R19, RZ, RZ, UR9, P1 ;  /* 0x00000009ff137e24 */ /* 0x000fe200088e06ff */
[----:B------:R0:W2:Y:S01]  /*16070*/  LDG.E.U8 R22, desc[UR4][R10.64] ;  /* 0x000000040a167981 */ /* 0x0000a2000c1e1100 */
[----:B-1----:R-:W-:Y:S01]  /*16080*/  IADD3 R8, P1, PT, R27, UR8, RZ ;  /* 0x000000081b087c10 */ /* 0x002fe2000ff3e0ff */
[----:B------:R-:W-:Y:S02]  /*16090*/  IMAD.X R7, RZ, RZ, UR9, P2 ;  /* 0x00000009ff077e24 */ /* 0x000fe400090e06ff */
[----:B------:R1:W3:Y:S02]  /*160a0*/  LDG.E.U8 R23, desc[UR4][R12.64] ;  /* 0x000000040c177981 */ /* 0x0002e4000c1e1100 */
[----:B------:R-:W-:Y:S01]  /*160b0*/  IMAD.X R9, RZ, RZ, UR9, P1 ;  /* 0x00000009ff097e24 */ /* 0x000fe200088e06ff */
[----:B0-----:R-:W-:Y:S01]  /*160c0*/  IADD3 R10, P2, PT, R28, UR8, RZ ;  /* 0x000000081c0a7c10 */ /* 0x001fe2000ff5e0ff */
[----:B------:R0:W3:Y:S04]  /*160d0*/  LDG.E.U8 R24, desc[UR4][R14.64] ;  /* 0x000000040e187981 */ /* 0x0000e8000c1e1100 */
[----:B------:R4:W5:Y:S01]  /*160e0*/  LDG.E.U8 R25, desc[UR4][R16.64] ;  /* 0x0000000410197981 */ /* 0x000962000c1e1100 */
[----:B-1----:R-:W-:Y:S01]  /*160f0*/  IADD3 R12, P1, PT, R29, UR8, RZ ;  /* 0x000000081d0c7c10 */ /* 0x002fe2000ff3e0ff */
[----:B------:R-:W-:-:S02]  /*16100*/  IMAD.X R11, RZ, RZ, UR9, P2 ;  /* 0x00000009ff0b7e24 */ /* 0x000fc400090e06ff */
[----:B------:R1:W5:Y:S01]  /*16110*/  LDG.E.U8 R26, desc[UR4][R18.64] ;  /* 0x00000004121a7981 */ /* 0x000362000c1e1100 */
[----:B0-----:R-:W-:Y:S01]  /*16120*/  IADD3 R14, P2, PT, R30, UR8, RZ ;  /* 0x000000081e0e7c10 */ /* 0x001fe2000ff5e0ff */
[----:B------:R-:W-:Y:S02]  /*16130*/  IMAD.X R13, RZ, RZ, UR9, P1 ;  /* 0x00000009ff0d7e24 */ /* 0x000fe400088e06ff */
[----:B------:R0:W5:Y:S01]  /*16140*/  LDG.E.U8 R27, desc[UR4][R6.64] ;  /* 0x00000004061b7981 */ /* 0x000162000c1e1100 */
[----:B----4-:R-:W-:Y:S01]  /*16150*/  IADD3 R16, P1, PT, R31, UR8, RZ ;  /* 0x000000081f107c10 */ /* 0x010fe2000ff3e0ff */
[----:B------:R-:W-:Y:S02]  /*16160*/  IMAD.X R15, RZ, RZ, UR9, P2 ;  /* 0x00000009ff0f7e24 */ /* 0x000fe400090e06ff */
[----:B------:R4:W5:Y:S01]  /*16170*/  LDG.E.U8 R28, desc[UR4][R8.64] ;  /* 0x00000004081c7981 */ /* 0x000962000c1e1100 */
[----:B-1----:R-:W-:Y:S01]  /*16180*/  IADD3 R18, P3, PT, R32, UR8, RZ ;  /* 0x0000000820127c10 */ /* 0x002fe2000ff7e0ff */
[----:B------:R-:W-:-:S02]  /*16190*/  IMAD.X R17, RZ, RZ, UR9, P1 ;  /* 0x00000009ff117e24 */ /* 0x000fc400088e06ff */
[----:B------:R-:W5:Y:S01]  /*161a0*/  LDG.E.U8 R11, desc[UR4][R10.64] ;  /* 0x000000040a0b7981 */ /* 0x000f62000c1e1100 */
[----:B0-----:R-:W-:-:S03]  /*161b0*/  IADD3 R6, P2, PT, R33, UR8, RZ ;  /* 0x0000000821067c10 */ /* 0x001fc6000ff5e0ff */
[----:B------:R-:W5:Y:S01]  /*161c0*/  LDG.E.U8 R12, desc[UR4][R12.64] ;  /* 0x000000040c0c7981 */ /* 0x000f62000c1e1100 */
[----:B------:R-:W-:Y:S01]  /*161d0*/  IMAD.X R19, RZ, RZ, UR9, P3 ;  /* 0x00000009ff137e24 */ /* 0x000fe200098e06ff */
[----:B----4-:R-:W-:Y:S01]  /*161e0*/  IADD3 R8, P1, PT, R34, UR8, RZ ;  /* 0x0000000822087c10 */ /* 0x010fe2000ff3e0ff */
[----:B------:R-:W-:Y:S01]  /*161f0*/  IMAD.X R7, RZ, RZ, UR9, P2 ;  /* 0x00000009ff077e24 */ /* 0x000fe200090e06ff */
[----:B------:R-:W4:Y:S04]  /*16200*/  LDG.E.U8 R14, desc[UR4][R14.64] ;  /* 0x000000040e0e7981 */ /* 0x000f28000c1e1100 */
[----:B------:R-:W4:Y:S01]  /*16210*/  LDG.E.U8 R16, desc[UR4][R16.64] ;  /* 0x0000000410107981 */ /* 0x000f22000c1e1100 */
[----:B------:R-:W-:-:S03]  /*16220*/  IMAD.X R9, RZ, RZ, UR9, P1 ;  /* 0x00000009ff097e24 */ /* 0x000fc600088e06ff */
[----:B------:R-:W4:Y:S04]  /*16230*/  LDG.E.U8 R18, desc[UR4][R18.64] ;  /* 0x0000000412127981 */ /* 0x000f28000c1e1100 */
[----:B------:R-:W4:Y:S04]  /*16240*/  LDG.E.U8 R6, desc[UR4][R6.64] ;  /* 0x0000000406067981 */ /* 0x000f28000c1e1100 */
[----:B------:R-:W4:Y:S01]  /*16250*/  LDG.E.U8 R8, desc[UR4][R8.64] ;  /* 0x0000000408087981 */ /* 0x000f22000c1e1100 */
[----:B------:R-:W-:-:S05]  /*16260*/  VIADD R4, R4, 0x10 ;  /* 0x0000001004047836 */ /* 0x000fca0000000000 */
[----:B------:R-:W-:Y:S02]  /*16270*/  ISETP.NE.AND P1, PT, R4, R3, PT ;  /* 0x000000030400720c */ /* 0x000fe40003f25270 */
[----:B--2---:R-:W-:-:S04]  /*16280*/  IADD3 R20, PT, PT, R22, R20, R21 ;  /* 0x0000001416147210 */ /* 0x004fc80007ffe015 */
[----:B---3--:R-:W-:-:S04]  /*16290*/  IADD3 R20, PT, PT, R24, R20, R23 ;  /* 0x0000001418147210 */ /* 0x008fc80007ffe017 */
[----:B-----5:R-:W-:-:S04]  /*162a0*/  IADD3 R20, PT, PT, R26, R20, R25 ;  /* 0x000000141a147210 */ /* 0x020fc80007ffe019 */
[----:B------:R-:W-:-:S04]  /*162b0*/  IADD3 R20, PT, PT, R28, R20, R27 ;  /* 0x000000141c147210 */ /* 0x000fc80007ffe01b */
[----:B------:R-:W-:-:S04]  /*162c0*/  IADD3 R11, PT, PT, R12, R20, R11 ;  /* 0x000000140c0b7210 */ /* 0x000fc80007ffe00b */
[----:B----4-:R-:W-:-:S04]  /*162d0*/  IADD3 R11, PT, PT, R16, R11, R14 ;  /* 0x0000000b100b7210 */ /* 0x010fc80007ffe00e */
[----:B------:R-:W-:-:S05]  /*162e0*/  IADD3 R11, PT, PT, R6, R11, R18 ;  /* 0x0000000b060b7210 */ /* 0x000fca0007ffe012 */
[----:B------:R-:W-:-:S04]  /*162f0*/  IMAD.IADD R11, R11, 0x1, R8 ;  /* 0x000000010b0b7824 */ /* 0x000fc800078e0208 */
[----:B------:R-:W-:-:S05]  /*16300*/  IMAD.MOV R11, RZ, RZ, -R11 ;  /* 0x000000ffff0b7224 */ /* 0x000fca00078e0a0b */
[----:B------:R-:W-:-:S05]  /*16310*/  PRMT R6, R11, 0x7710, RZ ;  /* 0x000077100b067816 */ /* 0x000fca00000000ff */
[----:B------:R-:W-:Y:S01]  /*16320*/  IMAD.IADD R5, R6, 0x1, R5 ;  /* 0x0000000106057824 */ /* 0x000fe200078e0205 */
[----:B------:R-:W-:Y:S06]  /*16330*/  @P1 BRA `(.L_x_11) ;  /* 0xfffffff800e01947 */ /* 0x000fec000383ffff */
.L_x_10:
[----:B------:R-:W-:Y:S05]  /*16340*/  BSYNC.RECONVERGENT B1 ;  /* 0x0000000000017941 */ /* 0x000fea0003800200 */
.L_x_9:
[----:B------:R-:W-:Y:S05]  /*16350*/  @!P0 BRA `(.L_x_8) ;  /* 0x0000000400988947 */ /* 0x000fea0003800000 */
[----:B------:R-:W-:Y:S01]  /*16360*/  ISETP.GE.U32.AND P1, PT, R35, 0x8, PT ;  /* 0x000000082300780c */ /* 0x000fe20003f26070 */
[----:B------:R-:W-:Y:S01]  /*16370*/  BSSY.RECONVERGENT B1, `(.L_x_12) ;  /* 0x000002b000017945 */ /* 0x000fe20003800200 */
[----:B------:R-:W-:-:S04]  /*16380*/  LOP3.LUT R21, R2, 0x7, RZ, 0xc0, !PT ;  /* 0x0000000702157812 */ /* 0x000fc800078ec0ff */
[----:B------:R-:W-:-:S07]  /*16390*/  ISETP.NE.AND P0, PT, R21, RZ, PT ;  /* 0x000000ff1500720c */ /* 0x000fce0003f05270 */
[----:B------:R-:W-:Y:S06]  /*163a0*/  @!P1 BRA `(.L_x_13) ;  /* 0x00000000009c9947 */ /* 0x000fec0003800000 */
[----:B------:R-:W-:Y:S01]  /*163b0*/  IMAD R4, R3, 0x4, R0 ;  /* 0x0000000403047824 */ /* 0x000fe200078e0200 */
[----:B------:R-:W0:Y:S04]  /*163c0*/  LDCU.64 UR6, c[0x4][URZ] ;  /* 0x01000000ff0677ac */ /* 0x000e280008000a00 */
[----:B------:R-:W0:Y:S04]  /*163d0*/  LDL R6, [R4+0xfec] ;  /* 0x000fec0004067983 */ /* 0x000e280000100800 */
[----:B------:R-:W2:Y:S04]  /*163e0*/  LDL.64 R8, [R4+0xff0] ;  /* 0x000ff00004087983 */ /* 0x000ea80000100a00 */
[----:B------:R-:W3:Y:S04]  /*163f0*/  LDL.64 R12, [R4+0xff8] ;  /* 0x000ff800040c7983 */ /* 0x000ee80000100a00 */
[----:B------:R-:W4:Y:S04]  /*16400*/  LDL.64 R16, [R4+0x1000] ;  /* 0x0010000004107983 */ /* 0x000f280000100a00 */
[----:B------:R-:W5:Y:S01]  /*16410*/  LDL R19, [R4+0x1008] ;  /* 0x0010080004137983 */ /* 0x000f620000100800 */
[----:B0-----:R-:W-:-:S02]  /*16420*/  IADD3 R6, P1, PT, R6, UR6, RZ ;  /* 0x0000000606067c10 */ /* 0x001fc4000ff3e0ff */
[----:B--2---:R-:W-:-:S03]  /*16430*/  IADD3 R8, P2, PT, R8, UR6, RZ ;  /* 0x0000000608087c10 */ /* 0x004fc6000ff5e0ff */
[----:B------:R-:W-:Y:S01]  /*16440*/  IMAD.X R7, RZ, RZ, UR7, P1 ;  /* 0x00000007ff077e24 */ /* 0x000fe200088e06ff */
[----:B------:R-:W-:Y:S01]  /*16450*/  IADD3 R10, P1, PT, R9, UR6, RZ ;  /* 0x00000006090a7c10 */ /* 0x000fe2000ff3e0ff */
[----:B------:R-:W-:Y:S01]  /*16460*/  IMAD.X R9, RZ, RZ, UR7, P2 ;  /* 0x00000007ff097e24 */ /* 0x000fe200090e06ff */
[----:B---3--:R-:W-:Y:S02]  /*16470*/  IADD3 R12, P2, PT, R12, UR6, RZ ;  /* 0x000000060c0c7c10 */ /* 0x008fe4000ff5e0ff */
[----:B------:R5:W2:Y:S01]  /*16480*/  LDG.E.U8 R20, desc[UR4][R6.64] ;  /* 0x0000000406147981 */ /* 0x000aa2000c1e1100 */
[----:B------:R-:W-:Y:S02]  /*16490*/  IADD3.X R11, PT, PT, RZ, UR7, RZ, P1, !PT ;  /* 0x00000007ff0b7c10 */ /* 0x000fe40008ffe4ff */
[----:B------:R-:W-:Y:S01]  /*164a0*/  IADD3 R14, P1, PT, R13, UR6, RZ ;  /* 0x000000060d0e7c10 */ /* 0x000fe2000ff3e0ff */
[----:B------:R-:W-:Y:S01]  /*164b0*/  IMAD.X R13, RZ, RZ, UR7, P2 ;  /* 0x00000007ff0d7e24 */ /* 0x000fe200090e06ff */
[----:B----4-:R-:W-:Y:S01]  /*164c0*/  IADD3 R16, P3, PT, R16, UR6, RZ ;  /* 0x0000000610107c10 */ /* 0x010fe2000ff7e0ff */
[----:B------:R-:W2:Y:S01]  /*164d0*/  LDG.E.U8 R9, desc[UR4][R8.64] ;  /* 0x0000000408097981 */ /* 0x000ea2000c1e1100 */
[----:B------:R-:W-:Y:S01]  /*164e0*/  IADD3 R18, P2, PT, R17, UR6, RZ ;  /* 0x0000000611127c10 */ /* 0x000fe2000ff5e0ff */
[----:B------:R-:W-:-:S02]  /*164f0*/  IMAD.X R15, RZ, RZ, UR7, P1 ;  /* 0x00000007ff0f7e24 */ /* 0x000fc400088e06ff */
[----:B------:R-:W2:Y:S01]  /*16500*/  LDG.E.U8 R10, desc[UR4][R10.64] ;  /* 0x000000040a0a7981 */ /* 0x000ea2000c1e1100 */
[----:B-----5:R-:W-:Y:S01]  /*16510*/  IADD3 R6, P1, PT, R19, UR6, RZ ;  /* 0x0000000613067c10 */ /* 0x020fe2000ff3e0ff */
[----:B------:R-:W-:Y:S02]  /*16520*/  IMAD.X R17, RZ, RZ, UR7, P3 ;  /* 0x00000007ff117e24 */ /* 0x000fe400098e06ff */
[----:B------:R-:W-:Y:S01]  /*16530*/  IMAD.X R19, RZ, RZ, UR7, P2 ;  /* 0x00000007ff137e24 */ /* 0x000fe200090e06ff */
[----:B------:R-:W3:Y:S04]  /*16540*/  LDG.E.U8 R12, desc[UR4][R12.64] ;  /* 0x000000040c0c7981 */ /* 0x000ee8000c1e1100 */
[----:B------:R-:W3:Y:S01]  /*16550*/  LDG.E.U8 R14, desc[UR4][R14.64] ;  /* 0x000000040e0e7981 */ /* 0x000ee2000c1e1100 */
[----:B------:R-:W-:-:S03]  /*16560*/  IMAD.X R7, RZ, RZ, UR7, P1 ;  /* 0x00000007ff077e24 */ /* 0x000fc600088e06ff */
[----:B------:R-:W4:Y:S04]  /*16570*/  LDG.E.U8 R16, desc[UR4][R16.64] ;  /* 0x0000000410107981 */ /* 0x000f28000c1e1100 */
[----:B------:R-:W4:Y:S04]  /*16580*/  LDG.E.U8 R18, desc[UR4][R18.64] ;  /* 0x0000000412127981 */ /* 0x000f28000c1e1100 */
[----:B------:R-:W5:Y:S01]  /*16590*/  LDG.E.U8 R6, desc[UR4][R6.64] ;  /* 0x0000000406067981 */ /* 0x000f62000c1e1100 */
[----:B------:R-:W-:Y:S01]  /*165a0*/  VIADD R3, R3, 0x8 ;  /* 0x0000000803037836 */ /* 0x000fe20000000000 */
[----:B--2---:R-:W-:-:S04]  /*165b0*/  IADD3 R9, PT, PT, R10, R20, R9 ;  /* 0x000000140a097210 */ /* 0x004fc80007ffe009 */
[----:B---3--:R-:W-:-:S04]  /*165c0*/  IADD3 R9, PT, PT, R14, R9, R12 ;  /* 0x000000090e097210 */ /* 0x008fc80007ffe00c */
[----:B----4-:R-:W-:-:S05]  /*165d0*/  IADD3 R9, PT, PT, R18, R9, R16 ;  /* 0x0000000912097210 */ /* 0x010fca0007ffe010 */
[----:B-----5:R-:W-:-:S04]  /*165e0*/  IMAD.IADD R9, R9, 0x1, R6 ;  /* 0x0000000109097824 */ /* 0x020fc800078e0206 */
[----:B------:R-:W-:-:S05]  /*165f0*/  IMAD.MOV R4, RZ, RZ, -R9 ;  /* 0x000000ffff047224 */ /* 0x000fca00078e0a09 */
[----:B------:R-:W-:-:S05]  /*16600*/  PRMT R4, R4, 0x7710, RZ ;  /* 0x0000771004047816 */ /* 0x000fca00000000ff */
[----:B------:R-:W-:-:S07]  /*16610*/  IMAD.IADD R5, R5, 0x1, R4 ;  /* 0x0000000105057824 */ /* 0x000fce00078e0204 */
.L_x_13:
[----:B------:R-:W-:Y:S05]  /*16620*/  BSYNC.RECONVERGENT B1 ;  /* 0x0000000000017941 */ /* 0x000fea0003800200 */
.L_x_12:
        /* <DEDUP_REMOVED lines=10> */
[----:B------:R-:W3:Y:S01]  /*166d0*/  LDL R12, [R4+0xff8] ;  /* 0x000ff800040c7983 */ /* 0x000ee20000100800 */
[----:B0-----:R-:W-:-:S02]  /*166e0*/  IADD3 R6, P2, PT, R6, UR6, RZ ;  /* 0x0000000606067c10 */ /* 0x001fc4000ff5e0ff */
[----:B--2---:R-:W-:-:S03]  /*166f0*/  IADD3 R8, P3, PT, R8, UR6, RZ ;  /* 0x0000000608087c10 */ /* 0x004fc6000ff7e0ff */
[----:B------:R-:W-:Y:S01]  /*16700*/  IMAD.X R7, RZ, RZ, UR7, P2 ;  /* 0x00000007ff077e24 */ /* 0x000fe200090e06ff */
[----:B------:R-:W-:Y:S02]  /*16710*/  IADD3 R10, P1, PT, R9, UR6, RZ ;  /* 0x00000006090a7c10 */ /* 0x000fe4000ff3e0ff */
[----:B---3--:R-:W-:Y:S01]  /*16720*/  IADD3 R12, P2, PT, R12, UR6, RZ ;  /* 0x000000060c0c7c10 */ /* 0x008fe2000ff5e0ff */
[----:B------:R-:W-:Y:S01]  /*16730*/  IMAD.X R9, RZ, RZ, UR7, P3 ;  /* 0x00000007ff097e24 */ /* 0x000fe200098e06ff */
[----:B------:R-:W2:Y:S01]  /*16740*/  LDG.E.U8 R6, desc[UR4][R6.64] ;  /* 0x0000000406067981 */ /* 0x000ea2000c1e1100 */
[----:B------:R-:W-:Y:S02]  /*16750*/  IMAD.X R11, RZ, RZ, UR7, P1 ;  /* 0x00000007ff0b7e24 */ /* 0x000fe400088e06ff */
[----:B------:R-:W-:Y:S02]  /*16760*/  IMAD.X R13, RZ, RZ, UR7, P2 ;  /* 0x00000007ff0d7e24 */ /* 0x000fe400090e06ff */
[----:B------:R-:W2:Y:S04]  /*16770*/  LDG.E.U8 R9, desc[UR4][R8.64] ;  /* 0x0000000408097981 */ /* 0x000ea8000c1e1100 */
[----:B------:R-:W2:Y:S04]  /*16780*/  LDG.E.U8 R10, desc[UR4][R10.64] ;  /* 0x000000040a0a7981 */ /* 0x000ea8000c1e1100 */
[----:B------:R-:W3:Y:S01]  /*16790*/  LDG.E.U8 R13, desc[UR4][R12.64] ;  /* 0x000000040c0d7981 */ /* 0x000ee2000c1e1100 */
[----:B------:R-:W-:Y:S01]  /*167a0*/  VIADD R3, R3, 0x4 ;  /* 0x0000000403037836 */ /* 0x000fe20000000000 */
[----:B--2---:R-:W-:-:S05]  /*167b0*/  IADD3 R4, PT, PT, R10, R6, R9 ;  /* 0x000000060a047210 */ /* 0x004fca0007ffe009 */
[----:B---3--:R-:W-:-:S04]  /*167c0*/  IMAD.IADD R4, R4, 0x1, R13 ;  /* 0x0000000104047824 */ /* 0x008fc800078e020d */
[----:B------:R-:W-:-:S05]  /*167d0*/  IMAD.MOV R4, RZ, RZ, -R4 ;  /* 0x000000ffff047224 */ /* 0x000fca00078e0a04 */
[----:B------:R-:W-:-:S05]  /*167e0*/  PRMT R4, R4, 0x7710, RZ ;  /* 0x0000771004047816 */ /* 0x000fca00000000ff */
[----:B------:R-:W-:-:S07]  /*167f0*/  IMAD.IADD R5, R5, 0x1, R4 ;  /* 0x0000000105057824 */ /* 0x000fce00078e0204 */
.L_x_15:
[----:B------:R-:W-:Y:S05]  /*16800*/  BSYNC.RECONVERGENT B1 ;  /* 0x0000000000017941 */ /* 0x000fea0003800200 */
.L_x_14:
[----:B------:R-:W-:Y:S05]  /*16810*/  @!P0 BRA `(.L_x_8) ;  /* 0x0000000000688947 */ /* 0x000fea0003800000 */
[----:B------:R-:W-:Y:S01]  /*16820*/  IMAD R3, R3, 0x4, R0 ;  /* 0x0000000403037824 */ /* 0x000fe200078e0200 */
[----:B------:R-:W0:Y:S04]  /*16830*/  LDC.64 R10, c[0x4][RZ] ;  /* 0x01000000ff0a7b82 */ /* 0x000e280000000a00 */
[----:B------:R-:W0:Y:S02]  /*16840*/  LDL R7, [R3+0xfec] ;  /* 0x000fec0003077983 */ /* 0x000e240000100800 */
[----:B0-----:R-:W-:-:S05]  /*16850*/  IADD3 R6, P0, PT, R7, R10, RZ ;  /* 0x0000000a07067210 */ /* 0x001fca0007f1e0ff */
[----:B------:R-:W-:-:S05]  /*16860*/  IMAD.X R7, RZ, RZ, R11, P0 ;  /* 0x000000ffff077224 */ /* 0x000fca00000e060b */
[----:B------:R-:W2:Y:S01]  /*16870*/  LDG.E.U8 R6, desc[UR4][R6.64] ;  /* 0x0000000406067981 */ /* 0x000ea2000c1e1100 */
[----:B------:R-:W-:Y:S01]  /*16880*/  ISETP.NE.AND P0, PT, R14, 0x1, PT ;  /* 0x000000010e00780c */ /* 0x000fe20003f05270 */
[----:B--2---:R-:W-:-:S05]  /*16890*/  IMAD.MOV R4, RZ, RZ, -R6 ;  /* 0x000000ffff047224 */ /* 0x004fca00078e0a06 */
[----:B------:R-:W-:-:S05]  /*168a0*/  PRMT R4, R4, 0x7710, RZ ;  /* 0x0000771004047816 */ /* 0x000fca00000000ff */
[----:B------:R-:W-:Y:S02]  /*168b0*/  IMAD.IADD R5, R5, 0x1, R4 ;  /* 0x0000000105057824 */ /* 0x000fe400078e0204 */
[----:B------:R-:W-:Y:S05]  /*168c0*/  @!P0 BRA `(.L_x_8) ;  /* 0x00000000003c8947 */ /* 0x000fea0003800000 */
[----:B------:R-:W2:Y:S01]  /*168d0*/  LDL.64 R8, [R3+0xff0] ;  /* 0x000ff00003087983 */ /* 0x000ea20000100a00 */
[----:B------:R-:W-:Y:S02]  /*168e0*/  ISETP.NE.AND P0, PT, R14, 0x2, PT ;  /* 0x000000020e00780c */ /* 0x000fe40003f05270 */
[----:B--2---:R-:W-:-:S05]  /*168f0*/  IADD3 R6, P1, PT, R8, R10, RZ ;  /* 0x0000000a08067210 */ /* 0x004fca0007f3e0ff */
[----:B------:R-:W-:-:S06]  /*16900*/  IMAD.X R7, RZ, RZ, R11, P1 ;  /* 0x000000ffff077224 */ /* 0x000fcc00008e060b */
[----:B------:R-:W-:Y:S01]  /*16910*/  @P0 IADD3 R8, P1, PT, R10, R9, RZ ;  /* 0x000000090a080210 */ /* 0x000fe20007f3e0ff */
[----:B------:R-:W2:Y:S04]  /*16920*/  LDG.E.U8 R6, desc[UR4][R6.64] ;  /* 0x0000000406067981 */ /* 0x000ea8000c1e1100 */
[----:B------:R-:W-:-:S05]  /*16930*/  @P0 IMAD.X R9, RZ, RZ, R11, P1 ;  /* 0x000000ffff090224 */ /* 0x000fca00008e060b */
[----:B------:R-:W3:Y:S01]  /*16940*/  @P0 LDG.E.U8 R8, desc[UR4][R8.64] ;  /* 0x0000000408080981 */ /* 0x000ee2000c1e1100 */
[----:B--2---:R-:W-:-:S04]  /*16950*/  IADD3 R4, PT, PT, RZ, -R6, RZ ;  /* 0x80000006ff047210 */ /* 0x004fc80007ffe0ff */
[----:B------:R-:W-:Y:S01]  /*16960*/  PRMT R4, R4, 0x7710, RZ ;  /* 0x0000771004047816 */ /* 0x000fe200000000ff */
[----:B---3--:R-:W-:-:S04]  /*16970*/  @P0 IMAD.MOV R10, RZ, RZ, -R8 ;  /* 0x000000ffff0a0224 */ /* 0x008fc800078e0a08 */
[----:B------:R-:W-:Y:S01]  /*16980*/  IMAD.IADD R5, R5, 0x1, R4 ;  /* 0x0000000105057824 */ /* 0x000fe200078e0204 */
[----:B------:R-:W-:-:S05]  /*16990*/  @P0 PRMT R4, R10, 0x7710, RZ ;  /* 0x000077100a040816 */ /* 0x000fca00000000ff */
[----:B------:R-:W-:-:S05]  /*169a0*/  @P0 IMAD.IADD R3, R5, 0x1, R4 ;  /* 0x0000000105030824 */ /* 0x000fca00078e0204 */
[----:B------:R-:W-:-:S07]  /*169b0*/  @P0 PRMT R5, R3, 0x7610, R5 ;  /* 0x0000761003050816 */ /* 0x000fce0000000005 */
.L_x_8:
[----:B------:R-:W-:Y:S05]  /*169c0*/  BSYNC.RECONVERGENT B0 ;  /* 0x0000000000007941 */ /* 0x000fea0003800200 */
.L_x_0:
[----:B------:R-:W-:-:S13]  /*169d0*/  LOP3.LUT P0, RZ, R5, 0xff, RZ, 0xc0, !PT ;  /* 0x000000ff05ff7812 */ /* 0x000fda000780c0ff */
[----:B------:R-:W-:Y:S05]  /*169e0*/  @!P0 BRA `(.L_x_16) ;  /* 0x00000fa400d08947 */ /* 0x000fea0003800000 */
[----:B-1234-:R-:W2:Y:S04]  /*169f0*/  LDL R3, [R1+0x1054] ;  /* 0x0010540001037983 */ /* 0x01eea80000100800 */
[----:B------:R-:W2:Y:S01]  /*16a00*/  LDL R6, [R1+0xfc4] ;  /* 0x000fc40001067983 */ /* 0x000ea20000100800 */
[----:B------:R-:W-:Y:S01]  /*16a10*/  BSSY B5, `(.L_x_17) ;  /* 0x000fa6a000057945 */ /* 0x000fe20003800000 */
[----:B--2---:R-:W-:-:S13]  /*16a20*/  ISETP.GE.U32.AND P0, PT, R3, R6, PT ;  /* 0x000000060300720c */ /* 0x004fda0003f06070 */
[----:B------:R-:W-:Y:S05]  /*16a30*/  @P0 BRA `(.L_x_18) ;  /* 0x00000fa400440947 */ /* 0x000fea0003800000 */
.L_x_176:
[C-C-:B------:R-:W-:Y:S01]  /*16a40*/  IMAD R2, R3.reuse, 0x4, R0.reuse ;  /* 0x0000000403027824 */ /* 0x140fe200078e0200 */
[----:B------:R-:W2:Y:S01]  /*16a50*/  LDL R15, [R1+0xfec] ;  /* 0x000fec00010f7983 */ /* 0x000ea20000100800 */
[----:B------:R-:W-:Y:S01]  /*16a60*/  VIADD R4, R3, 0x1 ;  /* 0x0000000103047836 */ /* 0x000fe20000000000 */
[----:B0-----:R-:W0:Y:S03]  /*16a70*/  LDCU.64 UR6, c[0x4][URZ] ;  /* 0x01000000ff0677ac */ /* 0x001e260008000a00 */
[----:B------:R-:W2:Y:S01]  /*16a80*/  LDL R2, [R2+0x4] ;  /* 0x0000040002027983 */ /* 0x000ea20000100800 */
[----:B------:R-:W-:-:S03]  /*16a90*/  IMAD R3, R6, 0x4, R0 ;  /* 0x0000000406037824 */ /* 0x000fc600078e0200 */
[----:B------:R1:W-:Y:S04]  /*16aa0*/  STL [R1+0x1058], R4 ;  /* 0x0010580401007387 */ /* 0x0003e80000100800 */
[----:B------:R-:W-:Y:S01]  /*16ab0*/  STL [R1+0xfc8], R6 ;  /* 0x000fc80601007387 */ /* 0x000fe20000100800 */
[----:B--2---:R-:W-:-:S03]  /*16ac0*/  LOP3.LUT R8, R15, R2, RZ, 0xc0, !PT ;  /* 0x000000020f087212 */ /* 0x004fc600078ec0ff */
[----:B------:R-:W-:Y:S02]  /*16ad0*/  STL [R1+0x100c], R2 ;  /* 0x00100c0201007387 */ /* 0x000fe40000100800 */
[----:B------:R-:W-:Y:S02]  /*16ae0*/  IMAD.IADD R12, R1, 0x1, R8 ;  /* 0x00000001010c7824 */ /* 0x000fe400078e0208 */
[----:B------:R2:W-:Y:S04]  /*16af0*/  STL [R3+0x4], R8 ;  /* 0x0000040803007387 */ /* 0x0005e80000100800 */
[----:B------:R-:W3:Y:S04]  /*16b00*/  LDL.U8 R7, [R12+0x107c] ;  /* 0x00107c000c077983 */ /* 0x000ee80000100000 */
[----:B------:R-:W3:Y:S02]  /*16b10*/  LDL R10, [R1+0xfc8] ;  /* 0x000fc800010a7983 */ /* 0x000ee40000100800 */
[----:B---3--:R-:W-:Y:S01]  /*16b20*/  IMAD.IADD R7, R7, 0x1, R10 ;  /* 0x0000000107077824 */ /* 0x008fe200078e020a */
[----:B------:R-:W-:-:S03]  /*16b30*/  LOP3.LUT R10, R2, R15, RZ, 0x30, !PT ;  /* 0x0000000f020a7212 */ /* 0x000fc600078e30ff */
[----:B------:R-:W-:Y:S01]  /*16b40*/  IMAD R9, R7, 0x4, R0 ;  /* 0x0000000407097824 */ /* 0x000fe200078e0200 */
[----:B------:R3:W-:Y:S01]  /*16b50*/  STL [R1+0xfc8], R7 ;  /* 0x000fc80701007387 */ /* 0x0007e20000100800 */
[----:B------:R-:W-:-:S03]  /*16b60*/  IMAD.IADD R14, R1, 0x1, R10 ;  /* 0x00000001010e7824 */ /* 0x000fc600078e020a */
[----:B------:R4:W-:Y:S04]  /*16b70*/  STL.U8 [R12+0x107c], RZ ;  /* 0x00107cff0c007387 */ /* 0x0009e80000100000 */
[----:B------:R-:W-:Y:S04]  /*16b80*/  STL [R9+0x4], R10 ;  /* 0x0000040a09007387 */ /* 0x000fe80000100800 */
[----:B-1----:R-:W5:Y:S04]  /*16b90*/  LDL.U8 R4, [R14+0x107c] ;  /* 0x00107c000e047983 */ /* 0x002f680000100000 */
[----:B--2---:R-:W5:Y:S02]  /*16ba0*/  LDL R3, [R1+0xfc8] ;  /* 0x000fc80001037983 */ /* 0x004f640000100800 */
[----:B-----5:R-:W-:Y:S01]  /*16bb0*/  IMAD.IADD R3, R4, 0x1, R3 ;  /* 0x0000000104037824 */ /* 0x020fe200078e0203 */
[----:B------:R-:W-:-:S03]  /*16bc0*/  LOP3.LUT R4, R15, R2, RZ, 0x30, !PT ;  /* 0x000000020f047212 */ /* 0x000fc600078e30ff */
[----:B------:R-:W-:Y:S01]  /*16bd0*/  IMAD R11, R3, 0x4, R0 ;  /* 0x00000004030b7824 */ /* 0x000fe200078e0200 */
[----:B------:R1:W-:Y:S01]  /*16be0*/  STL [R1+0xfc8], R3 ;  /* 0x000fc80301007387 */ /* 0x0003e20000100800 */
[----:B------:R-:W-:-:S03]  /*16bf0*/  IMAD.IADD R13, R1, 0x1, R4 ;  /* 0x00000001010d7824 */ /* 0x000fc600078e0204 */
[----:B------:R-:W-:Y:S04]  /*16c00*/  STL.U8 [R14+0x107c], RZ ;  /* 0x00107cff0e007387 */ /* 0x000fe80000100000 */
[----:B------:R2:W-:Y:S04]  /*16c10*/  STL [R11+0x4], R4 ;  /* 0x000004040b007387 */ /* 0x0005e80000100800 */
[----:B------:R-:W5:Y:S04]  /*16c20*/  LDL.U8 R6, [R13+0x107c] ;  /* 0x00107c000d067983 */ /* 0x000f680000100000 */
[----:B---3--:R-:W5:Y:S01]  /*16c30*/  LDL R7, [R1+0xfc8] ;  /* 0x000fc80001077983 */ /* 0x008f620000100800 */
[----:B------:R-:W-:-:S05]  /*16c40*/  LOP3.LUT R8, R15, R2, RZ, 0x3c, !PT ;  /* 0x000000020f087212 */ /* 0x000fca00078e3cff */
[----:B----4-:R-:W-:Y:S02]  /*16c50*/  IMAD.IADD R12, R1, 0x1, R8 ;  /* 0x00000001010c7824 */ /* 0x010fe400078e0208 */
[----:B-----5:R-:W-:-:S04]  /*16c60*/  IMAD.IADD R6, R6, 0x1, R7 ;  /* 0x0000000106067824 */ /* 0x020fc800078e0207 */
[----:B------:R-:W-:Y:S01]  /*16c70*/  IMAD R7, R6, 0x4, R0 ;  /* 0x0000000406077824 */ /* 0x000fe200078e0200 */
[----:B------:R3:W-:Y:S04]  /*16c80*/  STL [R1+0xfc8], R6 ;  /* 0x000fc80601007387 */ /* 0x0007e80000100800 */
[----:B------:R-:W-:Y:S04]  /*16c90*/  STL.U8 [R13+0x107c], RZ ;  /* 0x00107cff0d007387 */ /* 0x000fe80000100000 */
[----:B------:R4:W-:Y:S04]  /*16ca0*/  STL [R7+0x4], R8 ;  /* 0x0000040807007387 */ /* 0x0009e80000100800 */
        /* <DEDUP_REMOVED lines=9> */
[----:B---3--:R-:W3:Y:S04]  /*16d40*/  LDL.U8 R6, [R10+0x107c] ;  /* 0x00107c000a067983 */ /* 0x008ee80000100000 */
[----:B----4-:R-:W3:Y:S02]  /*16d50*/  LDL R7, [R1+0xfc8] ;  /* 0x000fc80001077983 */ /* 0x010ee40000100800 */
[----:B---3--:R-:W-:-:S05]  /*16d60*/  IMAD.IADD R6, R6, 0x1, R7 ;  /* 0x0000000106067824 */ /* 0x008fca00078e0207 */
[----:B------:R-:W-:Y:S04]  /*16d70*/  STL [R1+0xfc8], R6 ;  /* 0x000fc80601007387 */ /* 0x000fe80000100800 */
[----:B------:R3:W-:Y:S04]  /*16d80*/  STL.U8 [R10+0x107c], RZ ;  /* 0x00107cff0a007387 */ /* 0x0007e80000100000 */
[----:B------:R-:W4:Y:S01]  /*16d90*/  LDL R7, [R1+0xff0] ;  /* 0x000ff00001077983 */ /* 0x000f220000100800 */
[----:B------:R-:W-:Y:S01]  /*16da0*/  IMAD R11, R6, 0x4, R0 ;  /* 0x00000004060b7824 */ /* 0x000fe200078e0200 */
[----:B----4-:R-:W-:-:S05]  /*16db0*/  LOP3.LUT R8, R7, R2, RZ, 0xc0, !PT ;  /* 0x0000000207087212 */ /* 0x010fca00078ec0ff */
[----:B------:R-:W-:Y:S01]  /*16dc0*/  IMAD.IADD R13, R1, 0x1, R8 ;  /* 0x00000001010d7824 */ /* 0x000fe200078e0208 */
[----:B------:R4:W-:Y:S04]  /*16dd0*/  STL [R11+0x4], R8 ;  /* 0x000004080b007387 */ /* 0x0009e80000100800 */
[----:B-1----:R-:W5:Y:S04]  /*16de0*/  LDL.U8 R3, [R13+0x107c] ;  /* 0x00107c000d037983 */ /* 0x002f680000100000 */
[----:B--2---:R-:W5:Y:S02]  /*16df0*/  LDL R4, [R1+0xfc8] ;  /* 0x000fc80001047983 */ /* 0x004f640000100800 */
[----:B-----5:R-:W-:Y:S01]  /*16e00*/  IMAD.IADD R3, R3, 0x1, R4 ;  /* 0x0000000103037824 */ /* 0x020fe200078e0204 */
[----:B------:R-:W-:-:S03]  /*16e10*/  LOP3.LUT R4, R2, R7, RZ, 0x30, !PT ;  /* 0x0000000702047212 */ /* 0x000fc600078e30ff */
[----:B------:R-:W-:Y:S01]  /*16e20*/  IMAD R9, R3, 0x4, R0 ;  /* 0x0000000403097824 */ /* 0x000fe200078e0200 */
[----:B---3--:R-:W-:Y:S01]  /*16e30*/  IADD3 R10, PT, PT, R1, R4, RZ ;  /* 0x00000004010a7210 */ /* 0x008fe20007ffe0ff */
[----:B------:R1:W-:Y:S04]  /*16e40*/  STL [R1+0xfc8], R3 ;  /* 0x000fc80301007387 */ /* 0x0003e80000100800 */
[----:B------:R-:W-:Y:S04]  /*16e50*/  STL.U8 [R13+0x107c], RZ ;  /* 0x00107cff0d007387 */ /* 0x000fe80000100000 */
[----:B------:R2:W-:Y:S04]  /*16e60*/  STL [R9+0x4], R4 ;  /* 0x0000040409007387 */ /* 0x0005e80000100800 */
[----:B------:R-:W3:Y:S04]  /*16e70*/  LDL.U8 R6, [R10+0x107c] ;  /* 0x00107c000a067983 */ /* 0x000ee80000100000 */
[----:B----4-:R-:W3:Y:S01]  /*16e80*/  LDL R11, [R1+0xfc8] ;  /* 0x000fc800010b7983 */ /* 0x010ee20000100800 */
[----:B------:R-:W-:-:S05]  /*16e90*/  LOP3.LUT R8, R7, R2, RZ, 0x30, !PT ;  /* 0x0000000207087212 */ /* 0x000fca00078e30ff */
[----:B------:R-:W-:Y:S02]  /*16ea0*/  IMAD.IADD R12, R1, 0x1, R8 ;  /* 0x00000001010c7824 */ /* 0x000fe400078e0208 */
[----:B---3--:R-:W-:-:S04]  /*16eb0*/  IMAD.IADD R6, R6, 0x1, R11 ;  /* 0x0000000106067824 */ /* 0x008fc800078e020b */
        /* <DEDUP_REMOVED lines=24> */
[----:B-----5:R-:W-:-:S05]  /*17040*/  IMAD.IADD R3, R3, 0x1, R4 ;  /* 0x0000000103037824 */ /* 0x020fca00078e0204 */
[----:B------:R1:W-:Y:S04]  /*17050*/  STL [R1+0xfc8], R3 ;  /* 0x000fc80301007387 */ /* 0x0003e80000100800 */
[----:B------:R-:W-:Y:S04]  /*17060*/  STL.U8 [R10+0x107c], RZ ;  /* 0x00107cff0a007387 */ /* 0x000fe80000100000 */
[----:B------:R-:W2:Y:S01]  /*17070*/  LDL R9, [R1+0xff4] ;  /* 0x000ff40001097983 */ /* 0x000ea20000100800 */
[----:B------:R-:W-:Y:S01]  /*17080*/  IMAD R11, R3, 0x4, R0 ;  /* 0x00000004030b7824 */ /* 0x000fe200078e0200 */
[----:B--2---:R-:W-:-:S05]  /*17090*/  LOP3.LUT R4, R9, R2, RZ, 0xc0, !PT ;  /* 0x0000000209047212 */ /* 0x004fca00078ec0ff */
[----:B------:R-:W-:Y:S01]  /*170a0*/  IMAD.IADD R12, R1, 0x1, R4 ;  /* 0x00000001010c7824 */ /* 0x000fe200078e0204 */
[----:B------:R2:W-:Y:S04]  /*170b0*/  STL [R11+0x4], R4 ;  /* 0x000004040b007387 */ /* 0x0005e80000100800 */
[----:B---3--:R-:W3:Y:S04]  /*170c0*/  LDL.U8 R6, [R12+0x107c] ;  /* 0x00107c000c067983 */ /* 0x008ee80000100000 */
[----:B----4-:R-:W3:Y:S01]  /*170d0*/  LDL R7, [R1+0xfc8] ;  /* 0x000fc80001077983 */ /* 0x010ee20000100800 */
[----:B------:R-:W-:-:S05]  /*170e0*/  LOP3.LUT R8, R2, R9, RZ, 0x30, !PT ;  /* 0x0000000902087212 */ /* 0x000fca00078e30ff */
[----:B------:R-:W-:Y:S02]  /*170f0*/  IMAD.IADD R14, R1, 0x1, R8 ;  /* 0x00000001010e7824 */ /* 0x000fe400078e0208 */
[----:B---3--:R-:W-:-:S04]  /*17100*/  IMAD.IADD R6, R6, 0x1, R7 ;  /* 0x0000000106067824 */ /* 0x008fc800078e0207 */
[----:B-1----:R-:W-:Y:S01]  /*17110*/  IMAD R3, R6, 0x4, R0 ;  /* 0x0000000406037824 */ /* 0x002fe200078e0200 */
[----:B------:R1:W-:Y:S04]  /*17120*/  STL [R1+0xfc8], R6 ;  /* 0x000fc80601007387 */ /* 0x0003e80000100800 */
[----:B------:R-:W-:Y:S04]  /*17130*/  STL.U8 [R12+0x107c], RZ ;  /* 0x00107cff0c007387 */ /* 0x000fe80000100000 */
[----:B------:R3:W-:Y:S04]  /*17140*/  STL [R3+0x4], R8 ;  /* 0x0000040803007387 */ /* 0x0007e80000100800 */
[----:B------:R-:W4:Y:S04]  /*17150*/  LDL.U8 R7, [R14+0x107c] ;  /* 0x00107c000e077983 */ /* 0x000f280000100000 */
[----:B--2---:R-:W4:Y:S01]  /*17160*/  LDL R4, [R1+0xfc8] ;  /* 0x000fc80001047983 */ /* 0x004f220000100800 */
[----:B------:R-:W-:-:S05]  /*17170*/  LOP3.LUT R10, R9, R2, RZ, 0x30, !PT ;  /* 0x00000002090a7212 */ /* 0x000fca00078e30ff */
[----:B------:R-:W-:Y:S02]  /*17180*/  IMAD.IADD R13, R1, 0x1, R10 ;  /* 0x00000001010d7824 */ /* 0x000fe400078e020a */
[----:B----4-:R-:W-:-:S04]  /*17190*/  IMAD.IADD R4, R7, 0x1, R4 ;  /* 0x0000000107047824 */ /* 0x010fc800078e0204 */
[----:B------:R-:W-:Y:S01]  /*171a0*/  IMAD R7, R4, 0x4, R0 ;  /* 0x0000000404077824 */ /* 0x000fe200078e0200 */
[----:B------:R2:W-:Y:S04]  /*171b0*/  STL [R1+0xfc8], R4 ;  /* 0x000fc80401007387 */ /* 0x0005e80000100800 */
[----:B------:R-:W-:Y:S04]  /*171c0*/  STL.U8 [R14+0x107c], RZ ;  /* 0x00107cff0e007387 */ /* 0x000fe80000100000 */
[----:B------:R4:W-:Y:S04]  /*171d0*/  STL [R7+0x4], R10 ;  /* 0x0000040a07007387 */ /* 0x0009e80000100800 */
[----:B-1----:R-:W5:Y:S04]  /*171e0*/  LDL.U8 R6, [R13+0x107c] ;  /* 0x00107c000d067983 */ /* 0x002f680000100000 */
[----:B---3--:R-:W5:Y:S02]  /*171f0*/  LDL R3, [R1+0xfc8] ;  /* 0x000fc80001037983 */ /* 0x008f640000100800 */
[----:B-----5:R-:W-:Y:S01]  /*17200*/  IMAD.IADD R3, R6, 0x1, R3 ;  /* 0x0000000106037824 */ /* 0x020fe200078e0203 */
[----:B------:R-:W-:-:S03]  /*17210*/  LOP3.LUT R6, R9, R2, RZ, 0x3c, !PT ;  /* 0x0000000209067212 */ /* 0x000fc600078e3cff */
[----:B------:R-:W-:Y:S01]  /*17220*/  IMAD R11, R3, 0x4, R0 ;  /* 0x00000004030b7824 */ /* 0x000fe200078e0200 */
[----:B------:R1:W-:Y:S01]  /*17230*/  STL [R1+0xfc8], R3 ;  /* 0x000fc80301007387 */ /* 0x0003e20000100800 */
[----:B------:R-:W-:-:S03]  /*17240*/  IMAD.IADD R12, R1, 0x1, R6 ;  /* 0x00000001010c7824 */ /* 0x000fc600078e0206 */
[----:B------:R-:W-:Y:S04]  /*17250*/  STL.U8 [R13+0x107c], RZ ;  /* 0x00107cff0d007387 */ /* 0x000fe80000100000 */
[----:B------:R3:W-:Y:S04]  /*17260*/  STL [R11+0x4], R6 ;  /* 0x000004060b007387 */ /* 0x0007e80000100800 */
[----:B--2---:R-:W2:Y:S04]  /*17270*/  LDL.U8 R4, [R12+0x107c] ;  /* 0x00107c000c047983 */ /* 0x004ea80000100000 */
[----:B----4-:R-:W2:Y:S01]  /*17280*/  LDL R7, [R1+0xfc8] ;  /* 0x000fc80001077983 */ /* 0x010ea20000100800 */
[----:B------:R-:W-:-:S05]  /*17290*/  LOP3.LUT R8, R9, R2, RZ, 0xfc, !PT ;  /* 0x0000000209087212 */ /* 0x000fca00078efcff */
[----:B------:R-:W-:Y:S02]  /*172a0*/  IMAD.IADD R10, R1, 0x1, R8 ;  /* 0x00000001010a7824 */ /* 0x000fe400078e0208 */
[----:B--2---:R-:W-:-:S04]  /*172b0*/  IMAD.IADD R4, R4, 0x1, R7 ;  /* 0x0000000104047824 */ /* 0x004fc800078e0207 */
[----:B------:R-:W-:Y:S01]  /*172c0*/  IMAD R7, R4, 0x4, R0 ;  /* 0x0000000404077824 */ /* 0x000fe200078e0200 */
[----:B------:R2:W-:Y:S04]  /*172d0*/  STL [R1+0xfc8], R4 ;  /* 0x000fc80401007387 */ /* 0x0005e80000100800 */
[----:B------:R-:W-:Y:S04]  /*172e0*/  STL.U8 [R12+0x107c], RZ ;  /* 0x00107cff0c007387 */ /* 0x000fe80000100000 */
[----:B------:R4:W-:Y:S04]  /*172f0*/  STL [R7+0x4], R8 ;  /* 0x0000040807007387 */ /* 0x0009e80000100800 */
[----:B-1----:R-:W5:Y:S04]  /*17300*/  LDL.U8 R3, [R10+0x107c] ;  /* 0x00107c000a037983 */ /* 0x002f680000100000 */
[----:B---3--:R-:W5:Y:S02]  /*17310*/  LDL R6, [R1+0xfc8] ;  /* 0x000fc80001067983 */ /* 0x008f640000100800 */
[----:B-----5:R-:W-:-:S05]  /*17320*/  IADD3 R3, PT, PT, R3, R6, RZ ;  /* 0x0000000603037210 */ /* 0x020fca0007ffe0ff */
[----:B------:R1:W-:Y:S04]  /*17330*/  STL [R1+0xfc8], R3 ;  /* 0x000fc80301007387 */ /* 0x0003e80000100800 */
[----:B------:R-:W-:Y:S04]  /*17340*/  STL.U8 [R10+0x107c], RZ ;  /* 0x00107cff0a007387 */ /* 0x000fe80000100000 */
[----:B------:R-:W3:Y:S01]  /*17350*/  LDL R9, [R1+0xff8] ;  /* 0x000ff80001097983 */ /* 0x000ee20000100800 */
[----:B------:R-:W-:Y:S01]  /*17360*/  IMAD R11, R3, 0x4, R0 ;  /* 0x00000004030b7824 */ /* 0x000fe200078e0200 */
[----:B---3--:R-:W-:-:S05]  /*17370*/  LOP3.LUT R6, R9, R2, RZ, 0xc0, !PT ;  /* 0x0000000209067212 */ /* 0x008fca00078ec0ff */
[----:B------:R-:W-:Y:S01]  /*17380*/  IMAD.IADD R13, R1, 0x1, R6 ;  /* 0x00000001010d7824 */ /* 0x000fe200078e0206 */
[----:B------:R3:W-:Y:S04]  /*17390*/  STL [R11+0x4], R6 ;  /* 0x000004060b007387 */ /* 0x0007e80000100800 */
[----:B--2---:R-:W2:Y:S04]  /*173a0*/  LDL.U8 R4, [R13+0x107c] ;  /* 0x00107c000d047983 */ /* 0x004ea80000100000 */
[----:B----4-:R-:W2:Y:S01]  /*173b0*/  LDL R7, [R1+0xfc8] ;  /* 0x000fc80001077983 */ /* 0x010ea20000100800 */
[----:B------:R-:W-:-:S05]  /*173c0*/  LOP3.LUT R8, R2, R9, RZ, 0x30, !PT ;  /* 0x0000000902087212 */ /* 0x000fca00078e30ff */
[----:B------:R-:W-:Y:S02]  /*173d0*/  IMAD.IADD R14, R1, 0x1, R8 ;  /* 0x00000001010e7824 */ /* 0x000fe400078e0208 */
[----:B--2---:R-:W-:-:S04]  /*173e0*/  IMAD.IADD R4, R4, 0x1, R7 ;  /* 0x0000000104047824 */ /* 0x004fc800078e0207 */
[----:B-1----:R-:W-:Y:S01]  /*173f0*/  IMAD R3, R4, 0x4, R0 ;  /* 0x0000000404037824 */ /* 0x002fe200078e0200 */
[----:B------:R1:W-:Y:S04]  /*17400*/  STL [R1+0xfc8], R4 ;  /* 0x000fc80401007387 */ /* 0x0003e80000100800 */
[----:B------:R-:W-:Y:S04]  /*17410*/  STL.U8 [R13+0x107c], RZ ;  /* 0x00107cff0d007387 */ /* 0x000fe80000100000 */
[----:B------:R2:W-:Y:S04]  /*17420*/  STL [R3+0x4], R8 ;  /* 0x0000040803007387 */ /* 0x0005e80000100800 */
[----:B------:R-:W4:Y:S04]  /*17430*/  LDL.U8 R7, [R14+0x107c] ;  /* 0x00107c000e077983 */ /* 0x000f280000100000 */
[----:B---3--:R-:W4:Y:S01]  /*17440*/  LDL R6, [R1+0xfc8] ;  /* 0x000fc80001067983 */ /* 0x008f220000100800 */
        /* <DEDUP_REMOVED lines=56> */
[----:B------:R-:W-:-:S04]  /*177d0*/  LOP3.LUT R6, R9, R2, RZ, 0x3c, !PT ;  /* 0x0000000209067212 */ /* 0x000fc800078e3cff */
[----:B------:R-:W-:Y:S01]  /*177e0*/  LEA R11, R3, R0, 0x2 ;  /* 0x00000000030b7211 */ /* 0x000fe200078e10ff */
[----:B------:R-:W-:Y:S01]  /*177f0*/  IMAD.IADD R12, R1, 0x1, R6 ;  /* 0x00000001010c7824 */ /* 0x000fe200078e0206 */
[----:B------:R1:W-:Y:S04]  /*17800*/  STL [R1+0xfc8], R3 ;  /* 0x000fc80301007387 */ /* 0x0003e80000100800 */
        /* <DEDUP_REMOVED lines=13> */
[----:B-----5:R-:W-:-:S05]  /*178e0*/  IMAD.IADD R3, R3, 0x1, R6 ;  /* 0x0000000103037824 */ /* 0x020fca00078e0206 */
        /* <DEDUP_REMOVED lines=55> */
[----:B------:R-:W-:-:S04]  /*17c60*/  LOP3.LUT R8, R2, R9, RZ, 0x30, !PT ;  /* 0x0000000902087212 */ /* 0x000fc800078e30ff */
[----:B------:R-:W-:Y:S01]  /*17c70*/  IADD3 R14, PT, PT, R1, R8, RZ ;  /* 0x00000008010e7210 */ /* 0x000fe20007ffe0ff */
        /* <DEDUP_REMOVED lines=65> */
[----:B------:R-:W-:Y:S01]  /*18090*/  STL [R1+0xfc8], R3 ;  /* 0x000fc80301007387 */ /* 0x000fe20000100800 */
[----:B------:R-:W-:-:S03]  /*180a0*/  IMAD.IADD R13, R1, 0x1, R4 ;  /* 0x00000001010d7824 */ /* 0x000fc600078e0204 */
[----:B------:R-:W-:Y:S04]  /*180b0*/  STL.U8 [R14+0x107c], RZ ;  /* 0x00107cff0e007387 */ /* 0x000fe80000100000 */
[----:B------:R0:W-:Y:S04]  /*180c0*/  STL [R11+0x4], R4 ;  /* 0x000004040b007387 */ /* 0x0001e80000100800 */
[----:B---3--:R-:W2:Y:S04]  /*180d0*/  LDL.U8 R6, [R13+0x107c] ;  /* 0x00107c000d067983 */ /* 0x008ea80000100000 */
[----:B----4-:R-:W2:Y:S01]  /*180e0*/  LDL R7, [R1+0xfc8] ;  /* 0x000fc80001077983 */ /* 0x010ea20000100800 */
[----:B------:R-:W-:-:S05]  /*180f0*/  LOP3.LUT R8, R9, R2, RZ, 0xfc, !PT ;  /* 0x0000000209087212 */ /* 0x000fca00078efcff */
[----:B------:R-:W-:Y:S02]  /*18100*/  IMAD.IADD R12, R1, 0x1, R8 ;  /* 0x00000001010c7824 */ /* 0x000fe400078e0208 */
[----:B--2---:R-:W-:-:S04]  /*18110*/  IMAD.IADD R6, R6, 0x1, R7 ;  /* 0x0000000106067824 */ /* 0x004fc800078e0207 */
[----:B------:R-:W-:Y:S01]  /*18120*/  IMAD R9, R6, 0x4, R0 ;  /* 0x0000000406097824 */ /* 0x000fe200078e0200 */
[----:B------:R1:W-:Y:S04]  /*18130*/  STL [R1+0xfc8], R6 ;  /* 0x000fc80601007387 */ /* 0x0003e80000100800 */
[----:B------:R2:W-:Y:S04]  /*18140*/  STL.U8 [R13+0x107c], RZ ;  /* 0x00107cff0d007387 */ /* 0x0005e80000100000 */
[----:B------:R2:W-:Y:S04]  /*18150*/  STL [R9+0x4], R8 ;  /* 0x0000040809007387 */ /* 0x0005e80000100800 */
[----:B------:R-:W3:Y:S04]  /*18160*/  LDL.U8 R7, [R12+0x107c] ;  /* 0x00107c000c077983 */ /* 0x000ee80000100000 */
[----:B------:R-:W3:Y:S01]  /*18170*/  LDL R10, [R1+0xfc8] ;  /* 0x000fc800010a7983 */ /* 0x000ee20000100800 */
[----:B0-----:R-:W-:Y:S01]  /*18180*/  MOV R4, UR6 ;  /* 0x0000000600047c02 */ /* 0x001fe20008000f00 */
[----:B------:R-:W-:-:S03]  /*18190*/  IMAD.U32 R3, RZ, RZ, UR7 ;  /* 0x00000007ff037e24 */ /* 0x000fc6000f8e00ff */
[----:B------:R-:W-:-:S05]  /*181a0*/  IADD3 R14, P0, PT, R2, R4, RZ ;  /* 0x00000004020e7210 */ /* 0x000fca0007f1e0ff */
[----:B------:R-:W-:-:S05]  /*181b0*/  IMAD.X R15, RZ, RZ, R3, P0 ;  /* 0x000000ffff0f7224 */ /* 0x000fca00000e0603 */
[----:B------:R-:W4:Y:S01]  /*181c0*/  LDG.E.U8 R2, desc[UR4][R14.64] ;  /* 0x000000040e027981 */ /* 0x000f22000c1e1100 */
[----:B---3--:R-:W-:-:S05]  /*181d0*/  IMAD.IADD R7, R7, 0x1, R10 ;  /* 0x0000000107077824 */ /* 0x008fca00078e020a */
[----:B------:R2:W-:Y:S04]  /*181e0*/  STL [R1+0xfc8], R7 ;  /* 0x000fc80701007387 */ /* 0x0005e80000100800 */
[----:B------:R2:W-:Y:S04]  /*181f0*/  STL.U8 [R12+0x107c], RZ ;  /* 0x00107cff0c007387 */ /* 0x0005e80000100000 */
[----:B-1----:R-:W3:Y:S01]  /*18200*/  LDL R6, [R1+0x1058] ;  /* 0x0010580001067983 */ /* 0x002ee20000100800 */
[----:B----4-:R-:W-:Y:S01]  /*18210*/  IMAD.MOV R2, RZ, RZ, -R2 ;  /* 0x000000ffff027224 */ /* 0x010fe200078e0a02 */
[----:B------:R-:W-:Y:S04]  /*18220*/  BSSY B4, `(.L_x_19) ;  /* 0x000f8b8000047945 */ /* 0x000fe80003800000 */
[----:B------:R-:W-:-:S05]  /*18230*/  PRMT R2, R2, 0x7710, RZ ;  /* 0x0000771002027816 */ /* 0x000fca00000000ff */
[----:B------:R-:W-:Y:S01]  /*18240*/  IMAD.IADD R2, R2, 0x1, R5 ;  /* 0x0000000102027824 */ /* 0x000fe200078e0205 */
[----:B---3--:R-:W-:-:S13]  /*18250*/  ISETP.GE.U32.AND P0, PT, R6, R7, PT ;  /* 0x000000070600720c */ /* 0x008fda0003f06070 */
[----:B--2---:R-:W-:Y:S05]  /*18260*/  @P0 BRA `(.L_x_20) ;  /* 0x00000f8800cc0947 */ /* 0x004fea0003800000 */
.L_x_172:
[C-C-:B------:R-:W-:Y:S01]  /*18270*/  IMAD R5, R6.reuse, 0x4, R0.reuse ;  /* 0x0000000406057824 */ /* 0x140fe200078e0200 */
[----:B------:R-:W2:Y:S01]  /*18280*/  LDL R14, [R1+0xfec] ;  /* 0x000fec00010e7983 */ /* 0x000ea20000100800 */
[----:B------:R-:W-:Y:S01]  /*18290*/  IMAD R3, R7, 0x4, R0 ;  /* 0x0000000407037824 */ /* 0x000fe200078e0200 */
[----:B0-----:R-:W0:Y:S03]  /*182a0*/  LDCU.64 UR6, c[0x4][URZ] ;  /* 0x01000000ff0677ac */ /* 0x001e260008000a00 */
[----:B------:R-:W2:Y:S01]  /*182b0*/  LDL R5, [R5+0x4] ;  /* 0x0000040005057983 */ /* 0x000ea20000100800 */
[----:B------:R-:W-:-:S03]  /*182c0*/  VIADD R6, R6, 0x1 ;  /* 0x0000000106067836 */ /* 0x000fc60000000000 */
[----:B------:R-:W-:Y:S04]  /*182d0*/  STL [R1+0xfcc], R7 ;  /* 0x000fcc0701007387 */ /* 0x000fe80000100800 */
[----:B------:R1:W-:Y:S01]  /*182e0*/  STL [R1+0x105c], R6 ;  /* 0x00105c0601007387 */ /* 0x0003e20000100800 */
[----:B--2---:R-:W-:-:S03]  /*182f0*/  LOP3.LUT R4, R14, R5, RZ, 0xc0, !PT ;  /* 0x000000050e047212 */ /* 0x004fc600078ec0ff */
[----:B------:R-:W-:Y:S02]  /*18300*/  STL [R1+0x1010], R5 ;  /* 0x0010100501007387 */ /* 0x000fe40000100800 */
[----:B------:R-:W-:Y:S02]  /*18310*/  IMAD.IADD R12, R1, 0x1, R4 ;  /* 0x00000001010c7824 */ /* 0x000fe400078e0204 */
[----:B------:R2:W-:Y:S04]  /*18320*/  STL [R3+0x4], R4 ;  /* 0x0000040403007387 */ /* 0x0005e80000100800 */
[----:B------:R-:W3:Y:S04]  /*18330*/  LDL.U8 R8, [R12+0x107c] ;  /* 0x00107c000c087983 */ /* 0x000ee80000100000 */
[----:B------:R-:W3:Y:S01]  /*18340*/  LDL R9, [R1+0xfcc] ;  /* 0x000fcc0001097983 */ /* 0x000ee20000100800 */
[----:B------:R-:W-:-:S05]  /*18350*/  LOP3.LUT R10, R5, R14, RZ, 0x30, !PT ;  /* 0x0000000e050a7212 */ /* 0x000fca00078e30ff */
[----:B------:R-:W-:Y:S02]  /*18360*/  IMAD.IADD R11, R1, 0x1, R10 ;  /* 0x00000001010b7824 */ /* 0x000fe400078e020a */
[----:B---3--:R-:W-:-:S04]  /*18370*/  IMAD.IADD R8, R8, 0x1, R9 ;  /* 0x0000000108087824 */ /* 0x008fc800078e0209 */
[----:B------:R-:W-:Y:S01]  /*18380*/  IMAD R9, R8, 0x4, R0 ;  /* 0x0000000408097824 */ /* 0x000fe200078e0200 */
[----:B------:R-:W-:Y:S04]  /*18390*/  STL [R1+0xfcc], R8 ;  /* 0x000fcc0801007387 */ /* 0x000fe80000100800 */
[----:B------:R-:W-:Y:S04]  /*183a0*/  STL.U8 [R12+0x107c], RZ ;  /* 0x00107cff0c007387 */ /* 0x000fe80000100000 */
[----:B------:R3:W-:Y:S04]  /*183b0*/  STL [R9+0x4], R10 ;  /* 0x0000040a09007387 */ /* 0x0007e80000100800 */
[----:B-1----:R-:W4:Y:S04]  /*183c0*/  LDL.U8 R6, [R11+0x107c] ;  /* 0x00107c000b067983 */ /* 0x002f280000100000 */
        /* <DEDUP_REMOVED lines=29> */
[----:B------:R3:W-:Y:S04]  /*185a0*/  STL [R1+0xfcc], R6 ;  /* 0x000fcc0601007387 */ /* 0x0007e80000100800 */
[----:B------:R-:W-:Y:S04]  /*185b0*/  STL.U8 [R11+0x107c], RZ ;  /* 0x00107cff0b007387 */ /* 0x000fe80000100000 */
[----:B------:R-:W4:Y:S01]  /*185c0*/  LDL R8, [R1+0xff0] ;  /* 0x000ff00001087983 */ /* 0x000f220000100800 */
[----:B------:R-:W-:Y:S01]  /*185d0*/  IMAD R9, R6, 0x4, R0 ;  /* 0x0000000406097824 */ /* 0x000fe200078e0200 */
[----:B----4-:R-:W-:-:S05]  /*185e0*/  LOP3.LUT R10, R8, R5, RZ, 0xc0, !PT ;  /* 0x00000005080a7212 */ /* 0x010fca00078ec0ff */
[----:B------:R-:W-:Y:S01]  /*185f0*/  IMAD.IADD R13, R1, 0x1, R10 ;  /* 0x00000001010d7824 */ /* 0x000fe200078e020a */
[----:B------:R4:W-:Y:S04]  /*18600*/  STL [R9+0x4], R10 ;  /* 0x0000040a09007387 */ /* 0x0009e80000100800 */
[----:B-1----:R-:W5:Y:S04]  /*18610*/  LDL.U8 R3, [R13+0x107c] ;  /* 0x00107c000d037983 */ /* 0x002f680000100000 */
[----:B--2---:R-:W5:Y:S02]  /*18620*/  LDL R4, [R1+0xfcc] ;  /* 0x000fcc0001047983 */ /* 0x004f640000100800 */
[----:B-----5:R-:W-:-:S02]  /*18630*/  IADD3 R3, PT, PT, R3, R4, RZ ;  /* 0x0000000403037210 */ /* 0x020fc40007ffe0ff */
        /* <DEDUP_REMOVED lines=36> */
[----:B------:R-:W-:Y:S04]  /*18880*/  STL [R1+0xfcc], R3 ;  /* 0x000fcc0301007387 */ /* 0x000fe80000100800 */
[----:B------:R1:W-:Y:S04]  /*18890*/  STL.U8 [R12+0x107c], RZ ;  /* 0x00107cff0c007387 */ /* 0x0003e80000100000 */
        /* <DEDUP_REMOVED lines=8> */
[----:B-1----:R-:W-:Y:S02]  /*18920*/  IMAD.IADD R12, R1, 0x1, R8 ;  /* 0x00000001010c7824 */ /* 0x002fe400078e0208 */
[----:B---3--:R-:W-:-:S04]  /*18930*/  IMAD.IADD R6, R6, 0x1, R9 ;  /* 0x0000000106067824 */ /* 0x008fc800078e0209 */
[----:B------:R-:W-:Y:S01]  /*18940*/  IMAD R3, R6, 0x4, R0 ;  /* 0x0000000406037824 */ /* 0x000fe200078e0200 */
[----:B------:R1:W-:Y:S04]  /*18950*/  STL [R1+0xfcc], R6 ;  /* 0x000fcc0601007387 */ /* 0x0003e80000100800 */
[----:B------:R-:W-:Y:S04]  /*18960*/  STL.U8 [R11+0x107c], RZ ;  /* 0x00107cff0b007387 */ /* 0x000fe80000100000 */
[----:B------:R3:W-:Y:S04]  /*18970*/  STL [R3+0x4], R8 ;  /* 0x0000040803007387 */ /* 0x0007e80000100800 */
[----:B------:R-:W4:Y:S04]  /*18980*/  LDL.U8 R9, [R12+0x107c] ;  /* 0x00107c000c097983 */ /* 0x000f280000100000 */
[----:B--2---:R-:W4:Y:S02]  /*18990*/  LDL R10, [R1+0xfcc] ;  /* 0x000fcc00010a7983 */ /* 0x004f240000100800 */
[----:B----4-:R-:W-:Y:S01]  /*189a0*/  IMAD.IADD R9, R9, 0x1, R10 ;  /* 0x0000000109097824 */ /* 0x010fe200078e020a */
[----:B------:R-:W-:-:S03]  /*189b0*/  LOP3.LUT R10, R4, R5, RZ, 0x30, !PT ;  /* 0x00000005040a7212 */ /* 0x000fc600078e30ff */
[----:B------:R-:W-:Y:S01]  /*189c0*/  IMAD R7, R9, 0x4, R0 ;  /* 0x0000000409077824 */ /* 0x000fe200078e0200 */
[----:B------:R-:W-:Y:S01]  /*189d0*/  STL [R1+0xfcc], R9 ;  /* 0x000fcc0901007387 */ /* 0x000fe20000100800 */
[----:B------:R-:W-:-:S03]  /*189e0*/  IMAD.IADD R14, R1, 0x1, R10 ;  /* 0x00000001010e7824 */ /* 0x000fc600078e020a */
[----:B------:R-:W-:Y:S04]  /*189f0*/  STL.U8 [R12+0x107c], RZ ;  /* 0x00107cff0c007387 */ /* 0x000fe80000100000 */
[----:B------:R2:W-:Y:S04]  /*18a00*/  STL [R7+0x4], R10 ;  /* 0x0000040a07007387 */ /* 0x0005e80000100800 */
[----:B-1----:R-:W4:Y:S04]  /*18a10*/  LDL.U8 R6, [R14+0x107c] ;  /* 0x00107c000e067983 */ /* 0x002f280000100000 */
[----:B---3--:R-:W4:Y:S02]  /*18a20*/  LDL R3, [R1+0xfcc] ;  /* 0x000fcc0001037983 */ /* 0x008f240000100800 */
[----:B----4-:R-:W-:Y:S01]  /*18a30*/  IMAD.IADD R3, R6, 0x1, R3 ;  /* 0x0000000106037824 */ /* 0x010fe200078e0203 */
[----:B------:R-:W-:-:S03]  /*18a40*/  LOP3.LUT R6, R4, R5, RZ, 0x3c, !PT ;  /* 0x0000000504067212 */ /* 0x000fc600078e3cff */
[----:B------:R-:W-:Y:S01]  /*18a50*/  IMAD R11, R3, 0x4, R0 ;  /* 0x00000004030b7824 */ /* 0x000fe200078e0200 */
[----:B------:R1:W-:Y:S01]  /*18a60*/  STL [R1+0xfcc], R3 ;  /* 0x000fcc0301007387 */ /* 0x0003e20000100800 */
[----:B------:R-:W-:-:S03]  /*18a70*/  IMAD.IADD R13, R1, 0x1, R6 ;  /* 0x00000001010d7824 */ /* 0x000fc600078e0206 */
[----:B------:R-:W-:Y:S04]  /*18a80*/  STL.U8 [R14+0x107c], RZ ;  /* 0x00107cff0e007387 */ /* 0x000fe80000100000 */
[----:B------:R3:W-:Y:S04]  /*18a90*/  STL [R11+0x4], R6 ;  /* 0x000004060b007387 */ /* 0x0007e80000100800 */
[----:B------:R-:W4:Y:S04]  /*18aa0*/  LDL.U8 R8, [R13+0x107c] ;  /* 0x00107c000d087983 */ /* 0x000f280000100000 */
[----:B--2---:R-:W4:Y:S01]  /*18ab0*/  LDL R7, [R1+0xfcc] ;  /* 0x000fcc0001077983 */ /* 0x004f220000100800 */
[----:B------:R-:W-:-:S05]  /*18ac0*/  LOP3.LUT R4, R4, R5, RZ, 0xfc, !PT ;  /* 0x0000000504047212 */ /* 0x000fca00078efcff */
[----:B------:R-:W-:Y:S02]  /*18ad0*/  IMAD.IADD R12, R1, 0x1, R4 ;  /* 0x00000001010c7824 */ /* 0x000fe400078e0204 */
[----:B----4-:R-:W-:-:S05]  /*18ae0*/  IMAD.IADD R7, R8, 0x1, R7 ;  /* 0x0000000108077824 */ /* 0x010fca00078e0207 */
[----:B------:R-:W-:Y:S01]  /*18af0*/  LEA R9, R7, R0, 0x2 ;  /* 0x0000000007097211 */ /* 0x000fe200078e10ff */
[----:B------:R-:W-:Y:S04]  /*18b00*/  STL [R1+0xfcc], R7 ;  /* 0x000fcc0701007387 */ /* 0x000fe80000100800 */
[----:B------:R-:W-:Y:S04]  /*18b10*/  STL.U8 [R13+0x107c], RZ ;  /* 0x00107cff0d007387 */ /* 0x000fe80000100000 */
[----:B------:R2:W-:Y:S04]  /*18b20*/  STL [R9+0x4], R4 ;  /* 0x0000040409007387 */ /* 0x0005e80000100800 */
[----:B-1----:R-:W4:Y:S04]  /*18b30*/  LDL.U8 R3, [R12+0x107c] ;  /* 0x00107c000c037983 */ /* 0x002f280000100000 */
[----:B---3--:R-:W4:Y:S02]  /*18b40*/  LDL R6, [R1+0xfcc] ;  /* 0x000fcc0001067983 */ /* 0x008f240000100800 */
[----:B----4-:R-:W-:-:S05]  /*18b50*/  IMAD.IADD R3, R3, 0x1, R6 ;  /* 0x0000000103037824 */ /* 0x010fca00078e0206 */
[----:B------:R-:W-:Y:S04]  /*18b60*/  STL [R1+0xfcc], R3 ;  /* 0x000fcc0301007387 */ /* 0x000fe80000100800 */
[----:B------:R1:W-:Y:S04]  /*18b70*/  STL.U8 [R12+0x107c], RZ ;  /* 0x00107cff0c007387 */ /* 0x0003e80000100000 */
[----:B------:R-:W3:Y:S01]  /*18b80*/  LDL R6, [R1+0xff8] ;  /* 0x000ff80001067983 */ /* 0x000ee20000100800 */
[----:B------:R-:W-:Y:S01]  /*18b90*/  IMAD R11, R3, 0x4, R0 ;  /* 0x00000004030b7824 */ /* 0x000fe200078e0200 */
[----:B---3--:R-:W-:-:S05]  /*18ba0*/  LOP3.LUT R8, R6, R5, RZ, 0xc0, !PT ;  /* 0x0000000506087212 */ /* 0x008fca00078ec0ff */
[----:B------:R-:W-:Y:S01]  /*18bb0*/  IMAD.IADD R14, R1, 0x1, R8 ;  /* 0x00000001010e7824 */ /* 0x000fe200078e0208 */
[----:B------:R3:W-:Y:S04]  /*18bc0*/  STL [R11+0x4], R8 ;  /* 0x000004080b007387 */ /* 0x0007e80000100800 */
[----:B--2---:R-:W2:Y:S04]  /*18bd0*/  LDL.U8 R4, [R14+0x107c] ;  /* 0x00107c000e047983 */ /* 0x004ea80000100000 */
[----:B------:R-:W2:Y:S01]  /*18be0*/  LDL R7, [R1+0xfcc] ;  /* 0x000fcc0001077983 */ /* 0x000ea20000100800 */
[----:B------:R-:W-:-:S05]  /*18bf0*/  LOP3.LUT R10, R5, R6, RZ, 0x30, !PT ;  /* 0x00000006050a7212 */ /* 0x000fca00078e30ff */
[----:B-1----:R-:W-:Y:S02]  /*18c00*/  IMAD.IADD R12, R1, 0x1, R10 ;  /* 0x00000001010c7824 */ /* 0x002fe400078e020a */
[----:B--2---:R-:W-:-:S04]  /*18c10*/  IMAD.IADD R4, R4, 0x1, R7 ;  /* 0x0000000104047824 */ /* 0x004fc800078e0207 */
[----:B------:R-:W-:Y:S01]  /*18c20*/  IMAD R3, R4, 0x4, R0 ;  /* 0x0000000404037824 */ /* 0x000fe200078e0200 */
[----:B------:R1:W-:Y:S04]  /*18c30*/  STL [R1+0xfcc], R4 ;  /* 0x000fcc0401007387 */ /* 0x0003e80000100800 */
[----:B------:R-:W-:Y:S04]  /*18c40*/  STL.U8 [R14+0x107c], RZ ;  /* 0x00107cff0e007387 */ /* 0x000fe80000100000 */
[----:B------:R2:W-:Y:S04]  /*18c50*/  STL [R3+0x4], R10 ;  /* 0x0000040a03007387 */ /* 0x0005e80000100800 */
[----:B------:R-:W4:Y:S04]  /*18c60*/  LDL.U8 R7, [R12+0x107c] ;  /* 0x00107c000c077983 */ /* 0x000f280000100000 */
        /* <DEDUP_REMOVED lines=27> */
[----:B--2---:R-:W4:Y:S02]  /*18e20*/  LDL R4, [R1+0xfcc] ;  /* 0x000fcc0001047983 */ /* 0x004f240000100800 */
[----:B----4-:R-:W-:-:S05]  /*18e30*/  IMAD.IADD R3, R3, 0x1, R4 ;  /* 0x0000000103037824 */ /* 0x010fca00078e0204 */
        /* <DEDUP_REMOVED lines=8> */
[----:B------:R-:W3:Y:S01]  /*18ec0*/  LDL R7, [R1+0xfcc] ;  /* 0x000fcc0001077983 */ /* 0x000ee20000100800 */
        /* <DEDUP_REMOVED lines=12> */
[----:B------:R-:W-:Y:S01]  /*18f90*/  IADD3 R13, PT, PT, R1, R8, RZ ;  /* 0x00000008010d7210 */ /* 0x000fe20007ffe0ff */
        /* <DEDUP_REMOVED lines=80> */
[----:B-1----:R-:W-:Y:S01]  /*194a0*/  IMAD.IADD R12, R1, 0x1, R10 ;  /* 0x00000001010c7824 */ /* 0x002fe200078e020a */
[----:B---3--:R-:W-:-:S05]  /*194b0*/  IADD3 R6, PT, PT, R6, R7, RZ ;  /* 0x0000000706067210 */ /* 0x008fca0007ffe0ff */
        /* <DEDUP_REMOVED lines=72> */
[----:B---3--:R-:W-:-:S05]  /*19940*/  IMAD.IADD R7, R7, 0x1, R8 ;  /* 0x0000000107077824 */ /* 0x008fca00078e0208 */
[----:B------:R-:W-:Y:S01]  /*19950*/  LEA R9, R7, R0, 0x2 ;  /* 0x0000000007097211 */ /* 0x000fe200078e10ff */
        /* <DEDUP_REMOVED lines=36> */
[----:B------:R-:W-:Y:S01]  /*19ba0*/  STL [R1+0xfcc], R3 ;  /* 0x000fcc0301007387 */ /* 0x000fe20000100800 */
        /* <DEDUP_REMOVED lines=12> */
[----:B------:R-:W4:Y:S04]  /*19c70*/  LDL.U8 R8, [R12+0x107c] ;  /* 0x00107c000c087983 */ /* 0x000f280000100000 */
[----:B-1----:R-:W4:Y:S01]  /*19c80*/  LDL R11, [R1+0xfcc] ;  /* 0x000fcc00010b7983 */ /* 0x002f220000100800 */
[----:B0-----:R-:W-:-:S02]  /*19c90*/  IMAD.U32 R4, RZ, RZ, UR6 ;  /* 0x00000006ff047e24 */ /* 0x001fc4000f8e00ff */
[----:B------:R-:W-:-:S03]  /*19ca0*/  IMAD.U32 R3, RZ, RZ, UR7 ;  /* 0x00000007ff037e24 */ /* 0x000fc6000f8e00ff */
[----:B------:R-:W-:-:S05]  /*19cb0*/  IADD3 R14, P0, PT, R5, R4, RZ ;  /* 0x00000004050e7210 */ /* 0x000fca0007f1e0ff */
[----:B------:R-:W-:-:S05]  /*19cc0*/  IMAD.X R15, RZ, RZ, R3, P0 ;  /* 0x000000ffff0f7224 */ /* 0x000fca00000e0603 */
[----:B------:R-:W5:Y:S01]  /*19cd0*/  LDG.E.U8 R5, desc[UR4][R14.64] ;  /* 0x000000040e057981 */ /* 0x000f62000c1e1100 */
[----:B----4-:R-:W-:-:S05]  /*19ce0*/  IMAD.IADD R8, R8, 0x1, R11 ;  /* 0x0000000108087824 */ /* 0x010fca00078e020b */
[----:B------:R3:W-:Y:S04]  /*19cf0*/  STL [R1+0xfcc], R8 ;  /* 0x000fcc0801007387 */ /* 0x0007e80000100800 */
[----:B------:R3:W-:Y:S04]  /*19d00*/  STL.U8 [R12+0x107c], RZ ;  /* 0x00107cff0c007387 */ /* 0x0007e80000100000 */
[----:B--2---:R-:W2:Y:S01]  /*19d10*/  LDL R7, [R1+0x105c] ;  /* 0x00105c0001077983 */ /* 0x004ea20000100800 */
[----:B-----5:R-:W-:-:S05]  /*19d20*/  IMAD.MOV R5, RZ, RZ, -R5 ;  /* 0x000000ffff057224 */ /* 0x020fca00078e0a05 */
[----:B------:R-:W-:Y:S01]  /*19d30*/  PRMT R5, R5, 0x7710, RZ ;  /* 0x0000771005057816 */ /* 0x000fe200000000ff */
[----:B------:R-:W-:Y:S04]  /*19d40*/  BSSY B3, `(.L_x_21) ;  /* 0x000f6eb000037945 */ /* 0x000fe80003800000 */
[----:B------:R-:W-:-:S05]  /*19d50*/  IMAD.IADD R2, R5, 0x1, R2 ;  /* 0x0000000105027824 */ /* 0x000fca00078e0202 */
[----:B------:R-:W-:Y:S02]  /*19d60*/  PRMT R252, R2, 0x7610, R252 ;  /* 0x0000761002fc7816 */ /* 0x000fe400000000fc */
[----:B--2---:R-:W-:-:S13]  /*19d70*/  ISETP.GE.U32.AND P0, PT, R7, R8, PT ;  /* 0x000000080700720c */ /* 0x004fda0003f06070 */
[----:B---3--:R-:W-:Y:S05]  /*19d80*/  @P0 BRA `(.L_x_22) ;  /* 0x00000f6c00980947 */ /* 0x008fea0003800000 */
[----:B------:R-:W-:-:S07]  /*19d90*/  IMAD.MOV.U32 R5, RZ, RZ, R7 ;  /* 0x000000ffff057224 */ /* 0x000fce00078e0007 */
.L_x_154:
[----:B------:R-:W-:-:S06]  /*19da0*/  IMAD R2, R5, 0x4, R0 ;  /* 0x0000000405027824 */ /* 0x000fcc00078e0200 */
[----:B------:R-:W2:Y:S01]  /*19db0*/  LDL R2, [R2+0x4] ;  /* 0x0000040002027983 */ /* 0x000ea20000100800 */
[----:B------:R-:W-:Y:S05]  /*19dc0*/  YIELD ;  /* 0x0000000000007946 */ /* 0x000fea0003800000 */
[----:B0-----:R-:W0:Y:S02]  /*19dd0*/  LDCU.64 UR6, c[0x4][URZ] ;  /* 0x01000000ff0677ac */ /* 0x001e240008000a00 */
[----:B0-----:R-:W-:Y:S01]  /*19de0*/  MOV R4, UR6 ;  /* 0x0000000600047c02 */ /* 0x001fe20008000f00 */
[----:B------:R-:W-:-:S03]  /*19df0*/  IMAD.U32 R3, RZ, RZ, UR7 ;  /* 0x00000007ff037e24 */ /* 0x000fc6000f8e00ff */
[----:B--2---:R-:W-:-:S05]  /*19e00*/  IADD3 R10, P0, PT, R2, R4, RZ ;  /* 0x00000004020a7210 */ /* 0x004fca0007f1e0ff */
[----:B------:R-:W-:-:S05]  /*19e10*/  IMAD.X R11, RZ, RZ, R3, P0 ;  /* 0x000000ffff0b7224 */ /* 0x000fca00000e0603 */
[----:B------:R-:W2:Y:S01]  /*19e20*/  LDG.E.U8 R15, desc[UR4][R10.64] ;  /* 0x000000040a0f7981 */ /* 0x000ea2000c1e1100 */
[----:B------:R-:W-:-:S03]  /*19e30*/  LOP3.LUT R6, R252, 0xff, RZ, 0xc0, !PT ;  /* 0x000000fffc067812 */ /* 0x000fc600078ec0ff */
[----:B------:R0:W-:Y:S02]  /*19e40*/  STL [R1+0x1014], R2 ;  /* 0x0010140201007387 */ /* 0x0001e40000100800 */
[----:B--2---:R-:W-:-:S05]  /*19e50*/  IMAD.IADD R6, R6, 0x1, -R15 ;  /* 0x0000000106067824 */ /* 0x004fca00078e0a0f */
[----:B------:R-:W-:-:S13]  /*19e60*/  ISETP.NE.AND P0, PT, R6, 0x7, PT ;  /* 0x000000070600780c */ /* 0x000fda0003f05270 */
[----:B0-----:R-:W-:Y:S05]  /*19e70*/  @!P0 BRA `(.L_x_23) ;  /* 0x00000df400188947 */ /* 0x001fea0003800000 */
[----:B------:R-:W2:Y:S01]  /*19e80*/  LDL R17, [R1+0xfec] ;  /* 0x000fec0001117983 */ /* 0x000ea20000100800 */
[----:B------:R-:W-:Y:S02]  /*19e90*/  VIADD R6, R5, 0x1 ;  /* 0x0000000105067836 */ /* 0x000fe40000000000 */
[----:B------:R-:W-:Y:S01]  /*19ea0*/  IMAD R5, R8, 0x4, R0 ;  /* 0x0000000408057824 */ /* 0x000fe200078e0200 */
[----:B------:R-:W-:Y:S04]  /*19eb0*/  STL [R1+0xfd0], R8 ;  /* 0x000fd00801007387 */ /* 0x000fe80000100800 */
[----:B------:R0:W-:Y:S01]  /*19ec0*/  STL [R1+0x1060], R6 ;  /* 0x0010600601007387 */ /* 0x0001e20000100800 */
[----:B--2---:R-:W-:-:S05]  /*19ed0*/  LOP3.LUT R10, R17, R2, RZ, 0xc0, !PT ;  /* 0x00000002110a7212 */ /* 0x004fca00078ec0ff */
[----:B------:R-:W-:Y:S01]  /*19ee0*/  IMAD.IADD R16, R1, 0x1, R10 ;  /* 0x0000000101107824 */ /* 0x000fe200078e020a */
[----:B------:R1:W-:Y:S04]  /*19ef0*/  STL [R5+0x4], R10 ;  /* 0x0000040a05007387 */ /* 0x0003e80000100800 */
[----:B------:R-:W2:Y:S04]  /*19f00*/  LDL.U8 R7, [R16+0x107c] ;  /* 0x00107c0010077983 */ /* 0x000ea80000100000 */
[----:B------:R-:W2:Y:S02]  /*19f10*/  LDL R12, [R1+0xfd0] ;  /* 0x000fd000010c7983 */ /* 0x000ea40000100800 */
[----:B--2---:R-:W-:Y:S01]  /*19f20*/  IMAD.IADD R7, R7, 0x1, R12 ;  /* 0x0000000107077824 */ /* 0x004fe200078e020c */
[----:B------:R-:W-:-:S03]  /*19f30*/  LOP3.LUT R12, R2, R17, RZ, 0x30, !PT ;  /* 0x00000011020c7212 */ /* 0x000fc600078e30ff */
[----:B------:R-:W-:Y:S01]  /*19f40*/  IMAD R9, R7, 0x4, R0 ;  /* 0x0000000407097824 */ /* 0x000fe200078e0200 */
[----:B------:R2:W-:Y:S01]  /*19f50*/  STL [R1+0xfd0], R7 ;  /* 0x000fd00701007387 */ /* 0x0005e20000100800 */
[----:B------:R-:W-:-:S03]  /*19f60*/  IMAD.IADD R14, R1, 0x1, R12 ;  /* 0x00000001010e7824 */ /* 0x000fc600078e020c */
[----:B------:R-:W-:Y:S04]  /*19f70*/  STL.U8 [R16+0x107c], RZ ;  /* 0x00107cff10007387 */ /* 0x000fe80000100000 */
[----:B------:R3:W-:Y:S04]  /*19f80*/  STL [R9+0x4], R12 ;  /* 0x0000040c09007387 */ /* 0x0007e80000100800 */
[----:B0-----:R-:W4:Y:S04]  /*19f90*/  LDL.U8 R6, [R14+0x107c] ;  /* 0x00107c000e067983 */ /* 0x001f280000100000 */
[----:B-1----:R-:W4:Y:S02]  /*19fa0*/  LDL R5, [R1+0xfd0] ;  /* 0x000fd00001057983 */ /* 0x002f240000100800 */
[----:B----4-:R-:W-:Y:S01]  /*19fb0*/  IMAD.IADD R5, R6, 0x1, R5 ;  /* 0x0000000106057824 */ /* 0x010fe200078e0205 */
[----:B------:R-:W-:-:S03]  /*19fc0*/  LOP3.LUT R6, R17, R2, RZ, 0x30, !PT ;  /* 0x0000000211067212 */ /* 0x000fc600078e30ff */
[----:B------:R-:W-:Y:S01]  /*19fd0*/  IMAD R11, R5, 0x4, R0 ;  /* 0x00000004050b7824 */ /* 0x000fe200078e0200 */
[----:B------:R0:W-:Y:S01]  /*19fe0*/  STL [R1+0xfd0], R5 ;  /* 0x000fd00501007387 */ /* 0x0001e20000100800 */
[----:B------:R-:W-:-:S03]  /*19ff0*/  IMAD.IADD R13, R1, 0x1, R6 ;  /* 0x00000001010d7824 */ /* 0x000fc600078e0206 */
[----:B------:R-:W-:Y:S04]  /*1a000*/  STL.U8 [R14+0x107c], RZ ;  /* 0x00107cff0e007387 */ /* 0x000fe80000100000 */
[----:B------:R1:W-:Y:S04]  /*1a010*/  STL [R11+0x4], R6 ;  /* 0x000004060b007387 */ /* 0x0003e80000100800 */
[----:B--2---:R-:W2:Y:S04]  /*1a020*/  LDL.U8 R7, [R13+0x107c] ;  /* 0x00107c000d077983 */ /* 0x004ea80000100000 */
[----:B------:R-:W2:Y:S02]  /*1a030*/  LDL R8, [R1+0xfd0] ;  /* 0x000fd00001087983 */ /* 0x000ea40000100800 */
[----:B--2---:R-:W-:Y:S01]  /*1a040*/  IMAD.IADD R7, R7, 0x1, R8 ;  /* 0x0000000107077824 */ /* 0x004fe200078e0208 */
[----:B------:R-:W-:-:S03]  /*1a050*/  LOP3.LUT R8, R17, R2, RZ, 0x3c, !PT ;  /* 0x0000000211087212 */ /* 0x000fc600078e3cff */
[----:B---3--:R-:W-:Y:S01]  /*1a060*/  IMAD R9, R7, 0x4, R0 ;  /* 0x0000000407097824 */ /* 0x008fe200078e0200 */
        /* <DEDUP_REMOVED lines=14> */
[----:B---3--:R-:W2:Y:S02]  /*1a150*/  LDL R8, [R1+0xfd0] ;  /* 0x000fd00001087983 */ /* 0x008ea40000100800 */
[----:B--2---:R-:W-:-:S05]  /*1a160*/  IMAD.IADD R7, R7, 0x1, R8 ;  /* 0x0000000107077824 */ /* 0x004fca00078e0208 */
[----:B------:R2:W-:Y:S04]  /*1a170*/  STL [R1+0xfd0], R7 ;  /* 0x000fd00701007387 */ /* 0x0005e80000100800 */
[----:B------:R3:W-:Y:S04]  /*1a180*/  STL.U8 [R10+0x107c], RZ ;  /* 0x00107cff0a007387 */ /* 0x0007e80000100000 */
[----:B------:R-:W4:Y:S01]  /*1a190*/  LDL R9, [R1+0xff0] ;  /* 0x000ff00001097983 */ /* 0x000f220000100800 */
[----:B------:R-:W-:Y:S01]  /*1a1a0*/  IMAD R13, R7, 0x4, R0 ;  /* 0x00000004070d7824 */ /* 0x000fe200078e0200 */
[----:B----4-:R-:W-:-:S05]  /*1a1b0*/  LOP3.LUT R8, R9, R2, RZ, 0xc0, !PT ;  /* 0x0000000209087212 */ /* 0x010fca00078ec0ff */
[----:B------:R-:W-:Y:S01]  /*1a1c0*/  IMAD.IADD R16, R1, 0x1, R8 ;  /* 0x0000000101107824 */ /* 0x000fe200078e0208 */
[----:B------:R4:W-:Y:S04]  /*1a1d0*/  STL [R13+0x4], R8 ;  /* 0x000004080d007387 */ /* 0x0009e80000100800 */
[----:B0-----:R-:W5:Y:S04]  /*1a1e0*/  LDL.U8 R5, [R16+0x107c] ;  /* 0x00107c0010057983 */ /* 0x001f680000100000 */
[----:B-1----:R-:W5:Y:S02]  /*1a1f0*/  LDL R6, [R1+0xfd0] ;  /* 0x000fd00001067983 */ /* 0x002f640000100800 */
[----:B-----5:R-:W-:Y:S01]  /*1a200*/  IMAD.IADD R5, R5, 0x1, R6 ;  /* 0x0000000105057824 */ /* 0x020fe200078e0206 */
[----:B------:R-:W-:-:S03]  /*1a210*/  LOP3.LUT R6, R2, R9, RZ, 0x30, !PT ;  /* 0x0000000902067212 */ /* 0x000fc600078e30ff */
[----:B--2---:R-:W-:Y:S01]  /*1a220*/  IMAD R7, R5, 0x4, R0 ;  /* 0x0000000405077824 */ /* 0x004fe200078e0200 */
[----:B------:R0:W-:Y:S01]  /*1a230*/  STL [R1+0xfd0], R5 ;  /* 0x000fd00501007387 */ /* 0x0001e20000100800 */
[----:B------:R-:W-:-:S03]  /*1a240*/  IMAD.IADD R12, R1, 0x1, R6 ;  /* 0x00000001010c7824 */ /* 0x000fc600078e0206 */
[----:B------:R-:W-:Y:S04]  /*1a250*/  STL.U8 [R16+0x107c], RZ ;  /* 0x00107cff10007387 */ /* 0x000fe80000100000 */
[----:B------:R1:W-:Y:S04]  /*1a260*/  STL [R7+0x4], R6 ;  /* 0x0000040607007387 */ /* 0x0003e80000100800 */
[----:B---3--:R-:W2:Y:S04]  /*1a270*/  LDL.U8 R10, [R12+0x107c] ;  /* 0x00107c000c0a7983 */ /* 0x008ea80000100000 */
[----:B------:R-:W2:Y:S01]  /*1a280*/  LDL R11, [R1+0xfd0] ;  /* 0x000fd000010b7983 */ /* 0x000ea20000100800 */
[----:B----4-:R-:W-:-:S05]  /*1a290*/  LOP3.LUT R8, R9, R2, RZ, 0x30, !PT ;  /* 0x0000000209087212 */ /* 0x010fca00078e30ff */
[----:B------:R-:W-:Y:S01]  /*1a2a0*/  IMAD.IADD R14, R1, 0x1, R8 ;  /* 0x00000001010e7824 */ /* 0x000fe200078e0208 */
[----:B--2---:R-:W-:-:S05]  /*1a2b0*/  IADD3 R10, PT, PT, R10, R11, RZ ;  /* 0x0000000b0a0a7210 */ /* 0x004fca0007ffe0ff */
[----:B------:R-:W-:Y:S01]  /*1a2c0*/  IMAD R11, R10, 0x4, R0 ;  /* 0x000000040a0b7824 */ /* 0x000fe200078e0200 */
[----:B------:R2:W-:Y:S04]  /*1a2d0*/  STL [R1+0xfd0], R10 ;  /* 0x000fd00a01007387 */ /* 0x0005e80000100800 */
        /* <DEDUP_REMOVED lines=12> */
[----:B---3--:R-:W2:Y:S01]  /*1a3a0*/  LDL R11, [R1+0xfd0] ;  /* 0x000fd000010b7983 */ /* 0x008ea20000100800 */
[----:B------:R-:W-:-:S05]  /*1a3b0*/  LOP3.LUT R8, R9, R2, RZ, 0xfc, !PT ;  /* 0x0000000209087212 */ /* 0x000fca00078efcff */
[----:B------:R-:W-:Y:S02]  /*1a3c0*/  IMAD.IADD R12, R1, 0x1, R8 ;  /* 0x00000001010c7824 */ /* 0x000fe400078e0208 */
[----:B--2---:R-:W-:-:S04]  /*1a3d0*/  IMAD.IADD R10, R10, 0x1, R11 ;  /* 0x000000010a0a7824 */ /* 0x004fc800078e020b */
[----:B------:R-:W-:Y:S01]  /*1a3e0*/  IMAD R9, R10, 0x4, R0 ;  /* 0x000000040a097824 */ /* 0x000fe200078e0200 */
[----:B------:R-:W-:Y:S04]  /*1a3f0*/  STL [R1+0xfd0], R10 ;  /* 0x000fd00a01007387 */ /* 0x000fe80000100800 */
[----:B------:R-:W-:Y:S04]  /*1a400*/  STL.U8 [R13+0x107c], RZ ;  /* 0x00107cff0d007387 */ /* 0x000fe80000100000 */
[----:B------:R2:W-:Y:S04]  /*1a410*/  STL [R9+0x4], R8 ;  /* 0x0000040809007387 */ /* 0x0005e80000100800 */
[----:B0-----:R-:W3:Y:S04]  /*1a420*/  LDL.U8 R5, [R12+0x107c] ;  /* 0x00107c000c057983 */ /* 0x001ee80000100000 */
[----:B-1----:R-:W3:Y:S02]  /*1a430*/  LDL R6, [R1+0xfd0] ;  /* 0x000fd00001067983 */ /* 0x002ee40000100800 */
[----:B---3--:R-:W-:-:S05]  /*1a440*/  IMAD.IADD R5, R5, 0x1, R6 ;  /* 0x0000000105057824 */ /* 0x008fca00078e0206 */
        /* <DEDUP_REMOVED lines=10> */
[----:B------:R-:W-:Y:S02]  /*1a4f0*/  IMAD.IADD R13, R1, 0x1, R10 ;  /* 0x00000001010d7824 */ /* 0x000fe400078e020a */
[----:B--2---:R-:W-:-:S04]  /*1a500*/  IMAD.IADD R8, R8, 0x1, R9 ;  /* 0x0000000108087824 */ /* 0x004fc800078e0209 */
[----:B0-----:R-:W-:Y:S01]  /*1a510*/  IMAD R5, R8, 0x4, R0 ;  /* 0x0000000408057824 */ /* 0x001fe200078e0200 */
[----:B------:R0:W-:Y:S04]  /*1a520*/  STL [R1+0xfd0], R8 ;  /* 0x000fd00801007387 */ /* 0x0001e80000100800 */
[----:B------:R-:W-:Y:S04]  /*1a530*/  STL.U8 [R14+0x107c], RZ ;  /* 0x00107cff0e007387 */ /* 0x000fe80000100000 */
[----:B------:R2:W-:Y:S04]  /*1a540*/  STL [R5+0x4], R10 ;  /* 0x0000040a05007387 */ /* 0x0005e80000100800 */
[----:B------:R-:W3:Y:S04]  /*1a550*/  LDL.U8 R9, [R13+0x107c] ;  /* 0x00107c000d097983 */ /* 0x000ee80000100000 */
[----:B-1----:R-:W3:Y:S01]  /*1a560*/  LDL R6, [R1+0xfd0] ;  /* 0x000fd00001067983 */ /* 0x002ee20000100800 */
[----:B------:R-:W-:-:S05]  /*1a570*/  LOP3.LUT R12, R7, R2, RZ, 0x30, !PT ;  /* 0x00000002070c7212 */ /* 0x000fca00078e30ff */
[----:B------:R-:W-:Y:S02]  /*1a580*/  IMAD.IADD R16, R1, 0x1, R12 ;  /* 0x0000000101107824 */ /* 0x000fe400078e020c */
[----:B---3--:R-:W-:-:S04]  /*1a590*/  IMAD.IADD R6, R9, 0x1, R6 ;  /* 0x0000000109067824 */ /* 0x008fc800078e0206 */
[----:B------:R-:W-:Y:S01]  /*1a5a0*/  IMAD R9, R6, 0x4, R0 ;  /* 0x0000000406097824 */ /* 0x000fe200078e0200 */
[----:B------:R1:W-:Y:S04]  /*1a5b0*/  STL [R1+0xfd0], R6 ;  /* 0x000fd00601007387 */ /* 0x0003e80000100800 */
[----:B------:R-:W-:Y:S04]  /*1a5c0*/  STL.U8 [R13+0x107c], RZ ;  /* 0x00107cff0d007387 */ /* 0x000fe80000100000 */
[----:B------:R3:W-:Y:S04]  /*1a5d0*/  STL [R9+0x4], R12 ;  /* 0x0000040c09007387 */ /* 0x0007e80000100800 */
[----:B0-----:R-:W4:Y:S04]  /*1a5e0*/  LDL.U8 R8, [R16+0x107c] ;  /* 0x00107c0010087983 */ /* 0x001f280000100000 */
        /* <DEDUP_REMOVED lines=8> */
[----:B-1----:R-:W4:Y:S04]  /*1a670*/  LDL.U8 R6, [R14+0x107c] ;  /* 0x00107c000e067983 */ /* 0x002f280000100000 */
        /* <DEDUP_REMOVED lines=8> */
[----:B0-----:R-:W4:Y:S04]  /*1a700*/  LDL.U8 R5, [R13+0x107c] ;  /* 0x00107c000d057983 */ /* 0x001f280000100000 */
[----:B--2---:R-:W4:Y:S02]  /*1a710*/  LDL R8, [R1+0xfd0] ;  /* 0x000fd00001087983 */ /* 0x004f240000100800 */
[----:B----4-:R-:W-:-:S05]  /*1a720*/  IMAD.IADD R5, R5, 0x1, R8 ;  /* 0x0000000105057824 */ /* 0x010fca00078e0208 */
[----:B------:R0:W-:Y:S04]  /*1a730*/  STL [R1+0xfd0], R5 ;  /* 0x000fd00501007387 */ /* 0x0001e80000100800 */
[----:B------:R-:W-:Y:S04]  /*1a740*/  STL.U8 [R13+0x107c], RZ ;  /* 0x00107cff0d007387 */ /* 0x000fe80000100000 */
[----:B------:R-:W2:Y:S01]  /*1a750*/  LDL R9, [R1+0xff8] ;  /* 0x000ff80001097983 */ /* 0x000ea20000100800 */
[----:B------:R-:W-:Y:S02]  /*1a760*/  LEA R11, R5, R0, 0x2 ;  /* 0x00000000050b7211 */ /* 0x000fe400078e10ff */
[----:B--2---:R-:W-:-:S05]  /*1a770*/  LOP3.LUT R8, R9, R2, RZ, 0xc0, !PT ;  /* 0x0000000209087212 */ /* 0x004fca00078ec0ff */
[----:B------:R-:W-:Y:S01]  /*1a780*/  IMAD.IADD R12, R1, 0x1, R8 ;  /* 0x00000001010c7824 */ /* 0x000fe200078e0208 */
[----:B------:R2:W-:Y:S04]  /*1a790*/  STL [R11+0x4], R8 ;  /* 0x000004080b007387 */ /* 0x0005e80000100800 */
[----:B-1----:R-:W4:Y:S04]  /*1a7a0*/  LDL.U8 R6, [R12+0x107c] ;  /* 0x00107c000c067983 */ /* 0x002f280000100000 */
[----:B---3--:R-:W4:Y:S01]  /*1a7b0*/  LDL R7, [R1+0xfd0] ;  /* 0x000fd00001077983 */ /* 0x008f220000100800 */
[----:B------:R-:W-:-:S05]  /*1a7c0*/  LOP3.LUT R10, R2, R9, RZ, 0x30, !PT ;  /* 0x00000009020a7212 */ /* 0x000fca00078e30ff */
[----:B------:R-:W-:Y:S02]  /*1a7d0*/  IMAD.IADD R16, R1, 0x1, R10 ;  /* 0x0000000101107824 */ /* 0x000fe400078e020a */
[----:B----4-:R-:W-:-:S04]  /*1a7e0*/  IMAD.IADD R6, R6, 0x1, R7 ;  /* 0x0000000106067824 */ /* 0x010fc800078e0207 */
[----:B0-----:R-:W-:Y:S01]  /*1a7f0*/  IMAD R5, R6, 0x4, R0 ;  /* 0x0000000406057824 */ /* 0x001fe200078e0200 */
[----:B------:R0:W-:Y:S04]  /*1a800*/  STL [R1+0xfd0], R6 ;  /* 0x000fd00601007387 */ /* 0x0001e80000100800 */
[----:B------:R-:W-:Y:S04]  /*1a810*/  STL.U8 [R12+0x107c], RZ ;  /* 0x00107cff0c007387 */ /* 0x000fe80000100000 */
[----:B------:R1:W-:Y:S04]  /*1a820*/  STL [R5+0x4], R10 ;  /* 0x0000040a05007387 */ /* 0x0003e80000100800 */
[----:B------:R-:W3:Y:S04]  /*1a830*/  LDL.U8 R7, [R16+0x107c] ;  /* 0x00107c0010077983 */ /* 0x000ee80000100000 */
[----:B--2---:R-:W3:Y:S02]  /*1a840*/  LDL R8, [R1+0xfd0] ;  /* 0x000fd00001087983 */ /* 0x004ee40000100800 */
[----:B---3--:R-:W-:Y:S01]  /*1a850*/  IMAD.IADD R7, R7, 0x1, R8 ;  /* 0x0000000107077824 */ /* 0x008fe200078e0208 */
        /* <DEDUP_REMOVED lines=26> */
[----:B----4-:R-:W-:-:S05]  /*1aa00*/  IMAD.IADD R5, R5, 0x1, R6 ;  /* 0x0000000105057824 */ /* 0x010fca00078e0206 */
[----:B------:R0:W-:Y:S04]  /*1aa10*/  STL [R1+0xfd0], R5 ;  /* 0x000fd00501007387 */ /* 0x0001e80000100800 */
[----:B------:R-:W-:Y:S04]  /*1aa20*/  STL.U8 [R10+0x107c], RZ ;  /* 0x00107cff0a007387 */ /* 0x000fe80000100000 */
[----:B------:R-:W4:Y:S01]  /*1aa30*/  LDL R11, [R1+0xffc] ;  /* 0x000ffc00010b7983 */ /* 0x000f220000100800 */
[----:B------:R-:W-:Y:S01]  /*1aa40*/  IMAD R13, R5, 0x4, R0 ;  /* 0x00000004050d7824 */ /* 0x000fe200078e0200 */
[----:B----4-:R-:W-:-:S05]  /*1aa50*/  LOP3.LUT R6, R11, R2, RZ, 0xc0, !PT ;  /* 0x000000020b067212 */ /* 0x010fca00078ec0ff */
[----:B------:R-:W-:Y:S01]  /*1aa60*/  IMAD.IADD R16, R1, 0x1, R6 ;  /* 0x0000000101107824 */ /* 0x000fe200078e0206 */
[----:B------:R1:W-:Y:S04]  /*1aa70*/  STL [R13+0x4], R6 ;  /* 0x000004060d007387 */ /* 0x0003e80000100800 */
[----:B--2---:R-:W2:Y:S04]  /*1aa80*/  LDL.U8 R7, [R16+0x107c] ;  /* 0x00107c0010077983 */ /* 0x004ea80000100000 */
[----:B---3--:R-:W2:Y:S02]  /*1aa90*/  LDL R8, [R1+0xfd0] ;  /* 0x000fd00001087983 */ /* 0x008ea40000100800 */
[----:B--2---:R-:W-:Y:S01]  /*1aaa0*/  IMAD.IADD R7, R7, 0x1, R8 ;  /* 0x0000000107077824 */ /* 0x004fe200078e0208 */
[----:B------:R-:W-:-:S03]  /*1aab0*/  LOP3.LUT R8, R2, R11, RZ, 0x30, !PT ;  /* 0x0000000b02087212 */ /* 0x000fc600078e30ff */
[----:B0-----:R-:W-:Y:S01]  /*1aac0*/  IMAD R5, R7, 0x4, R0 ;  /* 0x0000000407057824 */ /* 0x001fe200078e0200 */
[----:B------:R0:W-:Y:S01]  /*1aad0*/  STL [R1+0xfd0], R7 ;  /* 0x000fd00701007387 */ /* 0x0001e20000100800 */
[----:B------:R-:W-:-:S03]  /*1aae0*/  IMAD.IADD R12, R1, 0x1, R8 ;  /* 0x00000001010c7824 */ /* 0x000fc600078e0208 */
        /* <DEDUP_REMOVED lines=35> */
[----:B------:R-:W-:Y:S01]  /*1ad20*/  IMAD R11, R7, 0x4, R0 ;  /* 0x00000004070b7824 */ /* 0x000fe200078e0200 */
        /* <DEDUP_REMOVED lines=13> */
[----:B--2---:R-:W3:Y:S01]  /*1ae00*/  LDL R8, [R1+0xfd0] ;  /* 0x000fd00001087983 */ /* 0x004ee20000100800 */
        /* <DEDUP_REMOVED lines=8> */
[----:B-1----:R-:W4:Y:S01]  /*1ae90*/  LDL R7, [R1+0xfd0] ;  /* 0x000fd00001077983 */ /* 0x002f220000100800 */
[----:B------:R-:W-:-:S05]  /*1aea0*/  LOP3.LUT R10, R5, R2, RZ, 0x3c, !PT ;  /* 0x00000002050a7212 */ /* 0x000fca00078e3cff */
[----:B------:R-:W-:Y:S02]  /*1aeb0*/  IMAD.IADD R11, R1, 0x1, R10 ;  /* 0x00000001010b7824 */ /* 0x000fe400078e020a */
[----:B----4-:R-:W-:-:S04]  /*1aec0*/  IMAD.IADD R6, R6, 0x1, R7 ;  /* 0x0000000106067824 */ /* 0x010fc800078e0207 */
[----:B------:R-:W-:Y:S01]  /*1aed0*/  IMAD R7, R6, 0x4, R0 ;  /* 0x0000000406077824 */ /* 0x000fe200078e0200 */
[----:B------:R0:W-:Y:S04]  /*1aee0*/  STL [R1+0xfd0], R6 ;  /* 0x000fd00601007387 */ /* 0x0001e80000100800 */
        /* <DEDUP_REMOVED lines=22> */
[----:B------:R-:W2:Y:S02]  /*1b050*/  LDL R8, [R1+0xfd0] ;  /* 0x000fd00001087983 */ /* 0x000ea40000100800 */
[----:B--2---:R-:W-:Y:S01]  /*1b060*/  IMAD.IADD R5, R5, 0x1, R8 ;  /* 0x0000000105057824 */ /* 0x004fe200078e0208 */
[----:B------:R-:W-:-:S03]  /*1b070*/  LOP3.LUT R8, R2, R7, RZ, 0x30, !PT ;  /* 0x0000000702087212 */ /* 0x000fc600078e30ff */
[----:B------:R-:W-:Y:S01]  /*1b080*/  IMAD R11, R5, 0x4, R0 ;  /* 0x00000004050b7824 */ /* 0x000fe200078e0200 */
[----:B------:R2:W-:Y:S01]  /*1b090*/  STL [R1+0xfd0], R5 ;  /* 0x000fd00501007387 */ /* 0x0005e20000100800 */
[----:B0-----:R-:W-:-:S03]  /*1b0a0*/  IMAD.IADD R13, R1, 0x1, R8 ;  /* 0x00000001010d7824 */ /* 0x001fc600078e0208 */
[----:B------:R-:W-:Y:S04]  /*1b0b0*/  STL.U8 [R14+0x107c], RZ ;  /* 0x00107cff0e007387 */ /* 0x000fe80000100000 */
[----:B------:R0:W-:Y:S04]  /*1b0c0*/  STL [R11+0x4], R8 ;  /* 0x000004080b007387 */ /* 0x0001e80000100800 */
[----:B------:R-:W3:Y:S04]  /*1b0d0*/  LDL.U8 R6, [R13+0x107c] ;  /* 0x00107c000d067983 */ /* 0x000ee80000100000 */
[----:B-1----:R-:W3:Y:S01]  /*1b0e0*/  LDL R9, [R1+0xfd0] ;  /* 0x000fd00001097983 */ /* 0x002ee20000100800 */
[----:B------:R-:W-:-:S05]  /*1b0f0*/  LOP3.LUT R10, R7, R2, RZ, 0x30, !PT ;  /* 0x00000002070a7212 */ /* 0x000fca00078e30ff */
[----:B------:R-:W-:Y:S01]  /*1b100*/  IMAD.IADD R12, R1, 0x1, R10 ;  /* 0x00000001010c7824 */ /* 0x000fe200078e020a */
[----:B---3--:R-:W-:-:S05]  /*1b110*/  IADD3 R6, PT, PT, R6, R9, RZ ;  /* 0x0000000906067210 */ /* 0x008fca0007ffe0ff */
[----:B------:R-:W-:Y:S01]  /*1b120*/  IMAD R9, R6, 0x4, R0 ;  /* 0x0000000406097824 */ /* 0x000fe200078e0200 */
[----:B------:R1:W-:Y:S04]  /*1b130*/  STL [R1+0xfd0], R6 ;  /* 0x000fd00601007387 */ /* 0x0003e80000100800 */
[----:B------:R-:W-:Y:S04]  /*1b140*/  STL.U8 [R13+0x107c], RZ ;  /* 0x00107cff0d007387 */ /* 0x000fe80000100000 */
[----:B------:R3:W-:Y:S04]  /*1b150*/  STL [R9+0x4], R10 ;  /* 0x0000040a09007387 */ /* 0x0007e80000100800 */
[----:B--2---:R-:W2:Y:S04]  /*1b160*/  LDL.U8 R5, [R12+0x107c] ;  /* 0x00107c000c057983 */ /* 0x004ea80000100000 */
[----:B0-----:R-:W2:Y:S02]  /*1b170*/  LDL R8, [R1+0xfd0] ;  /* 0x000fd00001087983 */ /* 0x001ea40000100800 */
[----:B--2---:R-:W-:Y:S01]  /*1b180*/  IMAD.IADD R5, R5, 0x1, R8 ;  /* 0x0000000105057824 */ /* 0x004fe200078e0208 */
        /* <DEDUP_REMOVED lines=67> */
[----:B------:R-:W-:Y:S02]  /*1b5c0*/  LEA R13, R5, R0, 0x2 ;  /* 0x00000000050d7211 */ /* 0x000fe400078e10ff */
        /* <DEDUP_REMOVED lines=69> */
[----:B------:R-:W-:-:S04]  /*1ba20*/  LOP3.LUT R10, R5, R2, RZ, 0x3c, !PT ;  /* 0x00000002050a7212 */ /* 0x000fc800078e3cff */
[----:B------:R-:W-:Y:S01]  /*1ba30*/  IADD3 R13, PT, PT, R1, R10, RZ ;  /* 0x0000000a010d7210 */ /* 0x000fe20007ffe0ff */
        /* <DEDUP_REMOVED lines=11> */
[----:B------:R2:W-:Y:S04]  /*1baf0*/  STL [R1+0xfd0], R8 ;  /* 0x000fd00801007387 */ /* 0x0005e80000100800 */
[----:B------:R2:W-:Y:S04]  /*1bb00*/  STL.U8 [R13+0x107c], RZ ;  /* 0x00107cff0d007387 */ /* 0x0005e80000100000 */
[----:B------:R2:W-:Y:S04]  /*1bb10*/  STL [R5+0x4], R2 ;  /* 0x0000040205007387 */ /* 0x0005e80000100800 */
[----:B0-----:R-:W3:Y:S04]  /*1bb20*/  LDL.U8 R6, [R11+0x107c] ;  /* 0x00107c000b067983 */ /* 0x001ee80000100000 */
[----:B-1----:R-:W3:Y:S02]  /*1bb30*/  LDL R7, [R1+0xfd0] ;  /* 0x000fd00001077983 */ /* 0x002ee40000100800 */
[----:B---3--:R-:W-:-:S05]  /*1bb40*/  IMAD.IADD R10, R6, 0x1, R7 ;  /* 0x00000001060a7824 */ /* 0x008fca00078e0207 */
[----:B------:R2:W-:Y:S04]  /*1bb50*/  STL [R1+0xfd0], R10 ;  /* 0x000fd00a01007387 */ /* 0x0005e80000100800 */
[----:B------:R2:W-:Y:S04]  /*1bb60*/  STL.U8 [R11+0x107c], RZ ;  /* 0x00107cff0b007387 */ /* 0x0005e80000100000 */
[----:B------:R-:W3:Y:S01]  /*1bb70*/  LDL R7, [R1+0x1060] ;  /* 0x0010600001077983 */ /* 0x000ee20000100800 */
[----:B------:R-:W-:Y:S01]  /*1bb80*/  IMAD.MOV R9, RZ, RZ, -R15 ;  /* 0x000000ffff097224 */ /* 0x000fe200078e0a0f */
[----:B------:R-:W-:Y:S04]  /*1bb90*/  BSSY B2, `(.L_x_24) ;  /* 0x000dd58000027945 */ /* 0x000fe80003800000 */
[----:B------:R-:W-:-:S05]  /*1bba0*/  PRMT R9, R9, 0x7710, RZ ;  /* 0x0000771009097816 */ /* 0x000fca00000000ff */
[----:B------:R-:W-:Y:S01]  /*1bbb0*/  IMAD.IADD R252, R252, 0x1, R9 ;  /* 0x00000001fcfc7824 */ /* 0x000fe200078e0209 */
[----:B---3--:R-:W-:-:S13]  /*1bbc0*/  ISETP.GE.U32.AND P0, PT, R7, R10, PT ;  /* 0x0000000a0700720c */ /* 0x008fda0003f06070 */
[----:B--2---:R-:W-:Y:S05]  /*1bbd0*/  @P0 BRA `(.L_x_25) ;  /* 0x00000dd4004c0947 */ /* 0x004fea0003800000 */
[----:B------:R-:W-:-:S07]  /*1bbe0*/  IMAD.MOV.U32 R5, RZ, RZ, R7 ;  /* 0x000000ffff057224 */ /* 0x000fce00078e0007 */
.L_x_131:
[----:B------:R-:W-:-:S06]  /*1bbf0*/  IMAD R2, R5, 0x4, R0 ;  /* 0x0000000405027824 */ /* 0x000fcc00078e0200 */
[----:B------:R-:W2:Y:S01]  /*1bc00*/  LDL R2, [R2+0x4] ;  /* 0x0000040002027983 */ /* 0x000ea20000100800 */
[----:B------:R-:W-:Y:S05]  /*1bc10*/  YIELD ;  /* 0x0000000000007946 */ /* 0x000fea0003800000 */
[----:B------:R-:W0:Y:S02]  /*1bc20*/  LDCU.64 UR6, c[0x4][URZ] ;  /* 0x01000000ff0677ac */ /* 0x000e240008000a00 */
[----:B0-----:R-:W-:Y:S02]  /*1bc30*/  IMAD.U32 R4, RZ, RZ, UR6 ;  /* 0x00000006ff047e24 */ /* 0x001fe4000f8e00ff */
        /* <DEDUP_REMOVED lines=46> */
[----:B----4-:R-:W-:-:S02]  /*1bf20*/  IADD3 R5, PT, PT, R5, R6, RZ ;  /* 0x0000000605057210 */ /* 0x010fc40007ffe0ff */
        /* <DEDUP_REMOVED lines=28> */
[----:B------:R-:W-:Y:S02]  /*1c0f0*/  IMAD.IADD R14, R1, 0x1, R8 ;  /* 0x00000001010e7824 */ /* 0x000fe400078e0208 */
[----:B--2---:R-:W-:-:S04]  /*1c100*/  IMAD.IADD R10, R10, 0x1, R11 ;  /* 0x000000010a0a7824 */ /* 0x004fc800078e020b */
        /* <DEDUP_REMOVED lines=45> */
[----:B---3--:R-:W-:-:S05]  /*1c3e0*/  IMAD.IADD R6, R9, 0x1, R6 ;  /* 0x0000000109067824 */ /* 0x008fca00078e0206 */
[----:B------:R-:W-:Y:S01]  /*1c3f0*/  LEA R9, R6, R0, 0x2 ;  /* 0x0000000006097211 */ /* 0x000fe200078e10ff */
        /* <DEDUP_REMOVED lines=74> */
[----:B----4-:R-:W-:-:S04]  /*1c8a0*/  LOP3.LUT R6, R11, R2, RZ, 0xc0, !PT ;  /* 0x000000020b067212 */ /* 0x010fc800078ec0ff */
[----:B------:R-:W-:Y:S01]  /*1c8b0*/  IADD3 R15, PT, PT, R1, R6, RZ ;  /* 0x00000006010f7210 */ /* 0x000fe20007ffe0ff */
        /* <DEDUP_REMOVED lines=77> */
[----:B------:R-:W-:Y:S01]  /*1cd90*/  IMAD.IADD R13, R1, 0x1, R12 ;  /* 0x00000001010d7824 */ /* 0x000fe200078e020c */
[----:B--2---:R-:W-:-:S05]  /*1cda0*/  IADD3 R8, PT, PT, R8, R9, RZ ;  /* 0x0000000908087210 */ /* 0x004fca0007ffe0ff */
        /* <DEDUP_REMOVED lines=72> */
[----:B------:R-:W-:-:S04]  /*1d230*/  LOP3.LUT R8, R9, R2, RZ, 0x30, !PT ;  /* 0x0000000209087212 */ /* 0x000fc800078e30ff */
[----:B------:R-:W-:Y:S01]  /*1d240*/  LEA R11, R7, R0, 0x2 ;  /* 0x00000000070b7211 */ /* 0x000fe200078e10ff */
[----:B------:R-:W-:Y:S01]  /*1d250*/  IMAD.IADD R14, R1, 0x1, R8 ;  /* 0x00000001010e7824 */ /* 0x000fe200078e0208 */
        /* <DEDUP_REMOVED lines=74> */
[----:B--2---:R-:W-:-:S04]  /*1d700*/  LOP3.LUT R8, R5, R2, RZ, 0xc0, !PT ;  /* 0x0000000205087212 */ /* 0x004fc800078ec0ff */
[----:B------:R-:W-:Y:S01]  /*1d710*/  IADD3 R15, PT, PT, R1, R8, RZ ;  /* 0x00000008010f7210 */ /* 0x000fe20007ffe0ff */
        /* <DEDUP_REMOVED lines=77> */
[----:B------:R-:W-:Y:S01]  /*1dbf0*/  IMAD.IADD R10, R1, 0x1, R2 ;  /* 0x00000001010a7824 */ /* 0x000fe200078e0202 */
[----:B----4-:R-:W-:-:S05]  /*1dc00*/  IADD3 R6, PT, PT, R6, R9, RZ ;  /* 0x0000000906067210 */ /* 0x010fca0007ffe0ff */
[----:B------:R-:W-:Y:S01]  /*1dc10*/  IMAD R7, R6, 0x4, R0 ;  /* 0x0000000406077824 */ /* 0x000fe200078e0200 */
[----:B------:R0:W-:Y:S04]  /*1dc20*/  STL [R1+0xfd4], R6 ;  /* 0x000fd40601007387 */ /* 0x0001e80000100800 */
[----:B------:R0:W-:Y:S04]  /*1dc30*/  STL.U8 [R12+0x107c], RZ ;  /* 0x00107cff0c007387 */ /* 0x0001e80000100000 */
[----:B------:R0:W-:Y:S04]  /*1dc40*/  STL [R7+0x4], R2 ;  /* 0x0000040207007387 */ /* 0x0001e80000100800 */
[----:B--2---:R-:W2:Y:S04]  /*1dc50*/  LDL.U8 R5, [R10+0x107c] ;  /* 0x00107c000a057983 */ /* 0x004ea80000100000 */
[----:B---3--:R-:W2:Y:S02]  /*1dc60*/  LDL R8, [R1+0xfd4] ;  /* 0x000fd40001087983 */ /* 0x008ea40000100800 */
[----:B--2---:R-:W-:-:S05]  /*1dc70*/  IMAD.IADD R8, R5, 0x1, R8 ;  /* 0x0000000105087824 */ /* 0x004fca00078e0208 */
[----:B------:R0:W-:Y:S04]  /*1dc80*/  STL [R1+0xfd4], R8 ;  /* 0x000fd40801007387 */ /* 0x0001e80000100800 */
[----:B------:R0:W-:Y:S04]  /*1dc90*/  STL.U8 [R10+0x107c], RZ ;  /* 0x00107cff0a007387 */ /* 0x0001e80000100000 */
[----:B------:R-:W2:Y:S01]  /*1dca0*/  LDL R5, [R1+0x1064] ;  /* 0x0010640001057983 */ /* 0x000ea20000100800 */
[----:B------:R-:W-:Y:S01]  /*1dcb0*/  IMAD.MOV R9, RZ, RZ, -R17 ;  /* 0x000000ffff097224 */ /* 0x000fe200078e0a11 */
[----:B------:R-:W-:Y:S04]  /*1dcc0*/  BSSY B1, `(.L_x_27) ;  /* 0x000af72000017945 */ /* 0x000fe80003800000 */
[----:B------:R-:W-:-:S05]  /*1dcd0*/  PRMT R9, R9, 0x7710, RZ ;  /* 0x0000771009097816 */ /* 0x000fca00000000ff */
[----:B------:R-:W-:Y:S01]  /*1dce0*/  IMAD.IADD R250, R252, 0x1, R9 ;  /* 0x00000001fcfa7824 */ /* 0x000fe200078e0209 */
[----:B--2---:R-:W-:-:S13]  /*1dcf0*/  ISETP.GE.U32.AND P0, PT, R5, R8, PT ;  /* 0x000000080500720c */ /* 0x004fda0003f06070 */
[----:B0-----:R-:W-:Y:S05]  /*1dd00*/  @P0 BRA `(.L_x_28) ;  /* 0x00000af400b40947 */ /* 0x001fea0003800000 */
.L_x_110:
        /* <DEDUP_REMOVED lines=54> */
[----:B------:R-:W-:Y:S01]  /*1e070*/  IADD3 R10, PT, PT, R1, R6, RZ ;  /* 0x00000006010a7210 */ /* 0x000fe20007ffe0ff */
[----:B------:R0:W-:Y:S04]  /*1e080*/  STL [R1+0xfd8], R5 ;  /* 0x000fd80501007387 */ /* 0x0001e80000100800 */
        /* <DEDUP_REMOVED lines=78> */
[----:B----4-:R-:W-:-:S02]  /*1e570*/  IADD3 R5, PT, PT, R8, R5, RZ ;  /* 0x0000000508057210 */ /* 0x010fc40007ffe0ff */
        /* <DEDUP_REMOVED lines=74> */
[----:B------:R-:W-:-:S04]  /*1ea20*/  LOP3.LUT R8, R2, R11, RZ, 0x30, !PT ;  /* 0x0000000b02087212 */ /* 0x000fc800078e30ff */
[----:B0-----:R-:W-:Y:S01]  /*1ea30*/  LEA R5, R7, R0, 0x2 ;  /* 0x0000000007057211 */ /* 0x001fe200078e10ff */
[----:B------:R-:W-:Y:S01]  /*1ea40*/  IMAD.IADD R12, R1, 0x1, R8 ;  /* 0x00000001010c7824 */ /* 0x000fe200078e0208 */
        /* <DEDUP_REMOVED lines=69> */
[----:B------:R-:W-:-:S04]  /*1eea0*/  LOP3.LUT R12, R5, R2, RZ, 0xfc, !PT ;  /* 0x00000002050c7212 */ /* 0x000fc800078efcff */
[----:B------:R-:W-:Y:S01]  /*1eeb0*/  IADD3 R13, PT, PT, R1, R12, RZ ;  /* 0x0000000c010d7210 */ /* 0x000fe20007ffe0ff */
        /* <DEDUP_REMOVED lines=157> */
[----:B----4-:R-:W-:-:S05]  /*1f890*/  IMAD.IADD R6, R6, 0x1, R9 ;  /* 0x0000000106067824 */ /* 0x010fca00078e0209 */
[----:B0-----:R-:W-:Y:S01]  /*1f8a0*/  LEA R7, R6, R0, 0x2 ;  /* 0x0000000006077211 */ /* 0x001fe200078e10ff */
        /* <DEDUP_REMOVED lines=69> */
[----:B------:R-:W-:-:S04]  /*1fd00*/  LOP3.LUT R10, R7, R2, RZ, 0xfc, !PT ;  /* 0x00000002070a7212 */ /* 0x000fc800078efcff */
[----:B------:R-:W-:Y:S01]  /*1fd10*/  IADD3 R13, PT, PT, R1, R10, RZ ;  /* 0x0000000a010d7210 */ /* 0x000fe20007ffe0ff */
        /* <DEDUP_REMOVED lines=40> */
[----:B------:R1:W-:Y:S04]  /*1ffa0*/  STL.U8 [R14+0x107c], RZ ;  /* 0x00107cff0e007387 */ /* 0x0003e80000100000 */
[----:B------:R1:W-:Y:S04]  /*1ffb0*/  STL [R13+0x4], R6 ;  /* 0x000004060d007387 */ /* 0x0003e80000100800 */
[----:B--2---:R-:W2:Y:S04]  /*1ffc0*/  LDL.U8 R7, [R12+0x107c] ;  /* 0x00107c000c077983 */ /* 0x004ea80000100000 */
[----:B---3--:R-:W2:Y:S01]  /*1ffd0*/  LDL R8, [R1+0xfd8] ;  /* 0x000fd80001087983 */ /* 0x008ea20000100800 */
[----:B------:R-:W-:Y:S01]  /*1ffe0*/  LOP3.LUT R2, R9, R2, RZ, 0xfc, !PT ;  /* 0x0000000209027212 */ /* 0x000fe200078efcff */
[----:B--2---:R-:W-:-:S04]  /*1fff0*/  IMAD.IADD R7, R7, 0x1, R8 ;  /* 0x0000000107077824 */ /* 0x004fc800078e0208 */
[----:B------:R-:W-:Y:S02]  /*20000*/  IMAD.IADD R8, R1, 0x1, R2 ;  /* 0x0000000101087824 */ /* 0x000fe400078e0202 */
[----:B------:R-:W-:Y:S01]  /*20010*/  IMAD R9, R7, 0x4, R0 ;  /* 0x0000000407097824 */ /* 0x000fe200078e0200 */
[----:B------:R1:W-:Y:S04]  /*20020*/  STL [R1+0xfd8], R7 ;  /* 0x000fd80701007387 */ /* 0x0003e80000100800 */
[----:B------:R1:W-:Y:S04]  /*20030*/  STL.U8 [R12+0x107c], RZ ;  /* 0x00107cff0c007387 */ /* 0x0003e80000100000 */
[----:B------:R1:W-:Y:S04]  /*20040*/  STL [R9+0x4], R2 ;  /* 0x0000040209007387 */ /* 0x0003e80000100800 */
[----:B------:R-:W2:Y:S04]  /*20050*/  LDL.U8 R10, [R8+0x107c] ;  /* 0x00107c00080a7983 */ /* 0x000ea80000100000 */
[----:B0-----:R-:W2:Y:S02]  /*20060*/  LDL R5, [R1+0xfd8] ;  /* 0x000fd80001057983 */ /* 0x001ea40000100800 */
        /* <DEDUP_REMOVED lines=9> */
[----:B-1----:R-:W-:Y:S05]  /*20100*/  @P0 BRA `(.L_x_31) ;  /* 0x0000084c00b00947 */ /* 0x002fea0003800000 */
.L_x_91:
        /* <DEDUP_REMOVED lines=15> */
[----:B------:R-:W-:Y:S01]  /*20200*/  VIADD R6, R5, 0x1 ;  /* 0x0000000105067836 */ /* 0x000fe20000000000 */
[----:B------:R-:W-:Y:S02]  /*20210*/  LEA R5, R10, R0, 0x2 ;  /* 0x000000000a057211 */ /* 0x000fe400078e10ff */
        /* <DEDUP_REMOVED lines=154> */
[----:B---3--:R-:W-:-:S02]  /*20bc0*/  IADD3 R7, PT, PT, R7, R8, RZ ;  /* 0x0000000807077210 */ /* 0x008fc40007ffe0ff */
        /* <DEDUP_REMOVED lines=306> */
[----:B------:R-:W-:Y:S02]  /*21ef0*/  LEA R9, R6, R0, 0x2 ;  /* 0x0000000006097211 */ /* 0x000fe400078e10ff */
        /* <DEDUP_REMOVED lines=41> */
[----:B--2---:R-:W-:-:S05]  /*22190*/  IMAD.IADD R5, R5, 0x1, R8 ;  /* 0x0000000105057824 */ /* 0x004fca00078e0208 */
[----:B------:R2:W-:Y:S04]  /*221a0*/  STL [R1+0xfdc], R5 ;  /* 0x000fdc0501007387 */ /* 0x0005e80000100800 */
[----:B------:R-:W-:Y:S04]  /*221b0*/  STL.U8 [R12+0x107c], RZ ;  /* 0x00107cff0c007387 */ /* 0x000fe80000100000 */
[----:B------:R-:W3:Y:S01]  /*221c0*/  LDL R9, [R1+0x1018] ;  /* 0x0010180001097983 */ /* 0x000ee20000100800 */
[----:B------:R-:W-:Y:S01]  /*221d0*/  IMAD R11, R5, 0x4, R0 ;  /* 0x00000004050b7824 */ /* 0x000fe200078e0200 */
[----:B---3--:R-:W-:-:S05]  /*221e0*/  LOP3.LUT R8, R9, R2, RZ, 0xc0, !PT ;  /* 0x0000000209087212 */ /* 0x008fca00078ec0ff */
[----:B------:R-:W-:Y:S01]  /*221f0*/  IMAD.IADD R13, R1, 0x1, R8 ;  /* 0x00000001010d7824 */ /* 0x000fe200078e0208 */
[----:B------:R3:W-:Y:S04]  /*22200*/  STL [R11+0x4], R8 ;  /* 0x000004080b007387 */ /* 0x0007e80000100800 */
[----:B0-----:R-:W4:Y:S04]  /*22210*/  LDL.U8 R6, [R13+0x107c] ;  /* 0x00107c000d067983 */ /* 0x001f280000100000 */
[----:B-1----:R-:W4:Y:S01]  /*22220*/  LDL R7, [R1+0xfdc] ;  /* 0x000fdc0001077983 */ /* 0x002f220000100800 */
[----:B------:R-:W-:-:S05]  /*22230*/  LOP3.LUT R10, R2, R9, RZ, 0x30, !PT ;  /* 0x00000009020a7212 */ /* 0x000fca00078e30ff */
[----:B------:R-:W-:Y:S02]  /*22240*/  IMAD.IADD R15, R1, 0x1, R10 ;  /* 0x00000001010f7824 */ /* 0x000fe400078e020a */
[----:B----4-:R-:W-:-:S04]  /*22250*/  IMAD.IADD R6, R6, 0x1, R7 ;  /* 0x0000000106067824 */ /* 0x010fc800078e0207 */
[----:B--2---:R-:W-:Y:S01]  /*22260*/  IMAD R5, R6, 0x4, R0 ;  /* 0x0000000406057824 */ /* 0x004fe200078e0200 */
[----:B------:R0:W-:Y:S04]  /*22270*/  STL [R1+0xfdc], R6 ;  /* 0x000fdc0601007387 */ /* 0x0001e80000100800 */
[----:B------:R-:W-:Y:S04]  /*22280*/  STL.U8 [R13+0x107c], RZ ;  /* 0x00107cff0d007387 */ /* 0x000fe80000100000 */
[----:B------:R1:W-:Y:S04]  /*22290*/  STL [R5+0x4], R10 ;  /* 0x0000040a05007387 */ /* 0x0003e80000100800 */
[----:B------:R-:W2:Y:S04]  /*222a0*/  LDL.U8 R7, [R15+0x107c] ;  /* 0x00107c000f077983 */ /* 0x000ea80000100000 */
        /* <DEDUP_REMOVED lines=70> */
[----:B------:R1:W-:Y:S04]  /*22710*/  STL.U8 [R12+0x107c], RZ ;  /* 0x00107cff0c007387 */ /* 0x0003e80000100000 */
[----:B------:R1:W-:Y:S04]  /*22720*/  STL [R9+0x4], R2 ;  /* 0x0000040209007387 */ /* 0x0003e80000100800 */
[----:B0-----:R-:W3:Y:S04]  /*22730*/  LDL.U8 R7, [R10+0x107c] ;  /* 0x00107c000a077983 */ /* 0x001ee80000100000 */
[----:B--2---:R-:W3:Y:S02]  /*22740*/  LDL R8, [R1+0xfdc] ;  /* 0x000fdc0001087983 */ /* 0x004ee40000100800 */
[----:B---3--:R-:W-:-:S05]  /*22750*/  IMAD.IADD R8, R7, 0x1, R8 ;  /* 0x0000000107087824 */ /* 0x008fca00078e0208 */
        /* <DEDUP_REMOVED lines=9> */
.L_x_73:
[----:B------:R-:W-:-:S06]  /*227f0*/  IMAD R2, R5, 0x4, R0 ;  /* 0x0000000405027824 */ /* 0x000fcc00078e0200 */
[----:B------:R-:W2:Y:S01]  /*22800*/  LDL R2, [R2+0x4] ;  /* 0x0000040002027983 */ /* 0x000ea20000100800 */
[----:B------:R-:W-:Y:S05]  /*22810*/  YIELD ;  /* 0x0000000000007946 */ /* 0x000fea0003800000 */
[----:B------:R-:W0:Y:S02]  /*22820*/  LDCU.64 UR6, c[0x4][URZ] ;  /* 0x01000000ff0677ac */ /* 0x000e240008000a00 */
[----:B0-----:R-:W-:Y:S02]  /*22830*/  IMAD.U32 R4, RZ, RZ, UR6 ;  /* 0x00000006ff047e24 */ /* 0x001fe4000f8e00ff */
[----:B------:R-:W-:-:S03]  /*22840*/  IMAD.U32 R3, RZ, RZ, UR7 ;  /* 0x00000007ff037e24 */ /* 0x000fc6000f8e00ff */
[----:B--2---:R-:W-:-:S04]  /*22850*/  IADD3 R10, P0, PT, R2, R4, RZ ;  /* 0x00000004020a7210 */ /* 0x004fc80007f1e0ff */
[----:B------:R-:W-:-:S05]  /*22860*/  IADD3.X R11, PT, PT, RZ, R3, RZ, P0, !PT ;  /* 0x00000003ff0b7210 */ /* 0x000fca00007fe4ff */
        /* <DEDUP_REMOVED lines=71> */
[----:B----4-:R-:W-:-:S04]  /*22ce0*/  LOP3.LUT R8, R9, R2, RZ, 0x30, !PT ;  /* 0x0000000209087212 */ /* 0x010fc800078e30ff */
[----:B------:R-:W-:Y:S01]  /*22cf0*/  IADD3 R14, PT, PT, R1, R8, RZ ;  /* 0x00000008010e7210 */ /* 0x000fe20007ffe0ff */
        /* <DEDUP_REMOVED lines=82> */
[----:B------:R-:W-:Y:S01]  /*23220*/  IMAD.IADD R15, R1, 0x1, R10 ;  /* 0x00000001010f7824 */ /* 0x000fe200078e020a */
[----:B----4-:R-:W-:-:S05]  /*23230*/  IADD3 R6, PT, PT, R6, R7, RZ ;  /* 0x0000000706067210 */ /* 0x010fca0007ffe0ff */
        /* <DEDUP_REMOVED lines=72> */
[----:B----4-:R-:W-:-:S05]  /*236c0*/  IMAD.IADD R6, R6, 0x1, R9 ;  /* 0x0000000106067824 */ /* 0x010fca00078e0209 */
[----:B------:R-:W-:Y:S01]  /*236d0*/  LEA R9, R6, R0, 0x2 ;  /* 0x0000000006097211 */ /* 0x000fe200078e10ff */
        /* <DEDUP_REMOVED lines=70> */
[----:B------:R-:W-:-:S04]  /*23b40*/  LOP3.LUT R10, R7, R2, RZ, 0x30, !PT ;  /* 0x00000002070a7212 */ /* 0x000fc800078e30ff */
[----:B------:R-:W-:Y:S01]  /*23b50*/  IADD3 R12, PT, PT, R1, R10, RZ ;  /* 0x0000000a010c7210 */ /* 0x000fe20007ffe0ff */
        /* <DEDUP_REMOVED lines=81> */
[----:B--2---:R-:W-:-:S02]  /*24070*/  IADD3 R7, PT, PT, R7, R8, RZ ;  /* 0x0000000807077210 */ /* 0x004fc40007ffe0ff */
        /* <DEDUP_REMOVED lines=74> */
[----:B--2---:R-:W-:-:S05]  /*24520*/  IMAD.IADD R8, R8, 0x1, R9 ;  /* 0x0000000108087824 */ /* 0x004fca00078e0209 */
[----:B------:R-:W-:Y:S01]  /*24530*/  LEA R5, R8, R0, 0x2 ;  /* 0x0000000008057211 */ /* 0x000fe200078e10ff */
        /* <DEDUP_REMOVED lines=73> */
[----:B------:R-:W-:Y:S01]  /*249d0*/  IADD3 R14, PT, PT, R1, R8, RZ ;  /* 0x00000008010e7210 */ /* 0x000fe20007ffe0ff */
        /* <DEDUP_REMOVED lines=122> */
[----:B------:R-:W-:-:S05]  /*25180*/  IMAD.IADD R250, R250, 0x1, R9 ;  /* 0x00000001fafa7824 */ /* 0x000fca00078e0209 */
[----:B------:R-:W-:Y:S02]  /*25190*/  PRMT R252, R250, 0x7610, R252 ;  /* 0x00007610fafc7816 */ /* 0x000fe400000000fc */
[----:B---3--:R-:W-:-:S13]  /*251a0*/  ISETP.GE.U32.AND P0, PT, R7, R10, PT ;  /* 0x0000000a0700720c */ /* 0x008fda0003f06070 */
[----:B--2---:R-:W-:Y:S05]  /*251b0*/  @P0 BRA `(.L_x_37) ;  /* 0x0000038400040947 */ /* 0x004fea0003800000 */
[----:B------:R-:W-:-:S07]  /*251c0*/  IMAD.MOV.U32 R5, RZ, RZ, R7 ;  /* 0x000000ffff057224 */ /* 0x000fce00078e0007 */
.L_x_50:
        /* <DEDUP_REMOVED lines=9> */
[----:B-----5:R-:W-:-:S03]  /*25260*/  LOP3.LUT R6, R252, 0xff, RZ, 0xc0, !PT ;  /* 0x000000fffc067812 */ /* 0x020fc600078ec0ff */
[----:B------:R0:W-:Y:S02]  /*25270*/  STL [R1+0x1028], R2 ;  /* 0x0010280201007387 */ /* 0x0001e40000100800 */
[----:B--2---:R-:W-:-:S05]  /*25280*/  IMAD.IADD R6, R6, 0x1, -R17 ;  /* 0x0000000106067824 */ /* 0x004fca00078e0a11 */
[----:B------:R-:W-:-:S13]  /*25290*/  ISETP.NE.AND P0, PT, R6, 0x2, PT ;  /* 0x000000020600780c */ /* 0x000fda0003f05270 */
[----:B0-----:R-:W-:Y:S05]  /*252a0*/  @P0 BRA `(.L_x_38) ;  /* 0x000001b800580947 */ /* 0x001fea0003800000 */
[----:B------:R-:W2:Y:S04]  /*252b0*/  LDL R21, [R1+0xfec] ;  /* 0x000fec0001157983 */ /* 0x000ea80000100800 */
[----:B------:R0:W-:Y:S01]  /*252c0*/  STL [R1+0xfe4], R10 ;  /* 0x000fe40a01007387 */ /* 0x0001e20000100800 */
[----:B------:R-:W-:Y:S01]  /*252d0*/  IMAD R9, R10, 0x4, R0 ;  /* 0x000000040a097824 */ /* 0x000fe200078e0200 */
[----:B--2---:R-:W-:-:S04]  /*252e0*/  LOP3.LUT R6, R21, R2, RZ, 0xc0, !PT ;  /* 0x0000000215067212 */ /* 0x004fc800078ec0ff */
[----:B------:R-:W-:Y:S01]  /*252f0*/  IADD3 R14, P0, PT, R6, R4, RZ ;  /* 0x00000004060e7210 */ /* 0x000fe20007f1e0ff */
[----:B------:R-:W-:-:S04]  /*25300*/  IMAD.IADD R13, R1, 0x1, R6 ;  /* 0x00000001010d7824 */ /* 0x000fc800078e0206 */
[----:B------:R-:W-:Y:S01]  /*25310*/  IMAD.X R15, RZ, RZ, R3, P0 ;  /* 0x000000ffff0f7224 */ /* 0x000fe200000e0603 */
[----:B------:R-:W2:Y:S04]  /*25320*/  LDL.U8 R7, [R13+0x107c] ;  /* 0x00107c000d077983 */ /* 0x000ea80000100000 */
[----:B------:R-:W2:Y:S04]  /*25330*/  LDG.E.U8 R8, desc[UR4][R14.64] ;  /* 0x000000040e087981 */ /* 0x000ea8000c1e1100 */
[----:B------:R1:W-:Y:S04]  /*25340*/  STL [R9+0x4], R6 ;  /* 0x0000040609007387 */ /* 0x0003e80000100800 */
[----:B------:R-:W3:Y:S01]  /*25350*/  LDL R11, [R1+0xfe4] ;  /* 0x000fe400010b7983 */ /* 0x000ee20000100800 */
[----:B--2---:R-:W-:-:S04]  /*25360*/  LOP3.LUT R7, R8, R7, RZ, 0xc0, !PT ;  /* 0x0000000708077212 */ /* 0x004fc800078ec0ff */
[----:B------:R-:W-:-:S05]  /*25370*/  LOP3.LUT R8, R7, 0xff, RZ, 0xc0, !PT ;  /* 0x000000ff07087812 */ /* 0x000fca00078ec0ff */
[----:B---3--:R-:W-:-:S05]  /*25380*/  IMAD.IADD R8, R8, 0x1, R11 ;  /* 0x0000000108087824 */ /* 0x008fca00078e020b */
[----:B------:R2:W-:Y:S04]  /*25390*/  STL [R1+0xfe4], R8 ;  /* 0x000fe40801007387 */ /* 0x0005e80000100800 */
[----:B------:R-:W3:Y:S01]  /*253a0*/  LDL.U8 R12, [R13+0x107c] ;  /* 0x00107c000d0c7983 */ /* 0x000ee20000100000 */
[----:B0-----:R-:W-:-:S04]  /*253b0*/  LOP3.LUT R10, R2, R21, RZ, 0x30, !PT ;  /* 0x00000015020a7212 */ /* 0x001fc800078e30ff */
[----:B------:R-:W-:Y:S01]  /*253c0*/  IADD3 R18, P0, PT, R10, R4, RZ ;  /* 0x000000040a127210 */ /* 0x000fe20007f1e0ff */
[----:B------:R-:W-:-:S03]  /*253d0*/  IMAD.IADD R14, R1, 0x1, R10 ;  /* 0x00000001010e7824 */ /* 0x000fc600078e020a */
[----:B------:R-:W-:Y:S01]  /*253e0*/  IADD3.X R19, PT, PT, RZ, R3, RZ, P0, !PT ;  /* 0x00000003ff137210 */ /* 0x000fe200007fe4ff */
[----:B-1----:R-:W-:Y:S01]  /*253f0*/  IMAD R9, R8, 0x4, R0 ;  /* 0x0000000408097824 */ /* 0x002fe200078e0200 */
[----:B---3--:R-:W-:-:S03]  /*25400*/  LOP3.LUT R12, R12, R7, RZ, 0x30, !PT ;  /* 0x000000070c0c7212 */ /* 0x008fc600078e30ff */
[----:B------:R-:W3:Y:S04]  /*25410*/  LDG.E.U8 R7, desc[UR4][R18.64] ;  /* 0x0000000412077981 */ /* 0x000ee8000c1e1100 */
[----:B------:R0:W-:Y:S04]  /*25420*/  STL.U8 [R13+0x107c], R12 ;  /* 0x00107c0c0d007387 */ /* 0x0001e80000100000 */
[----:B------:R-:W3:Y:S04]  /*25430*/  LDL.U8 R6, [R14+0x107c] ;  /* 0x00107c000e067983 */ /* 0x000ee80000100000 */
[----:B------:R1:W-:Y:S04]  /*25440*/  STL [R9+0x4], R10 ;  /* 0x0000040a09007387 */ /* 0x0003e80000100800 */
[----:B--2---:R-:W2:Y:S01]  /*25450*/  LDL R8, [R1+0xfe4] ;  /* 0x000fe40001087983 */ /* 0x004ea20000100800 */
[----:B---3--:R-:W-:-:S04]  /*25460*/  LOP3.LUT R6, R7, R6, RZ, 0xc0, !PT ;  /* 0x0000000607067212 */ /* 0x008fc800078ec0ff */
[----:B------:R-:W-:-:S05]  /*25470*/  LOP3.LUT R7, R6, 0xff, RZ, 0xc0, !PT ;  /* 0x000000ff06077812 */ /* 0x000fca00078ec0ff */
[----:B--2---:R-:W-:-:S05]  /*25480*/  IMAD.IADD R7, R7, 0x1, R8 ;  /* 0x0000000107077824 */ /* 0x004fca00078e0208 */
[----:B------:R2:W-:Y:S04]  /*25490*/  STL [R1+0xfe4], R7 ;  /* 0x000fe40701007387 */ /* 0x0005e80000100800 */
[----:B------:R-:W3:Y:S01]  /*254a0*/  LDL.U8 R11, [R14+0x107c] ;  /* 0x00107c000e0b7983 */ /* 0x000ee20000100000 */
[----:B------:R-:W-:-:S04]  /*254b0*/  LOP3.LUT R8, R21, R2, RZ, 0x30, !PT ;  /* 0x0000000215087212 */ /* 0x000fc800078e30ff */
[----:B------:R-:W-:Y:S01]  /*254c0*/  IADD3 R18, P0, PT, R8, R4, RZ ;  /* 0x0000000408127210 */ /* 0x000fe20007f1e0ff */
[----:B0-----:R-:W-:-:S04]  /*254d0*/  IMAD.IADD R12, R1, 0x1, R8 ;  /* 0x00000001010c7824 */ /* 0x001fc800078e0208 */
[----:B------:R-:W-:Y:S02]  /*254e0*/  IMAD.X R19, RZ, RZ, R3, P0 ;  /* 0x000000ffff137224 */ /* 0x000fe400000e0603 */
[----:B------:R-:W-:-:S03]  /*254f0*/  IMAD R13, R7, 0x4, R0 ;  /* 0x00000004070d7824 */ /* 0x000fc600078e0200 */
[----:B-1----:R-:W4:Y:S01]  /*25500*/  LDG.E.U8 R9, desc[UR4][R18.64] ;  /* 0x0000000412097981 */ /* 0x002f22000c1e1100 */
[----:B---3--:R-:W-:-:S05]  /*25510*/  LOP3.LUT R11, R11, R6, RZ, 0x30, !PT ;  /* 0x000000060b0b7212 */ /* 0x008fca00078e30ff */
[----:B------:R0:W-:Y:S04]  /*25520*/  STL.U8 [R14+0x107c], R11 ;  /* 0x00107c0b0e007387 */ /* 0x0001e80000100000 */
[----:B------:R-:W4:Y:S04]  /*25530*/  LDL.U8 R6, [R12+0x107c] ;  /* 0x00107c000c067983 */ /* 0x000f280000100000 */
[----:B------:R1:W-:Y:S04]  /*25540*/  STL [R13+0x4], R8 ;  /* 0x000004080d007387 */ /* 0x0003e80000100800 */
[----:B------:R-:W3:Y:S01]  /*25550*/  LDL R10, [R1+0xfe4] ;  /* 0x000fe400010a7983 */ /* 0x000ee20000100800 */
[----:B----4-:R-:W-:-:S04]  /*25560*/  LOP3.LUT R6, R9, R6, RZ, 0xc0, !PT ;  /* 0x0000000609067212 */ /* 0x010fc800078ec0ff */
[----:B--2---:R-:W-:-:S05]  /*25570*/  LOP3.LUT R7, R6, 0xff, RZ, 0xc0, !PT ;  /* 0x000000ff06077812 */ /* 0x004fca00078ec0ff */
[----:B---3--:R-:W-:-:S05]  /*25580*/  IMAD.IADD R7, R7, 0x1, R10 ;  /* 0x0000000107077824 */ /* 0x008fca00078e020a */
[----:B------:R2:W-:Y:S04]  /*25590*/  STL [R1+0xfe4], R7 ;  /* 0x000fe40701007387 */ /* 0x0005e80000100800 */
[----:B------:R-:W3:Y:S01]  /*255a0*/  LDL.U8 R9, [R12+0x107c] ;  /* 0x00107c000c097983 */ /* 0x000ee20000100000 */
[----:B------:R-:W-:-:S04]  /*255b0*/  LOP3.LUT R10, R21, R2, RZ, 0x3c, !PT ;  /* 0x00000002150a7212 */ /* 0x000fc800078e3cff */
[----:B------:R-:W-:Y:S01]  /*255c0*/  IADD3 R18, P0, PT, R10, R4, RZ ;  /* 0x000000040a127210 */ /* 0x000fe20007f1e0ff */
[----:B0-----:R-:W-:-:S04]  /*255d0*/  IMAD.IADD R14, R1, 0x1, R10 ;  /* 0x00000001010e7824 */ /* 0x001fc800078e020a */
[----:B------:R-:W-:Y:S02]  /*255e0*/  IMAD.X R19, RZ, RZ, R3, P0 ;  /* 0x000000ffff137224 */ /* 0x000fe400000e0603 */
[----:B-1----:R-:W-:-:S03]  /*255f0*/  IMAD R13, R7, 0x4, R0 ;  /* 0x00000004070d7824 */ /* 0x002fc600078e0200 */
[----:B------:R-:W4:Y:S01]  /*25600*/  LDG.E.U8 R11, desc[UR4][R18.64] ;  /* 0x00000004120b7981 */ /* 0x000f22000c1e1100 */
        /* <DEDUP_REMOVED lines=25> */
[----:B------:R-:W3:Y:S02]  /*257a0*/  LDL.U8 R9, [R12+0x107c] ;  /* 0x00107c000c097983 */ /* 0x000ee40000100000 */
[----:B---3--:R-:W-:-:S05]  /*257b0*/  LOP3.LUT R9, R9, R6, RZ, 0x30, !PT ;  /* 0x0000000609097212 */ /* 0x008fca00078e30ff */
[----:B------:R3:W-:Y:S04]  /*257c0*/  STL.U8 [R12+0x107c], R9 ;  /* 0x00107c090c007387 */ /* 0x0007e80000100000 */
[----:B0-----:R-:W4:Y:S01]  /*257d0*/  LDL R11, [R1+0xff0] ;  /* 0x000ff000010b7983 */ /* 0x001f220000100800 */
[----:B------:R-:W-:Y:S01]  /*257e0*/  IMAD R15, R7, 0x4, R0 ;  /* 0x00000004070f7824 */ /* 0x000fe200078e0200 */
[----:B----4-:R-:W-:-:S04]  /*257f0*/  LOP3.LUT R6, R11, R2, RZ, 0xc0, !PT ;  /* 0x000000020b067212 */ /* 0x010fc800078ec0ff */
[----:B------:R-:W-:Y:S01]  /*25800*/  IADD3 R18, P0, PT, R6, R4, RZ ;  /* 0x0000000406127210 */ /* 0x000fe20007f1e0ff */
[----:B------:R-:W-:-:S04]  /*25810*/  IMAD.IADD R14, R1, 0x1, R6 ;  /* 0x00000001010e7824 */ /* 0x000fc800078e0206 */
[----:B------:R-:W-:Y:S01]  /*25820*/  IMAD.X R19, RZ, RZ, R3, P0 ;  /* 0x000000ffff137224 */ /* 0x000fe200000e0603 */
[----:B-1----:R-:W4:Y:S04]  /*25830*/  LDL.U8 R8, [R14+0x107c] ;  /* 0x00107c000e087983 */ /* 0x002f280000100000 */
[----:B------:R-:W4:Y:S04]  /*25840*/  LDG.E.U8 R13, desc[UR4][R18.64] ;  /* 0x00000004120d7981 */ /* 0x000f28000c1e1100 */
[----:B------:R0:W-:Y:S04]  /*25850*/  STL [R15+0x4], R6 ;  /* 0x000004060f007387 */ /* 0x0001e80000100800 */
[----:B------:R-:W5:Y:S01]  /*25860*/  LDL R10, [R1+0xfe4] ;  /* 0x000fe400010a7983 */ /* 0x000f620000100800 */
[----:B----4-:R-:W-:-:S04]  /*25870*/  LOP3.LUT R8, R13, R8, RZ, 0xc0, !PT ;  /* 0x000000080d087212 */ /* 0x010fc800078ec0ff */
[----:B--2---:R-:W-:-:S05]  /*25880*/  LOP3.LUT R7, R8, 0xff, RZ, 0xc0, !PT ;  /* 0x000000ff08077812 */ /* 0x004fca00078ec0ff */
[----:B-----5:R-:W-:-:S05]  /*25890*/  IMAD.IADD R7, R7, 0x1, R10 ;  /* 0x0000000107077824 */ /* 0x020fca00078e020a */
[----:B------:R1:W-:Y:S04]  /*258a0*/  STL [R1+0xfe4], R7 ;  /* 0x000fe40701007387 */ /* 0x0003e80000100800 */
[----:B---3--:R-:W2:Y:S01]  /*258b0*/  LDL.U8 R9, [R14+0x107c] ;  /* 0x00107c000e097983 */ /* 0x008ea20000100000 */
[----:B------:R-:W-:-:S04]  /*258c0*/  LOP3.LUT R10, R2, R11, RZ, 0x30, !PT ;  /* 0x0000000b020a7212 */ /* 0x000fc800078e30ff */
[----:B------:R-:W-:Y:S01]  /*258d0*/  IADD3 R20, P0, PT, R10, R4, RZ ;  /* 0x000000040a147210 */ /* 0x000fe20007f1e0ff */
[----:B------:R-:W-:-:S04]  /*258e0*/  IMAD.IADD R12, R1, 0x1, R10 ;  /* 0x00000001010c7824 */ /* 0x000fc800078e020a */
[----:B------:R-:W-:Y:S02]  /*258f0*/  IMAD.X R21, RZ, RZ, R3, P0 ;  /* 0x000000ffff157224 */ /* 0x000fe400000e0603 */
[----:B0-----:R-:W-:-:S03]  /*25900*/  IMAD R15, R7, 0x4, R0 ;  /* 0x00000004070f7824 */ /* 0x001fc600078e0200 */
[----:B------:R-:W3:Y:S01]  /*25910*/  LDG.E.U8 R13, desc[UR4][R20.64] ;  /* 0x00000004140d7981 */ /* 0x000ee2000c1e1100 */
[----:B--2---:R-:W-:-:S05]  /*25920*/  LOP3.LUT R9, R9, R8, RZ, 0x30, !PT ;  /* 0x0000000809097212 */ /* 0x004fca00078e30ff */
[----:B------:R0:W-:Y:S04]  /*25930*/  STL.U8 [R14+0x107c], R9 ;  /* 0x00107c090e007387 */ /* 0x0001e80000100000 */
[----:B------:R-:W3:Y:S04]  /*25940*/  LDL.U8 R6, [R12+0x107c] ;  /* 0x00107c000c067983 */ /* 0x000ee80000100000 */
[----:B------:R2:W-:Y:S04]  /*25950*/  STL [R15+0x4], R10 ;  /* 0x0000040a0f007387 */ /* 0x0005e80000100800 */
[----:B------:R-:W4:Y:S01]  /*25960*/  LDL R8, [R1+0xfe4] ;  /* 0x000fe40001087983 */ /* 0x000f220000100800 */
[----:B---3--:R-:W-:-:S04]  /*25970*/  LOP3.LUT R6, R13, R6, RZ, 0xc0, !PT ;  /* 0x000000060d067212 */ /* 0x008fc800078ec0ff */
[----:B-1----:R-:W-:-:S05]  /*25980*/  LOP3.LUT R7, R6, 0xff, RZ, 0xc0, !PT ;  /* 0x000000ff06077812 */ /* 0x002fca00078ec0ff */
[----:B----4-:R-:W-:-:S05]  /*25990*/  IMAD.IADD R7, R7, 0x1, R8 ;  /* 0x0000000107077824 */ /* 0x010fca00078e0208 */
[----:B------:R1:W-:Y:S04]  /*259a0*/  STL [R1+0xfe4], R7 ;  /* 0x000fe40701007387 */ /* 0x0003e80000100800 */
[----:B------:R-:W3:Y:S01]  /*259b0*/  LDL.U8 R13, [R12+0x107c] ;  /* 0x00107c000c0d7983 */ /* 0x000ee20000100000 */
[----:B------:R-:W-:-:S04]  /*259c0*/  LOP3.LUT R8, R11, R2, RZ, 0x30, !PT ;  /* 0x000000020b087212 */ /* 0x000fc800078e30ff */
[----:B------:R-:W-:Y:S02]  /*259d0*/  IADD3 R18, P0, PT, R8, R4, RZ ;  /* 0x0000000408127210 */ /* 0x000fe40007f1e0ff */
[----:B0-----:R-:W-:-:S03]  /*259e0*/  IADD3 R14, PT, PT, R1, R8, RZ ;  /* 0x00000008010e7210 */ /* 0x001fc60007ffe0ff */
[----:B------:R-:W-:Y:S02]  /*259f0*/  IMAD.X R19, RZ, RZ, R3, P0 ;  /* 0x000000ffff137224 */ /* 0x000fe400000e0603 */
[----:B--2---:R-:W-:-:S03]  /*25a00*/  IMAD R15, R7, 0x4, R0 ;  /* 0x00000004070f7824 */ /* 0x004fc600078e0200 */
[----:B------:R-:W2:Y:S01]  /*25a10*/  LDG.E.U8 R9, desc[UR4][R18.64] ;  /* 0x0000000412097981 */ /* 0x000ea2000c1e1100 */
[----:B---3--:R-:W-:-:S05]  /*25a20*/  LOP3.LUT R13, R13, R6, RZ, 0x30, !PT ;  /* 0x000000060d0d7212 */ /* 0x008fca00078e30ff */
[----:B------:R0:W-:Y:S04]  /*25a30*/  STL.U8 [R12+0x107c], R13 ;  /* 0x00107c0d0c007387 */ /* 0x0001e80000100000 */
[----:B------:R-:W2:Y:S04]  /*25a40*/  LDL.U8 R6, [R14+0x107c] ;  /* 0x00107c000e067983 */ /* 0x000ea80000100000 */
[----:B------:R3:W-:Y:S04]  /*25a50*/  STL [R15+0x4], R8 ;  /* 0x000004080f007387 */ /* 0x0007e80000100800 */
[----:B------:R-:W4:Y:S01]  /*25a60*/  LDL R10, [R1+0xfe4] ;  /* 0x000fe400010a7983 */ /* 0x000f220000100800 */
[----:B--2---:R-:W-:-:S04]  /*25a70*/  LOP3.LUT R6, R9, R6, RZ, 0xc0, !PT ;  /* 0x0000000609067212 */ /* 0x004fc800078ec0ff */
[----:B-1----:R-:W-:-:S05]  /*25a80*/  LOP3.LUT R7, R6, 0xff, RZ, 0xc0, !PT ;  /* 0x000000ff06077812 */ /* 0x002fca00078ec0ff */
[----:B----4-:R-:W-:-:S05]  /*25a90*/  IMAD.IADD R7, R7, 0x1, R10 ;  /* 0x0000000107077824 */ /* 0x010fca00078e020a */
[----:B------:R1:W-:Y:S04]  /*25aa0*/  STL [R1+0xfe4], R7 ;  /* 0x000fe40701007387 */ /* 0x0003e80000100800 */
[----:B------:R-:W2:Y:S01]  /*25ab0*/  LDL.U8 R9, [R14+0x107c] ;  /* 0x00107c000e097983 */ /* 0x000ea20000100000 */
[----:B------:R-:W-:-:S04]  /*25ac0*/  LOP3.LUT R10, R11, R2, RZ, 0x3c, !PT ;  /* 0x000000020b0a7212 */ /* 0x000fc800078e3cff */
[----:B------:R-:W-:Y:S01]  /*25ad0*/  IADD3 R18, P0, PT, R10, R4, RZ ;  /* 0x000000040a127210 */ /* 0x000fe20007f1e0ff */
[----:B0-----:R-:W-:-:S04]  /*25ae0*/  IMAD.IADD R12, R1, 0x1, R10 ;  /* 0x00000001010c7824 */ /* 0x001fc800078e020a */
[----:B------:R-:W-:Y:S02]  /*25af0*/  IMAD.X R19, RZ, RZ, R3, P0 ;  /* 0x000000ffff137224 */ /* 0x000fe400000e0603 */
[----:B---3--:R-:W-:-:S03]  /*25b00*/  IMAD R15, R7, 0x4, R0 ;  /* 0x00000004070f7824 */ /* 0x008fc600078e0200 */
        /* <DEDUP_REMOVED lines=12> */
[----:B------:R-:W-:Y:S01]  /*25bd0*/  IADD3 R18, P0, PT, R11, R4, RZ ;  /* 0x000000040b127210 */ /* 0x000fe20007f1e0ff */
[----:B0-----:R-:W-:-:S04]  /*25be0*/  IMAD.IADD R14, R1, 0x1, R11 ;  /* 0x00000001010e7824 */ /* 0x001fc800078e020b */
[----:B------:R-:W-:Y:S02]  /*25bf0*/  IMAD.X R19, RZ, RZ, R3, P0 ;  /* 0x000000ffff137224 */ /* 0x000fe400000e0603 */
[----:B------:R-:W-:-:S03]  /*25c00*/  IMAD R8, R7, 0x4, R0 ;  /* 0x0000000407087824 */ /* 0x000fc600078e0200 */
[----:B------:R-:W4:Y:S01]  /*25c10*/  LDG.E.U8 R9, desc[UR4][R18.64] ;  /* 0x0000000412097981 */ /* 0x000f22000c1e1100 */
[----:B---3--:R-:W-:-:S05]  /*25c20*/  LOP3.LUT R13, R13, R6, RZ, 0x30, !PT ;  /* 0x000000060d0d7212 */ /* 0x008fca00078e30ff */
[----:B------:R0:W-:Y:S04]  /*25c30*/  STL.U8 [R12+0x107c], R13 ;  /* 0x00107c0d0c007387 */ /* 0x0001e80000100000 */
[----:B------:R-:W4:Y:S04]  /*25c40*/  LDL.U8 R6, [R14+0x107c] ;  /* 0x00107c000e067983 */ /* 0x000f280000100000 */
[----:B------:R3:W-:Y:S04]  /*25c50*/  STL [R8+0x4], R11 ;  /* 0x0000040b08007387 */ /* 0x0007e80000100800 */
[----:B--2---:R-:W2:Y:S01]  /*25c60*/  LDL R10, [R1+0xfe4] ;  /* 0x000fe400010a7983 */ /* 0x004ea20000100800 */
[----:B----4-:R-:W-:-:S04]  /*25c70*/  LOP3.LUT R6, R9, R6, RZ, 0xc0, !PT ;  /* 0x0000000609067212 */ /* 0x010fc800078ec0ff */
[----:B-1----:R-:W-:-:S05]  /*25c80*/  LOP3.LUT R7, R6, 0xff, RZ, 0xc0, !PT ;  /* 0x000000ff06077812 */ /* 0x002fca00078ec0ff */
[----:B--2---:R-:W-:-:S05]  /*25c90*/  IMAD.IADD R7, R7, 0x1, R10 ;  /* 0x0000000107077824 */ /* 0x004fca00078e020a */
[----:B------:R1:W-:Y:S04]  /*25ca0*/  STL [R1+0xfe4], R7 ;  /* 0x000fe40701007387 */ /* 0x0003e80000100800 */
[----:B------:R-:W2:Y:S02]  /*25cb0*/  LDL.U8 R9, [R14+0x107c] ;  /* 0x00107c000e097983 */ /* 0x000ea40000100000 */
[----:B--2---:R-:W-:-:S05]  /*25cc0*/  LOP3.LUT R9, R9, R6, RZ, 0x30, !PT ;  /* 0x0000000609097212 */ /* 0x004fca00078e30ff */
[----:B------:R2:W-:Y:S04]  /*25cd0*/  STL.U8 [R14+0x107c], R9 ;  /* 0x00107c090e007387 */ /* 0x0005e80000100000 */
[----:B0-----:R-:W4:Y:S01]  /*25ce0*/  LDL R13, [R1+0xff4] ;  /* 0x000ff400010d7983 */ /* 0x001f220000100800 */
[----:B------:R-:W-:Y:S01]  /*25cf0*/  IMAD R15, R7, 0x4, R0 ;  /* 0x00000004070f7824 */ /* 0x000fe200078e0200 */
[----:B----4-:R-:W-:-:S04]  /*25d00*/  LOP3.LUT R6, R13, R2, RZ, 0xc0, !PT ;  /* 0x000000020d067212 */ /* 0x010fc800078ec0ff */
[----:B------:R-:W-:Y:S01]  /*25d10*/  IADD3 R18, P0, PT, R6, R4, RZ ;  /* 0x0000000406127210 */ /* 0x000fe20007f1e0ff */
[----:B------:R-:W-:-:S04]  /*25d20*/  IMAD.IADD R12, R1, 0x1, R6 ;  /* 0x00000001010c7824 */ /* 0x000fc800078e0206 */
[----:B------:R-:W-:Y:S01]  /*25d30*/  IMAD.X R19, RZ, RZ, R3, P0 ;  /* 0x000000ffff137224 */ /* 0x000fe200000e0603 */
[----:B---3--:R-:W3:Y:S04]  /*25d40*/  LDL.U8 R8, [R12+0x107c] ;  /* 0x00107c000c087983 */ /* 0x008ee80000100000 */
[----:B------:R-:W3:Y:S04]  /*25d50*/  LDG.E.U8 R11, desc[UR4][R18.64] ;  /* 0x00000004120b7981 */ /* 0x000ee8000c1e1100 */
[----:B------:R0:W-:Y:S04]  /*25d60*/  STL [R15+0x4], R6 ;  /* 0x000004060f007387 */ /* 0x0001e80000100800 */
[----:B------:R-:W4:Y:S01]  /*25d70*/  LDL R10, [R1+0xfe4] ;  /* 0x000fe400010a7983 */ /* 0x000f220000100800 */
[----:B---3--:R-:W-:-:S04]  /*25d80*/  LOP3.LUT R8, R11, R8, RZ, 0xc0, !PT ;  /* 0x000000080b087212 */ /* 0x008fc800078ec0ff */
[----:B-1----:R-:W-:-:S05]  /*25d90*/  LOP3.LUT R7, R8, 0xff, RZ, 0xc0, !PT ;  /* 0x000000ff08077812 */ /* 0x002fca00078ec0ff */
[----:B----4-:R-:W-:-:S05]  /*25da0*/  IMAD.IADD R7, R7, 0x1, R10 ;  /* 0x0000000107077824 */ /* 0x010fca00078e020a */
[----:B------:R1:W-:Y:S04]  /*25db0*/  STL [R1+0xfe4], R7 ;  /* 0x000fe40701007387 */ /* 0x0003e80000100800 */
[----:B--2---:R-:W2:Y:S01]  /*25dc0*/  LDL.U8 R9, [R12+0x107c] ;  /* 0x00107c000c097983 */ /* 0x004ea20000100000 */
        /* <DEDUP_REMOVED lines=35> */
[----:B------:R-:W-:Y:S01]  /*26000*/  IMAD.X R19, RZ, RZ, R3, P0 ;  /* 0x000000ffff137224 */ /* 0x000fe200000e0603 */
[----:B---3--:R-:W-:-:S04]  /*26010*/  LEA R15, R7, R0, 0x2 ;  /* 0x00000000070f7211 */ /* 0x008fc800078e10ff */
        /* <DEDUP_REMOVED lines=104> */
[----:B-1----:R-:W-:-:S04]  /*266a0*/  LOP3.LUT R7, R6, 0xff, RZ, 0xc0, !PT ;  /* 0x000000ff06077812 */ /* 0x002fc800078ec0ff */
[----:B--2---:R-:W-:-:S05]  /*266b0*/  IADD3 R7, PT, PT, R7, R10, RZ ;  /* 0x0000000a07077210 */ /* 0x004fca0007ffe0ff */
        /* <DEDUP_REMOVED lines=102> */
[----:B------:R-:W-:-:S03]  /*26d20*/  IMAD.IADD R12, R1, 0x1, R10 ;  /* 0x00000001010c7824 */ /* 0x000fc600078e020a */
[----:B------:R-:W-:Y:S01]  /*26d30*/  IADD3.X R21, PT, PT, RZ, R3, RZ, P0, !PT ;  /* 0x00000003ff157210 */ /* 0x000fe200007fe4ff */
[----:B0-----:R-:W-:-:S04]  /*26d40*/  IMAD R15, R7, 0x4, R0 ;  /* 0x00000004070f7824 */ /* 0x001fc800078e0200 */
        /* <DEDUP_REMOVED lines=747> */
[----:B------:R-:W-:Y:S04]  /*29c00*/  STL.U8 [R14+0x107c], R11 ;  /* 0x00107c0b0e007387 */ /* 0x000fe80000100000 */
[----:B------:R-:W2:Y:S04]  /*29c10*/  LDL.U8 R6, [R12+0x107c] ;  /* 0x00107c000c067983 */ /* 0x000ea80000100000 */
[----:B------:R0:W-:Y:S04]  /*29c20*/  STL [R15+0x4], R8 ;  /* 0x000004080f007387 */ /* 0x0001e80000100800 */
[----:B------:R-:W3:Y:S01]  /*29c30*/  LDL R10, [R1+0xfe4] ;  /* 0x000fe400010a7983 */ /* 0x000ee20000100800 */
[----:B--2---:R-:W-:-:S04]  /*29c40*/  LOP3.LUT R6, R9, R6, RZ, 0xc0, !PT ;  /* 0x0000000609067212 */ /* 0x004fc800078ec0ff */
[----:B-1----:R-:W-:-:S05]  /*29c50*/  LOP3.LUT R7, R6, 0xff, RZ, 0xc0, !PT ;  /* 0x000000ff06077812 */ /* 0x002fca00078ec0ff */
[----:B---3--:R-:W-:-:S05]  /*29c60*/  IMAD.IADD R7, R7, 0x1, R10 ;  /* 0x0000000107077824 */ /* 0x008fca00078e020a */
[----:B------:R1:W-:Y:S04]  /*29c70*/  STL [R1+0xfe4], R7 ;  /* 0x000fe40701007387 */ /* 0x0003e80000100800 */
[----:B------:R-:W2:Y:S01]  /*29c80*/  LDL.U8 R9, [R12+0x107c] ;  /* 0x00107c000c097983 */ /* 0x000ea20000100000 */
[----:B------:R-:W-:-:S04]  /*29c90*/  LOP3.LUT R10, R13, R2, RZ, 0x3c, !PT ;  /* 0x000000020d0a7212 */ /* 0x000fc800078e3cff */
[----:B------:R-:W-:Y:S01]  /*29ca0*/  IADD3 R18, P0, PT, R10, R4, RZ ;  /* 0x000000040a127210 */ /* 0x000fe20007f1e0ff */
[----:B0-----:R-:W-:-:S04]  /*29cb0*/  IMAD.IADD R8, R1, 0x1, R10 ;  /* 0x0000000101087824 */ /* 0x001fc800078e020a */
[----:B------:R-:W-:Y:S02]  /*29cc0*/  IMAD.X R19, RZ, RZ, R3, P0 ;  /* 0x000000ffff137224 */ /* 0x000fe400000e0603 */
[----:B------:R-:W-:-:S03]  /*29cd0*/  IMAD R15, R7, 0x4, R0 ;  /* 0x00000004070f7824 */ /* 0x000fc600078e0200 */
[----:B------:R-:W3:Y:S01]  /*29ce0*/  LDG.E.U8 R11, desc[UR4][R18.64] ;  /* 0x00000004120b7981 */ /* 0x000ee2000c1e1100 */
[----:B--2---:R-:W-:-:S05]  /*29cf0*/  LOP3.LUT R9, R9, R6, RZ, 0x30, !PT ;  /* 0x0000000609097212 */ /* 0x004fca00078e30ff */
[----:B------:R0:W-:Y:S04]  /*29d00*/  STL.U8 [R12+0x107c], R9 ;  /* 0x00107c090c007387 */ /* 0x0001e80000100000 */
[----:B------:R-:W3:Y:S04]  /*29d10*/  LDL.U8 R6, [R8+0x107c] ;  /* 0x00107c0008067983 */ /* 0x000ee80000100000 */
[----:B------:R-:W-:Y:S04]  /*29d20*/  STL [R15+0x4], R10 ;  /* 0x0000040a0f007387 */ /* 0x000fe80000100800 */
[----:B------:R-:W2:Y:S01]  /*29d30*/  LDL R14, [R1+0xfe4] ;  /* 0x000fe400010e7983 */ /* 0x000ea20000100800 */
[----:B---3--:R-:W-:-:S04]  /*29d40*/  LOP3.LUT R6, R11, R6, RZ, 0xc0, !PT ;  /* 0x000000060b067212 */ /* 0x008fc800078ec0ff */
[----:B-1----:R-:W-:-:S05]  /*29d50*/  LOP3.LUT R7, R6, 0xff, RZ, 0xc0, !PT ;  /* 0x000000ff06077812 */ /* 0x002fca00078ec0ff */
[----:B--2---:R-:W-:-:S05]  /*29d60*/  IMAD.IADD R7, R7, 0x1, R14 ;  /* 0x0000000107077824 */ /* 0x004fca00078e020e */
        /* <DEDUP_REMOVED lines=9> */
[----:B------:R-:W-:Y:S04]  /*29e00*/  STL.U8 [R8+0x107c], R11 ;  /* 0x00107c0b08007387 */ /* 0x000fe80000100000 */
[----:B------:R-:W3:Y:S04]  /*29e10*/  LDL.U8 R2, [R9+0x107c] ;  /* 0x00107c0009027983 */ /* 0x000ee80000100000 */
[----:B------:R0:W-:Y:S04]  /*29e20*/  STL [R4+0x4], R13 ;  /* 0x0000040d04007387 */ /* 0x0001e80000100800 */
[----:B------:R-:W2:Y:S01]  /*29e30*/  LDL R20, [R1+0xfe4] ;  /* 0x000fe40001147983 */ /* 0x000ea20000100800 */
[----:B---3--:R-:W-:-:S04]  /*29e40*/  LOP3.LUT R2, R3, R2, RZ, 0xc0, !PT ;  /* 0x0000000203027212 */ /* 0x008fc800078ec0ff */
[----:B------:R-:W-:-:S05]  /*29e50*/  LOP3.LUT R3, R2, 0xff, RZ, 0xc0, !PT ;  /* 0x000000ff02037812 */ /* 0x000fca00078ec0ff */
[----:B--2---:R-:W-:-:S05]  /*29e60*/  IMAD.IADD R20, R3, 0x1, R20 ;  /* 0x0000000103147824 */ /* 0x004fca00078e0214 */
[----:B------:R2:W-:Y:S04]  /*29e70*/  STL [R1+0xfe4], R20 ;  /* 0x000fe41401007387 */ /* 0x0005e80000100800 */
[----:B------:R-:W3:Y:S01]  /*29e80*/  LDL.U8 R3, [R9+0x107c] ;  /* 0x00107c0009037983 */ /* 0x000ee20000100000 */
[----:B-1----:R-:W-:Y:S01]  /*29e90*/  IMAD.MOV R7, RZ, RZ, -R17 ;  /* 0x000000ffff077224 */ /* 0x002fe200078e0a11 */
[----:B------:R-:W-:Y:S04]  /*29ea0*/  BSSY.RECONVERGENT B9, `(.L_x_39) ;  /* 0x00016b5000097945 */ /* 0x000fe80003800200 */
[----:B------:R-:W-:Y:S01]  /*29eb0*/  BSSY.RELIABLE B10, `(.L_x_40) ;  /* 0x00000130000a7945 */ /* 0x000fe20003800100 */
[----:B------:R-:W-:-:S05]  /*29ec0*/  PRMT R7, R7, 0x7710, RZ ;  /* 0x0000771007077816 */ /* 0x000fca00000000ff */
[----:B0-----:R-:W-:Y:S01]  /*29ed0*/  IMAD.IADD R4, R252, 0x1, R7 ;  /* 0x00000001fc047824 */ /* 0x001fe200078e0207 */
[----:B---3--:R-:W-:Y:S02]  /*29ee0*/  LOP3.LUT R6, R3, R2, RZ, 0x30, !PT ;  /* 0x0000000203067212 */ /* 0x008fe400078e30ff */
[----:B------:R-:W0:Y:S03]  /*29ef0*/  LDC.64 R2, c[0x4][RZ] ;  /* 0x01000000ff027b82 */ /* 0x000e260000000a00 */
[----:B------:R2:W-:Y:S02]  /*29f00*/  STL.U8 [R9+0x107c], R6 ;  /* 0x00107c0609007387 */ /* 0x0005e40000100000 */
.L_x_42:
[----:B--2---:R-:W-:Y:S02]  /*29f10*/  IMAD.MOV.U32 R6, RZ, RZ, 0x10 ;  /* 0x00000010ff067424 */ /* 0x004fe400078e00ff */
[----:B------:R-:W-:-:S03]  /*29f20*/  VIADD R5, R5, 0x1 ;  /* 0x0000000105057836 */ /* 0x000fc60000000000 */
[----:B------:R1:W-:Y:S02]  /*29f30*/  STL.S16 [R1+0x2d10], R6 ;  /* 0x002d100601007387 */ /* 0x0003e40000100600 */
[----:B------:R-:W-:-:S13]  /*29f40*/  ISETP.GE.U32.AND P0, PT, R5, R20, PT ;  /* 0x000000140500720c */ /* 0x000fda0003f06070 */
[----:B------:R-:W-:Y:S05]  /*29f50*/  @P0 BREAK.RELIABLE B10 ;  /* 0x00000000000a0942 */ /* 0x000fea0003800100 */
[----:B-1----:R-:W-:Y:S05]  /*29f60*/  @P0 BRA `(.L_x_41) ;  /* 0x0000016800a00947 */ /* 0x002fea0003800000 */
[----:B------:R-:W-:-:S06]  /*29f70*/  LEA R6, R5, R0, 0x2 ;  /* 0x0000000005067211 */ /* 0x000fcc00078e10ff */
[----:B------:R-:W0:Y:S02]  /*29f80*/  LDL R6, [R6+0x4] ;  /* 0x0000040006067983 */ /* 0x000e240000100800 */
[----:B0-----:R-:W-:-:S05]  /*29f90*/  IADD3 R8, P0, PT, R6, R2, RZ ;  /* 0x0000000206087210 */ /* 0x001fca0007f1e0ff */
[----:B------:R-:W-:-:S05]  /*29fa0*/  IMAD.X R9, RZ, RZ, R3, P0 ;  /* 0x000000ffff097224 */ /* 0x000fca00000e0603 */
[----:B------:R-:W2:Y:S02]  /*29fb0*/  LDG.E.U8 R8, desc[UR4][R8.64] ;  /* 0x0000000408087981 */ /* 0x000ea4000c1e1100 */
[----:B--2---:R-:W-:-:S13]  /*29fc0*/  ISETP.NE.AND P0, PT, R8, RZ, PT ;  /* 0x000000ff0800720c */ /* 0x004fda0003f05270 */
[----:B------:R-:W-:Y:S05]  /*29fd0*/  @!P0 BRA `(.L_x_42) ;  /* 0xfffffffc00cc8947 */ /* 0x000fea000383ffff */
[----:B------:R-:W-:Y:S05]  /*29fe0*/  BSYNC.RELIABLE B10 ;  /* 0x00000000000a7941 */ /* 0x000fea0003800100 */
.L_x_40:
[----:B------:R-:W-:Y:S01]  /*29ff0*/  IMAD.MOV.U32 R7, RZ, RZ, 0x10 ;  /* 0x00000010ff077424 */ /* 0x000fe200078e00ff */
[----:B------:R0:W-:Y:S01]  /*2a000*/  STL [R1+0x102c], R6 ;  /* 0x00102c0601007387 */ /* 0x0001e20000100800 */
[----:B------:R-:W-:Y:S01]  /*2a010*/  IMAD.MOV.U32 R8, RZ, RZ, 0x11 ;  /* 0x00000011ff087424 */ /* 0x000fe200078e00ff */
[----:B------:R-:W-:Y:S01]  /*2a020*/  LOP3.LUT R4, R4, 0xff, RZ, 0xc0, !PT ;  /* 0x000000ff04047812 */ /* 0x000fe200078ec0ff */
[----:B------:R-:W-:Y:S01]  /*2a030*/  BSSY.RELIABLE B10, `(.L_x_43) ;  /* 0x00005300000a7945 */ /* 0x000fe20003800100 */
[----:B------:R0:W-:Y:S02]  /*2a040*/  STL.S16 [R1+0x2d10], R7 ;  /* 0x002d100701007387 */ /* 0x0001e40000100600 */
[----:B------:R-:W-:Y:S02]  /*2a050*/  ISETP.NE.AND P0, PT, R4, 0x1, PT ;  /* 0x000000010400780c */ /* 0x000fe40003f05270 */
[----:B------:R0:W-:Y:S11]  /*2a060*/  STL [R1+0x2d14], R8 ;  /* 0x002d140801007387 */ /* 0x0001f60000100800 */
[----:B0-----:R-:W-:Y:S05]  /*2a070*/  @!P0 BRA `(.L_x_44) ;  /* 0x0000005000ac8947 */ /* 0x001fea0003800000 */
[----:B------:R-:W2:Y:S04]  /*2a080*/  LDL R21, [R1+0xfec] ;  /* 0x000fec0001157983 */ /* 0x000ea80000100800 */
[----:B------:R-:W-:Y:S01]  /*2a090*/  STL [R1+0xfe8], R20 ;  /* 0x000fe81401007387 */ /* 0x000fe20000100800 */
        /* <DEDUP_REMOVED lines=13> */
[----:B------:R-:W2:Y:S01]  /*2a170*/  LDL.U8 R11, [R14+0x107c] ;  /* 0x00107c000e0b7983 */ /* 0x000ea20000100000 */
[----:B------:R-:W-:-:S04]  /*2a180*/  LOP3.LUT R12, R6, R21, RZ, 0x30, !PT ;  /* 0x00000015060c7212 */ /* 0x000fc800078e30ff */
[----:B------:R-:W-:Y:S01]  /*2a190*/  IADD3 R18, P0, PT, R12, R2, RZ ;  /* 0x000000020c127210 */ /* 0x000fe20007f1e0ff */
[----:B------:R-:W-:-:S04]  /*2a1a0*/  IMAD.IADD R17, R1, 0x1, R12 ;  /* 0x0000000101117824 */ /* 0x000fc800078e020c */
[----:B------:R-:W-:Y:S02]  /*2a1b0*/  IMAD.X R19, RZ, RZ, R3, P0 ;  /* 0x000000ffff137224 */ /* 0x000fe400000e0603 */
[----:B------:R-:W-:Y:S01]  /*2a1c0*/  IMAD R13, R9, 0x4, R0 ;  /* 0x00000004090d7824 */ /* 0x000fe200078e0200 */
[----:B--2---:R-:W-:Y:S02]  /*2a1d0*/  LOP3.LUT R11, R11, R8, RZ, 0x30, !PT ;  /* 0x000000080b0b7212 */ /* 0x004fe400078e30ff */
[----:B------:R-:W2:Y:S04]  /*2a1e0*/  LDG.E.U8 R8, desc[UR4][R18.64] ;  /* 0x0000000412087981 */ /* 0x000ea8000c1e1100 */
[----:B------:R3:W-:Y:S04]  /*2a1f0*/  STL.U8 [R14+0x107c], R11 ;  /* 0x00107c0b0e007387 */ /* 0x0007e80000100000 */
[----:B0-----:R-:W2:Y:S04]  /*2a200*/  LDL.U8 R7, [R17+0x107c] ;  /* 0x00107c0011077983 */ /* 0x001ea80000100000 */
[----:B------:R0:W-:Y:S04]  /*2a210*/  STL [R13+0x4], R12 ;  /* 0x0000040c0d007387 */ /* 0x0001e80000100800 */
[----:B-1----:R-:W4:Y:S01]  /*2a220*/  LDL R9, [R1+0xfe8] ;  /* 0x000fe80001097983 */ /* 0x002f220000100800 */
[----:B--2---:R-:W-:-:S04]  /*2a230*/  LOP3.LUT R7, R8, R7, RZ, 0xc0, !PT ;  /* 0x0000000708077212 */ /* 0x004fc800078ec0ff */
[----:B------:R-:W-:-:S05]  /*2a240*/  LOP3.LUT R8, R7, 0xff, RZ, 0xc0, !PT ;  /* 0x000000ff07087812 */ /* 0x000fca00078ec0ff */
[----:B----4-:R-:W-:-:S05]  /*2a250*/  IMAD.IADD R8, R8, 0x1, R9 ;  /* 0x0000000108087824 */ /* 0x010fca00078e0209 */
[----:B------:R1:W-:Y:S04]  /*2a260*/  STL [R1+0xfe8], R8 ;  /* 0x000fe80801007387 */ /* 0x0003e80000100800 */
[----:B------:R-:W2:Y:S01]  /*2a270*/  LDL.U8 R10, [R17+0x107c] ;  /* 0x00107c00110a7983 */ /* 0x000ea20000100000 */
[----:B------:R-:W-:-:S04]  /*2a280*/  LOP3.LUT R9, R21, R6, RZ, 0x30, !PT ;  /* 0x0000000615097212 */ /* 0x000fc800078e30ff */
[----:B------:R-:W-:Y:S01]  /*2a290*/  IADD3 R18, P0, PT, R9, R2, RZ ;  /* 0x0000000209127210 */ /* 0x000fe20007f1e0ff */
[----:B------:R-:W-:-:S04]  /*2a2a0*/  IMAD.IADD R15, R1, 0x1, R9 ;  /* 0x00000001010f7824 */ /* 0x000fc800078e0209 */
[----:B------:R-:W-:Y:S02]  /*2a2b0*/  IMAD.X R19, RZ, RZ, R3, P0 ;  /* 0x000000ffff137224 */ /* 0x000fe400000e0603 */
[----:B---3--:R-:W-:-:S03]  /*2a2c0*/  IMAD R14, R8, 0x4, R0 ;  /* 0x00000004080e7824 */ /* 0x008fc600078e0200 */
[----:B0-----:R-:W3:Y:S01]  /*2a2d0*/  LDG.E.U8 R12, desc[UR4][R18.64] ;  /* 0x00000004120c7981 */ /* 0x001ee2000c1e1100 */
        /* <DEDUP_REMOVED lines=12> */
[----:B------:R-:W-:-:S04]  /*2a3a0*/  IMAD.IADD R13, R1, 0x1, R11 ;  /* 0x00000001010d7824 */ /* 0x000fc800078e020b */
[----:B0-----:R-:W-:Y:S02]  /*2a3b0*/  IMAD.X R17, RZ, RZ, R3, P0 ;  /* 0x000000ffff117224 */ /* 0x001fe400000e0603 */
        /* <DEDUP_REMOVED lines=27> */
[----:B------:R-:W3:Y:S02]  /*2a570*/  LDL.U8 R12, [R17+0x107c] ;  /* 0x00107c00110c7983 */ /* 0x000ee40000100000 */
[----:B---3--:R-:W-:-:S05]  /*2a580*/  LOP3.LUT R12, R12, R7, RZ, 0x30, !PT ;  /* 0x000000070c0c7212 */ /* 0x008fca00078e30ff */
[----:B------:R3:W-:Y:S04]  /*2a590*/  STL.U8 [R17+0x107c], R12 ;  /* 0x00107c0c11007387 */ /* 0x0007e80000100000 */
[----:B------:R-:W0:Y:S01]  /*2a5a0*/  LDL R7, [R1+0xff0] ;  /* 0x000ff00001077983 */ /* 0x000e220000100800 */
[----:B------:R-:W-:Y:S01]  /*2a5b0*/  IMAD R11, R8, 0x4, R0 ;  /* 0x00000004080b7824 */ /* 0x000fe200078e0200 */
[----:B0-----:R-:W-:-:S04]  /*2a5c0*/  LOP3.LUT R10, R7, R6, RZ, 0xc0, !PT ;  /* 0x00000006070a7212 */ /* 0x001fc800078ec0ff */
[----:B------:R-:W-:Y:S01]  /*2a5d0*/  IADD3 R18, P0, PT, R10, R2, RZ ;  /* 0x000000020a127210 */ /* 0x000fe20007f1e0ff */
[----:B------:R-:W-:-:S03]  /*2a5e0*/  IMAD.IADD R15, R1, 0x1, R10 ;  /* 0x00000001010f7824 */ /* 0x000fc600078e020a */
[----:B------:R-:W-:Y:S02]  /*2a5f0*/  IADD3.X R19, PT, PT, RZ, R3, RZ, P0, !PT ;  /* 0x00000003ff137210 */ /* 0x000fe400007fe4ff */
[----:B--2---:R-:W2:Y:S04]  /*2a600*/  LDL.U8 R9, [R15+0x107c] ;  /* 0x00107c000f097983 */ /* 0x004ea80000100000 */
[----:B------:R-:W2:Y:S04]  /*2a610*/  LDG.E.U8 R14, desc[UR4][R18.64] ;  /* 0x00000004120e7981 */ /* 0x000ea8000c1e1100 */
[----:B------:R0:W-:Y:S04]  /*2a620*/  STL [R11+0x4], R10 ;  /* 0x0000040a0b007387 */ /* 0x0001e80000100800 */
[----:B------:R-:W4:Y:S01]  /*2a630*/  LDL R13, [R1+0xfe8] ;  /* 0x000fe800010d7983 */ /* 0x000f220000100800 */
[----:B--2---:R-:W-:-:S04]  /*2a640*/  LOP3.LUT R9, R14, R9, RZ, 0xc0, !PT ;  /* 0x000000090e097212 */ /* 0x004fc800078ec0ff */
[----:B-1----:R-:W-:-:S05]  /*2a650*/  LOP3.LUT R8, R9, 0xff, RZ, 0xc0, !PT ;  /* 0x000000ff09087812 */ /* 0x002fca00078ec0ff */
[----:B----4-:R-:W-:-:S05]  /*2a660*/  IMAD.IADD R8, R8, 0x1, R13 ;  /* 0x0000000108087824 */ /* 0x010fca00078e020d */
[----:B------:R1:W-:Y:S04]  /*2a670*/  STL [R1+0xfe8], R8 ;  /* 0x000fe80801007387 */ /* 0x0003e80000100800 */
[----:B---3--:R-:W2:Y:S01]  /*2a680*/  LDL.U8 R12, [R15+0x107c] ;  /* 0x00107c000f0c7983 */ /* 0x008ea20000100000 */
[----:B------:R-:W-:-:S04]  /*2a690*/  LOP3.LUT R13, R6, R7, RZ, 0x30, !PT ;  /* 0x00000007060d7212 */ /* 0x000fc800078e30ff */
[----:B------:R-:W-:Y:S01]  /*2a6a0*/  IADD3 R20, P0, PT, R13, R2, RZ ;  /* 0x000000020d147210 */ /* 0x000fe20007f1e0ff */
[----:B------:R-:W-:-:S04]  /*2a6b0*/  IMAD.IADD R17, R1, 0x1, R13 ;  /* 0x0000000101117824 */ /* 0x000fc800078e020d */
[----:B------:R-:W-:Y:S02]  /*2a6c0*/  IMAD.X R21, RZ, RZ, R3, P0 ;  /* 0x000000ffff157224 */ /* 0x000fe400000e0603 */
[----:B------:R-:W-:-:S03]  /*2a6d0*/  IMAD R14, R8, 0x4, R0 ;  /* 0x00000004080e7824 */ /* 0x000fc600078e0200 */
        /* <DEDUP_REMOVED lines=61> */
[----:B------:R-:W4:Y:S01]  /*2aab0*/  LDL R9, [R1+0xff4] ;  /* 0x000ff40001097983 */ /* 0x000f220000100800 */
[----:B0-----:R-:W-:Y:S01]  /*2aac0*/  IMAD R11, R8, 0x4, R0 ;  /* 0x00000004080b7824 */ /* 0x001fe200078e0200 */
[----:B----4-:R-:W-:-:S04]  /*2aad0*/  LOP3.LUT R10, R9, R6, RZ, 0xc0, !PT ;  /* 0x00000006090a7212 */ /* 0x010fc800078ec0ff */
[----:B------:R-:W-:Y:S01]  /*2aae0*/  IADD3 R18, P0, PT, R10, R2, RZ ;  /* 0x000000020a127210 */ /* 0x000fe20007f1e0ff */
[----:B------:R-:W-:-:S04]  /*2aaf0*/  IMAD.IADD R15, R1, 0x1, R10 ;  /* 0x00000001010f7824 */ /* 0x000fc800078e020a */
[----:B------:R-:W-:Y:S01]  /*2ab00*/  IMAD.X R19, RZ, RZ, R3, P0 ;  /* 0x000000ffff137224 */ /* 0x000fe200000e0603 */
        /* <DEDUP_REMOVED lines=12> */
[----:B------:R-:W-:Y:S01]  /*2abd0*/  IMAD.X R21, RZ, RZ, R3, P0 ;  /* 0x000000ffff157224 */ /* 0x000fe200000e0603 */
[----:B------:R-:W-:-:S04]  /*2abe0*/  LEA R14, R8, R0, 0x2 ;  /* 0x00000000080e7211 */ /* 0x000fc800078e10ff */
        /* <DEDUP_REMOVED lines=104> */
[----:B-1----:R-:W-:-:S04]  /*2b270*/  LOP3.LUT R8, R9, 0xff, RZ, 0xc0, !PT ;  /* 0x000000ff09087812 */ /* 0x002fc800078ec0ff */
[----:B---3--:R-:W-:-:S05]  /*2b280*/  IADD3 R8, PT, PT, R8, R13, RZ ;  /* 0x0000000d08087210 */ /* 0x008fca0007ffe0ff */
        /* <DEDUP_REMOVED lines=999> */
[----:B------:R0:W-:Y:S04]  /*2f100*/  STL [R7+0x4], R6 ;  /* 0x0000040607007387 */ /* 0x0001e80000100800 */
[----:B-1----:R-:W2:Y:S01]  /*2f110*/  LDL R8, [R1+0xfe8] ;  /* 0x000fe80001087983 */ /* 0x002ea20000100800 */
[----:B---3--:R-:W-:-:S04]  /*2f120*/  LOP3.LUT R2, R3, R2, RZ, 0xc0, !PT ;  /* 0x0000000203027212 */ /* 0x008fc800078ec0ff */
[----:B------:R-:W-:-:S05]  /*2f130*/  LOP3.LUT R3, R2, 0xff, RZ, 0xc0, !PT ;  /* 0x000000ff02037812 */ /* 0x000fca00078ec0ff */
[----:B--2---:R-:W-:-:S05]  /*2f140*/  IMAD.IADD R8, R3, 0x1, R8 ;  /* 0x0000000103087824 */ /* 0x004fca00078e0208 */
[----:B------:R0:W-:Y:S04]  /*2f150*/  STL [R1+0xfe8], R8 ;  /* 0x000fe80801007387 */ /* 0x0001e80000100800 */
[----:B------:R-:W2:Y:S01]  /*2f160*/  LDL.U8 R3, [R12+0x107c] ;  /* 0x00107c000c037983 */ /* 0x000ea20000100000 */
[----:B------:R-:W-:Y:S01]  /*2f170*/  BSSY.RELIABLE B11, `(.L_x_45) ;  /* 0x00000120000b7945 */ /* 0x000fe20003800100 */
[----:B--2---:R-:W-:-:S05]  /*2f180*/  LOP3.LUT R3, R3, R2, RZ, 0x30, !PT ;  /* 0x0000000203037212 */ /* 0x004fca00078e30ff */
[----:B------:R0:W-:Y:S02]  /*2f190*/  STL.U8 [R12+0x107c], R3 ;  /* 0x00107c030c007387 */ /* 0x0001e40000100000 */
.L_x_46:
[----:B------:R-:W-:Y:S01]  /*2f1a0*/  MOV R2, 0x11 ;  /* 0x0000001100027802 */ /* 0x000fe20000000f00 */
[----:B------:R-:W-:-:S04]  /*2f1b0*/  VIADD R5, R5, 0x1 ;  /* 0x0000000105057836 */ /* 0x000fc80000000000 */
[----:B------:R1:W-:Y:S01]  /*2f1c0*/  STL.S16 [R1+0x2d10], R2 ;  /* 0x002d100201007387 */ /* 0x0003e20000100600 */
[----:B------:R-:W-:-:S13]  /*2f1d0*/  ISETP.GE.U32.AND P0, PT, R5, R8, PT ;  /* 0x000000080500720c */ /* 0x000fda0003f06070 */
[----:B------:R-:W-:Y:S05]  /*2f1e0*/  @P0 BREAK.RELIABLE B11 ;  /* 0x00000000000b0942 */ /* 0x000fea0003800100 */
[----:B------:R-:W-:Y:S05]  /*2f1f0*/  @P0 BREAK.RELIABLE B10 ;  /* 0x00000000000a0942 */ /* 0x000fea0003800100 */
[----:B-1----:R-:W-:Y:S05]  /*2f200*/  @P0 BRA `(.L_x_41) ;  /* 0x0000011400f80947 */ /* 0x002fea0003800000 */
[----:B------:R-:W-:Y:S01]  /*2f210*/  IMAD R2, R5, 0x4, R0 ;  /* 0x0000000405027824 */ /* 0x000fe200078e0200 */
[----:B------:R-:W0:Y:S05]  /*2f220*/  LDCU.64 UR6, c[0x4][URZ] ;  /* 0x01000000ff0677ac */ /* 0x000e2a0008000a00 */
[----:B------:R-:W0:Y:S02]  /*2f230*/  LDL R2, [R2+0x4] ;  /* 0x0000040002027983 */ /* 0x000e240000100800 */
[----:B0-----:R-:W-:-:S05]  /*2f240*/  IADD3 R6, P0, PT, R2, UR6, RZ ;  /* 0x0000000602067c10 */ /* 0x001fca000ff1e0ff */
[----:B------:R-:W-:-:S05]  /*2f250*/  IMAD.X R7, RZ, RZ, UR7, P0 ;  /* 0x00000007ff077e24 */ /* 0x000fca00080e06ff */
[----:B------:R-:W2:Y:S02]  /*2f260*/  LDG.E.U8 R6, desc[UR4][R6.64] ;  /* 0x0000000406067981 */ /* 0x000ea4000c1e1100 */
[----:B--2---:R-:W-:-:S13]  /*2f270*/  ISETP.NE.AND P0, PT, R6, RZ, PT ;  /* 0x000000ff0600720c */ /* 0x004fda0003f05270 */
[----:B------:R-:W-:Y:S05]  /*2f280*/  @!P0 BRA `(.L_x_46) ;  /* 0xfffffffc00c48947 */ /* 0x000fea000383ffff */
[----:B------:R-:W-:Y:S05]  /*2f290*/  BSYNC.RELIABLE B11 ;  /* 0x00000000000b7941 */ /* 0x000fea0003800100 */
.L_x_45:
[----:B------:R-:W-:Y:S01]  /*2f2a0*/  IMAD.MOV.U32 R3, RZ, RZ, 0x11 ;  /* 0x00000011ff037424 */ /* 0x000fe200078e00ff */
[----:B------:R0:W-:Y:S01]  /*2f2b0*/  STL [R1+0x1030], R2 ;  /* 0x0010300201007387 */ /* 0x0001e20000100800 */
[----:B------:R-:W-:-:S03]  /*2f2c0*/  ISETP.NE.AND P0, PT, R4, 0x2, PT ;  /* 0x000000020400780c */ /* 0x000fc60003f05270 */
[----:B0-----:R-:W-:-:S10]  /*2f2d0*/  PRMT R2, R3, 0x7610, R2 ;  /* 0x0000761003027816 */ /* 0x001fd40000000002 */
[----:B------:R-:W-:Y:S05]  /*2f2e0*/  @P0 BREAK.RELIABLE B10 ;  /* 0x00000000000a0942 */ /* 0x000fea0003800100 */
[----:B------:R1:W-:Y:S01]  /*2f2f0*/  STL.S16 [R1+0x2d10], R2 ;  /* 0x002d100201007387 */ /* 0x0003e20000100600 */
[----:B------:R-:W-:Y:S05]  /*2f300*/  @P0 BRA `(.L_x_41) ;  /* 0x0000011400b80947 */ /* 0x000fea0003800000 */
[----:B-1----:R-:W-:-:S05]  /*2f310*/  IMAD.MOV.U32 R2, RZ, RZ, 0x12 ;  /* 0x00000012ff027424 */ /* 0x002fca00078e00ff */
[----:B------:R0:W-:Y:S02]  /*2f320*/  STL [R1+0x2d14], R2 ;  /* 0x002d140201007387 */ /* 0x0001e40000100800 */
.L_x_44:
[----:B------:R-:W-:Y:S05]  /*2f330*/  BSYNC.RELIABLE B10 ;  /* 0x00000000000a7941 */ /* 0x000fea0003800100 */
.L_x_43:
[----:B------:R-:W1:Y:S01]  /*2f340*/  S2R R7, SR_LANEID ;  /* 0x0000000000077919 */ /* 0x000e620000000000 */
[----:B------:R-:W-:Y:S02]  /*2f350*/  VOTEU.ANY UR6, UPT, PT ;  /* 0x0000000000067886 */ /* 0x000fe400038e0100 */
[----:B------:R-:W1:Y:S01]  /*2f360*/  FLO.U32 R6, UR6 ;  /* 0x0000000600067d00 */ /* 0x000e6200080e0000 */
[----:B------:R-:W2:Y:S01]  /*2f370*/  LDC.64 R4, c[0x0][0x398] ;  /* 0x0000e600ff047b82 */ /* 0x000ea20000000a00 */
[----:B------:R-:W3:Y:S06]  /*2f380*/  LDL R34, [R1+0x2d14] ;  /* 0x002d140001227983 */ /* 0x000eec0000100800 */
[----:B------:R-:W2:Y:S01]  /*2f390*/  POPC R3, UR6 ;  /* 0x0000000600037d09 */ /* 0x000ea20008000000 */
[----:B-1----:R-:W-:-:S13]  /*2f3a0*/  ISETP.EQ.U32.AND P0, PT, R6, R7, PT ;  /* 0x000000070600720c */ /* 0x002fda0003f02070 */
[----:B--2---:R-:W0:Y:S01]  /*2f3b0*/  @P0 ATOMG.E.ADD.STRONG.GPU PT, R3, desc[UR4][R4.64], R3 ;  /* 0x80000003040309a8 */ /* 0x004e2200081ef104 */
[----:B------:R-:W1:Y:S02]  /*2f3c0*/  S2R R7, SR_LTMASK ;  /* 0x0000000000077919 */ /* 0x000e640000003900 */
[----:B-1----:R-:W-:-:S06]  /*2f3d0*/  LOP3.LUT R7, R7, UR6, RZ, 0xc0, !PT ;  /* 0x0000000607077c12 */ /* 0x002fcc000f8ec0ff */
[----:B------:R-:W1:Y:S01]  /*2f3e0*/  POPC R7, R7 ;  /* 0x0000000700077309 */ /* 0x000e620000000000 */
[----:B---3--:R-:W-:Y:S04]  /*2f3f0*/  STL [R1], R34 ;  /* 0x0000002201007387 */ /* 0x008fe80000100800 */
[----:B0-----:R-:W1:Y:S02]  /*2f400*/  SHFL.IDX PT, R2, R3, R6, 0x1f ;  /* 0x00001f0603027589 */ /* 0x001e6400000e0000 */
[----:B-1----:R-:W-:-:S05]  /*2f410*/  IMAD.IADD R2, R2, 0x1, R7 ;  /* 0x0000000102027824 */ /* 0x002fca00078e0207 */
[----:B------:R-:W-:-:S13]  /*2f420*/  ISETP.GT.U32.AND P0, PT, R2, 0x3e7, PT ;  /* 0x000003e70200780c */ /* 0x000fda0003f04070 */
[----:B------:R-:W-:Y:S05]  /*2f430*/  @P0 BRA `(.L_x_41) ;  /* 0x00000114006c0947 */ /* 0x000fea0003800000 */
[----:B------:R-:W0:Y:S01]  /*2f440*/  LDC.64 R4, c[0x0][0x390] ;  /* 0x0000e400ff047b82 */ /* 0x000e220000000a00 */
[----:B------:R-:W2:Y:S04]  /*2f450*/  LDL.64 R6, [R1+0x8] ;  /* 0x0000080001067983 */ /* 0x000ea80000100a00 */
[----:B------:R-:W3:Y:S04]  /*2f460*/  LDL.64 R36, [R1+0x78] ;  /* 0x0000780001247983 */ /* 0x000ee80000100a00 */
[----:B------:R-:W4:Y:S04]  /*2f470*/  LDL.64 R78, [R1+0x80] ;  /* 0x00008000014e7983 */ /* 0x000f280000100a00 */
[----:B------:R-:W3:Y:S04]  /*2f480*/  LDL.64 R76, [R1+0x88] ;  /* 0x00008800014c7983 */ /* 0x000ee80000100a00 */
[----:B------:R-:W3:Y:S04]  /*2f490*/  LDL.64 R74, [R1+0x90] ;  /* 0x00009000014a7983 */ /* 0x000ee80000100a00 */
[----:B------:R-:W3:Y:S01]  /*2f4a0*/  LDL.64 R72, [R1+0x98] ;  /* 0x0000980001487983 */ /* 0x000ee20000100a00 */
[----:B0-----:R-:W-:-:S03]  /*2f4b0*/  IMAD.WIDE.U32 R2, R2, 0x187c, R4 ;  /* 0x0000187c02027825 */ /* 0x001fc600078e0004 */
[----:B------:R-:W3:Y:S04]  /*2f4c0*/  LDL.64 R70, [R1+0xa0] ;  /* 0x0000a00001467983 */ /* 0x000ee80000100a00 */
[----:B------:R-:W2:Y:S04]  /*2f4d0*/  LDL.64 R4, [R1+0x10] ;  /* 0x0000100001047983 */ /* 0x000ea80000100a00 */
[----:B------:R-:W3:Y:S04]  /*2f4e0*/  LDL.64 R68, [R1+0xa8] ;  /* 0x0000a80001447983 */ /* 0x000ee80000100a00 */
        /* <DEDUP_REMOVED lines=24> */
[----:B------:R0:W-:Y:S04]  /*2f670*/  STL [R1+0x2d30], R252 ;  /* 0x002d30fc01007387 */ /* 0x0001e80000100800 */
[----:B------:R-:W3:Y:S04]  /*2f680*/  LDL R0, [R1+0x4] ;  /* 0x0000040001007983 */ /* 0x000ee80000100800 */
[----:B------:R-:W3:Y:S04]  /*2f690*/  LDL.64 R98, [R1+0x1610] ;  /* 0x0016100001627983 */ /* 0x000ee80000100a00 */
[----:B0-----:R-:W3:Y:S04]  /*2f6a0*/  LDL R252, [R1+0x1878] ;  /* 0x0018780001fc7983 */ /* 0x001ee80000100800 */
        /* <DEDUP_REMOVED lines=44> */
[----:B------:R-:W3:Y:S01]  /*2f970*/  LDL.64 R188, [R1+0x1778] ;  /* 0x0017780001bc7983 */ /* 0x000ee20000100a00 */
[----:B--2---:R-:W-:-:S03]  /*2f980*/  IMAD.MOV.U32 R31, RZ, RZ, R4 ;  /* 0x000000ffff1f7224 */ /* 0x004fc600078e0004 */
[----:B------:R-:W2:Y:S01]  /*2f990*/  LDL.64 R190, [R1+0x1780] ;  /* 0x0017800001be7983 */ /* 0x000ea20000100a00 */
[----:B------:R-:W-:-:S03]  /*2f9a0*/  IMAD.MOV.U32 R30, RZ, RZ, R5 ;  /* 0x000000ffff1e7224 */ /* 0x000fc600078e0005 */
[----:B------:R-:W2:Y:S01]  /*2f9b0*/  LDL.64 R4, [R1+0x18] ;  /* 0x0000180001047983 */ /* 0x000ea20000100a00 */
[----:B------:R-:W-:Y:S02]  /*2f9c0*/  IMAD.MOV.U32 R33, RZ, RZ, R7 ;  /* 0x000000ffff217224 */ /* 0x000fe400078e0007 */
[----:B------:R-:W-:Y:S01]  /*2f9d0*/  IMAD.MOV.U32 R32, RZ, RZ, R6 ;  /* 0x000000ffff207224 */ /* 0x000fe200078e0006 */
[----:B----4-:R0:W-:Y:S04]  /*2f9e0*/  STL.64 [R1+0x2c90], R78 ;  /* 0x002c904e01007387 */ /* 0x0101e80000100a00 */
[----:B---3--:R1:W-:Y:S04]  /*2f9f0*/  STL.64 [R1+0x2c88], R76 ;  /* 0x002c884c01007387 */ /* 0x0083e80000100a00 */
        /* <DEDUP_REMOVED lines=9> */
[----:B0-----:R-:W2:Y:S04]  /*2fa90*/  LDL.64 R78, [R1+0x178] ;  /* 0x00017800014e7983 */ /* 0x001ea80000100a00 */
[----:B-1----:R-:W2:Y:S04]  /*2faa0*/  LDL.64 R76, [R1+0x180] ;  /* 0x00018000014c7983 */ /* 0x002ea80000100a00 */
[----:B---3--:R-:W3:Y:S04]  /*2fab0*/  LDL.64 R74, [R1+0x188] ;  /* 0x00018800014a7983 */ /* 0x008ee80000100a00 */
[----:B----4-:R-:W4:Y:S04]  /*2fac0*/  LDL.64 R72, [R1+0x190] ;  /* 0x0001900001487983 */ /* 0x010f280000100a00 */
[----:B------:R-:W4:Y:S04]  /*2fad0*/  LDL.64 R70, [R1+0x198] ;  /* 0x0001980001467983 */ /* 0x000f280000100a00 */
[----:B------:R-:W4:Y:S04]  /*2fae0*/  LDL.64 R68, [R1+0x1a0] ;  /* 0x0001a00001447983 */ /* 0x000f280000100a00 */
[----:B------:R-:W4:Y:S04]  /*2faf0*/  LDL.64 R66, [R1+0x1a8] ;  /* 0x0001a80001427983 */ /* 0x000f280000100a00 */
[----:B------:R-:W4:Y:S04]  /*2fb00*/  LDL.64 R64, [R1+0x1b0] ;  /* 0x0001b00001407983 */ /* 0x000f280000100a00 */
[----:B------:R-:W4:Y:S04]  /*2fb10*/  LDL.64 R62, [R1+0x1b8] ;  /* 0x0001b800013e7983 */ /* 0x000f280000100a00 */
[----:B------:R-:W4:Y:S04]  /*2fb20*/  LDL.64 R60, [R1+0x1c0] ;  /* 0x0001c000013c7983 */ /* 0x000f280000100a00 */
[----:B------:R-:W4:Y:S04]  /*2fb30*/  LDL.64 R58, [R1+0x1c8] ;  /* 0x0001c800013a7983 */ /* 0x000f280000100a00 */
[----:B------:R0:W-:Y:S04]  /*2fb40*/  STL.64 [R1+0x2c38], R56 ;  /* 0x002c383801007387 */ /* 0x0001e80000100a00 */
[----:B------:R-:W4:Y:S04]  /*2fb50*/  LDL.64 R192, [R1+0x1788] ;  /* 0x0017880001c07983 */ /* 0x000f280000100a00 */
[----:B------:R-:W4:Y:S04]  /*2fb60*/  LDL.64 R194, [R1+0x1790] ;  /* 0x0017900001c27983 */ /* 0x000f280000100a00 */
[----:B0-----:R-:W4:Y:S04]  /*2fb70*/  LDL.64 R56, [R1+0x1d0] ;  /* 0x0001d00001387983 */ /* 0x001f280000100a00 */
        /* <DEDUP_REMOVED lines=18> */
[----:B0-----:R-:W4:Y:S04]  /*2fca0*/  LDL.64 R54, [R1+0x1d8] ;  /* 0x0001d80001367983 */ /* 0x001f280000100a00 */
[----:B-1----:R-:W4:Y:S04]  /*2fcb0*/  LDL.64 R52, [R1+0x1e0] ;  /* 0x0001e00001347983 */ /* 0x002f280000100a00 */
[----:B------:R-:W4:Y:S04]  /*2fcc0*/  LDL.64 R50, [R1+0x1e8] ;  /* 0x0001e80001327983 */ /* 0x000f280000100a00 */
        /* <DEDUP_REMOVED lines=15> */
[----:B------:R-:W-:Y:S04]  /*2fdc0*/  STL [R1+0x2d34], R252 ;  /* 0x002d34fc01007387 */ /* 0x000fe80000100800 */
        /* <DEDUP_REMOVED lines=10> */
[----:B------:R-:W4:Y:S01]  /*2fe70*/  LDL.64 R216, [R1+0x17e8] ;  /* 0x0017e80001d87983 */ /* 0x000f220000100a00 */
[----:B--2---:R-:W-:-:S03]  /*2fe80*/  IMAD.MOV.U32 R29, RZ, RZ, R4 ;  /* 0x000000ffff1d7224 */ /* 0x004fc600078e0004 */
[----:B------:R-:W2:Y:S01]  /*2fe90*/  LDL.64 R218, [R1+0x17f0] ;  /* 0x0017f00001da7983 */ /* 0x000ea20000100a00 */
[----:B------:R-:W-:-:S03]  /*2fea0*/  IMAD.MOV.U32 R28, RZ, RZ, R5 ;  /* 0x000000ffff1c7224 */ /* 0x000fc600078e0005 */
[----:B------:R-:W3:Y:S04]  /*2feb0*/  LDL.64 R4, [R1+0x20] ;  /* 0x0000200001047983 */ /* 0x000ee80000100a00 */
[----:B------:R-:W2:Y:S04]  /*2fec0*/  LDL.64 R220, [R1+0x17f8] ;  /* 0x0017f80001dc7983 */ /* 0x000ea80000100a00 */
        /* <DEDUP_REMOVED lines=14> */
[----:B------:R-:W2:Y:S01]  /*2ffb0*/  LDL.64 R250, [R1+0x1870] ;  /* 0x0018700001fa7983 */ /* 0x000ea20000100a00 */
[----:B---3--:R-:W-:-:S02]  /*2ffc0*/  IMAD.MOV.U32 R27, RZ, RZ, R4 ;  /* 0x000000ffff1b7224 */ /* 0x008fc400078e0004 */
[----:B------:R-:W-:Y:S02]  /*2ffd0*/  IMAD.MOV.U32 R26, RZ, RZ, R5 ;  /* 0x000000ffff1a7224 */ /* 0x000fe400078e0005 */
[----:B------:R-:W3:Y:S02]  /*2ffe0*/  LDL.64 R4, [R1+0x28] ;  /* 0x0000280001047983 */ /* 0x000ee40000100a00 */
[----:B---3--:R-:W-:Y:S02]  /*2fff0*/  IMAD.MOV.U32 R25, RZ, RZ, R4 ;  /* 0x000000ffff197224 */ /* 0x008fe400078e0004 */
[----:B------:R-:W-:Y:S02]  /*30000*/  IMAD.MOV.U32 R24, RZ, RZ, R5 ;  /* 0x000000ffff187224 */ /* 0x000fe400078e0005 */
[----:B------:R-:W3:Y:S02]  /*30010*/  LDL.64 R4, [R1+0x30] ;  /* 0x0000300001047983 */ /* 0x000ee40000100a00 */
        /* <DEDUP_REMOVED lines=12> */
[----:B---3--:R-:W-:Y:S01]  /*300e0*/  IMAD.MOV.U32 R15, RZ, RZ, R4 ;  /* 0x000000ffff0f7224 */ /* 0x008fe200078e0004 */
[----:B------:R-:W-:-:S02]  /*300f0*/  MOV R14, R5 ;  /* 0x00000005000e7202 */ /* 0x000fc40000000f00 */
[----:B------:R-:W3:Y:S02]  /*30100*/  LDL.64 R4, [R1+0x58] ;  /* 0x0000580001047983 */ /* 0x000ee40000100a00 */
[----:B---3--:R-:W-:Y:S02]  /*30110*/  IMAD.MOV.U32 R13, RZ, RZ, R4 ;  /* 0x000000ffff0d7224 */ /* 0x008fe400078e0004 */
[----:B------:R-:W-:Y:S02]  /*30120*/  IMAD.MOV.U32 R12, RZ, RZ, R5 ;  /* 0x000000ffff0c7224 */ /* 0x000fe400078e0005 */
[----:B------:R-:W3:Y:S02]  /*30130*/  LDL.64 R4, [R1+0x60] ;  /* 0x0000600001047983 */ /* 0x000ee40000100a00 */
[----:B---3--:R-:W-:Y:S02]  /*30140*/  IMAD.MOV.U32 R11, RZ, RZ, R4 ;  /* 0x000000ffff0b7224 */ /* 0x008fe400078e0004 */
[----:B------:R-:W-:-:S02]  /*30150*/  IMAD.MOV.U32 R10, RZ, RZ, R5 ;  /* 0x000000ffff0a7224 */ /* 0x000fc400078e0005 */
[----:B------:R-:W3:Y:S02]  /*30160*/  LDL.64 R4, [R1+0x68] ;  /* 0x0000680001047983 */ /* 0x000ee40000100a00 */
[----:B---3--:R-:W-:Y:S02]  /*30170*/  IMAD.MOV.U32 R9, RZ, RZ, R4 ;  /* 0x000000ffff097224 */ /* 0x008fe400078e0004 */
[----:B------:R-:W-:Y:S02]  /*30180*/  IMAD.MOV.U32 R8, RZ, RZ, R5 ;  /* 0x000000ffff087224 */ /* 0x000fe400078e0005 */
[----:B------:R-:W3:Y:S02]  /*30190*/  LDL.64 R4, [R1+0x70] ;  /* 0x0000700001047983 */ /* 0x000ee40000100a00 */
[----:B---3--:R-:W-:Y:S02]  /*301a0*/  IMAD.MOV.U32 R7, RZ, RZ, R4 ;  /* 0x000000ffff077224 */ /* 0x008fe400078e0004 */
[----:B------:R-:W-:-:S02]  /*301b0*/  IMAD.MOV.U32 R6, RZ, RZ, R5 ;  /* 0x000000ffff067224 */ /* 0x000fc400078e0005 */
[----:B------:R-:W-:Y:S02]  /*301c0*/  IMAD.MOV.U32 R5, RZ, RZ, R36 ;  /* 0x000000ffff057224 */ /* 0x000fe400078e0024 */
[----:B------:R-:W-:Y:S02]  /*301d0*/  IMAD.MOV.U32 R4, RZ, RZ, R37 ;  /* 0x000000ffff047224 */ /* 0x000fe400078e0025 */
[----:B------:R-:W3:Y:S04]  /*301e0*/  LDL.64 R36, [R1+0x110] ;  /* 0x0001100001247983 */ /* 0x000ee80000100a00 */
[----:B---3--:R0:W-:Y:S04]  /*301f0*/  STL.64 [R1+0x2c00], R36 ;  /* 0x002c002401007387 */ /* 0x0081e80000100a00 */
[----:B0-----:R-:W3:Y:S04]  /*30200*/  LDL.64 R36, [R1+0x208] ;  /* 0x0002080001247983 */ /* 0x001ee80000100a00 */
[----:B------:R0:W-:Y:S04]  /*30210*/  STL.64 [R1+0x2b98], R78 ;  /* 0x002b984e01007387 */ /* 0x0001e80000100a00 */
[----:B------:R1:W-:Y:S04]  /*30220*/  STL.64 [R1+0x2b90], R76 ;  /* 0x002b904c01007387 */ /* 0x0003e80000100a00 */
[----:B------:R2:W-:Y:S04]  /*30230*/  STL.64 [R1+0x2b88], R74 ;  /* 0x002b884a01007387 */ /* 0x0005e80000100a00 */
[----:B----4-:R4:W-:Y:S04]  /*30240*/  STL.64 [R1+0x2b80], R72 ;  /* 0x002b804801007387 */ /* 0x0109e80000100a00 */
[----:B------:R4:W-:Y:S04]  /*30250*/  STL.64 [R1+0x2b78], R70 ;  /* 0x002b784601007387 */ /* 0x0009e80000100a00 */
[----:B------:R4:W-:Y:S04]  /*30260*/  STL.64 [R1+0x2b70], R68 ;  /* 0x002b704401007387 */ /* 0x0009e80000100a00 */
[----:B------:R4:W-:Y:S04]  /*30270*/  STL.64 [R1+0x2b68], R66 ;  /* 0x002b684201007387 */ /* 0x0009e80000100a00 */
[----:B------:R4:W-:Y:S04]  /*30280*/  STL.64 [R1+0x2b60], R64 ;  /* 0x002b604001007387 */ /* 0x0009e80000100a00 */
[----:B------:R4:W-:Y:S04]  /*30290*/  STL.64 [R1+0x2b58], R62 ;  /* 0x002b583e01007387 */ /* 0x0009e80000100a00 */
[----:B------:R4:W-:Y:S04]  /*302a0*/  STL.64 [R1+0x2b50], R60 ;  /* 0x002b503c01007387 */ /* 0x0009e80000100a00 */
[----:B------:R4:W-:Y:S04]  /*302b0*/  STL.64 [R1+0x2b48], R58 ;  /* 0x002b483a01007387 */ /* 0x0009e80000100a00 */
[----:B0-----:R-:W3:Y:S04]  /*302c0*/  LDL.64 R78, [R1+0x270] ;  /* 0x00027000014e7983 */ /* 0x001ee80000100a00 */
[----:B-1----:R-:W3:Y:S04]  /*302d0*/  LDL.64 R76, [R1+0x278] ;  /* 0x00027800014c7983 */ /* 0x002ee80000100a00 */
[----:B--2---:R-:W2:Y:S04]  /*302e0*/  LDL.64 R74, [R1+0x280] ;  /* 0x00028000014a7983 */ /* 0x004ea80000100a00 */
        /* <DEDUP_REMOVED lines=9> */
[----:B0-----:R-:W4:Y:S04]  /*30380*/  LDL.64 R56, [R1+0x2c8] ;  /* 0x0002c80001387983 */ /* 0x001f280000100a00 */
[----:B---3--:R0:W-:Y:S04]  /*30390*/  STL.64 [R1+0x2b08], R36 ;  /* 0x002b082401007387 */ /* 0x0081e80000100a00 */
[----:B0-----:R-:W3:Y:S04]  /*303a0*/  LDL.64 R36, [R1+0x300] ;  /* 0x0003000001247983 */ /* 0x001ee80000100a00 */
        /* <DEDUP_REMOVED lines=20> */
[----:B--2---:R2:W-:Y:S04]  /*304f0*/  STL.64 [R1+0x2a90], R74 ;  /* 0x002a904a01007387 */ /* 0x0045e80000100a00 */
        /* <DEDUP_REMOVED lines=100> */
[----:B---3--:R1:W-:Y:S04]  /*30b40*/  STL.64 [R1+0x2918], R36 ;  /* 0x0029182401007387 */ /* 0x0083e80000100a00 */
[----:B0-----:R-:W3:Y:S04]  /*30b50*/  LDL.64 R56, [R1+0x4b8] ;  /* 0x0004b80001387983 */ /* 0x001ee80000100a00 */
[----:B-1----:R-:W3:Y:S04]  /*30b60*/  LDL.64 R36, [R1+0x4f0] ;  /* 0x0004f00001247983 */ /* 0x002ee80000100a00 */
        /* <DEDUP_REMOVED lines=45> */
[----:B---3--:R-:W3:Y:S04]  /*30e40*/  LDL.64 R82, [R1+0x548] ;  /* 0x0005480001527983 */ /* 0x008ee80000100a00 */
        /* <DEDUP_REMOVED lines=13> */
[----:B------:R1:W-:Y:S04]  /*30f20*/  STL.64 [R1+0x2820], R36 ;  /* 0x0028202401007387 */ /* 0x0003e80000100a00 */
[----:B0-----:R-:W4:Y:S04]  /*30f30*/  LDL.64 R56, [R1+0x5b0] ;  /* 0x0005b00001387983 */ /* 0x001f280000100a00 */
[----:B-1----:R-:W4:Y:S04]  /*30f40*/  LDL.64 R36, [R1+0x5e8] ;  /* 0x0005e80001247983 */ /* 0x002f280000100a00 */
        /* <DEDUP_REMOVED lines=16> */
[----:B---3--:R3:W-:Y:S04]  /*31050*/  STL.64 [R1+0x27c8], R82 ;  /* 0x0027c85201007387 */ /* 0x0087e80000100a00 */
        /* <DEDUP_REMOVED lines=45> */
[----:B------:R-:W-:Y:S04]  /*31330*/  STL [R1+0x2d18], R0 ;  /* 0x002d180001007387 */ /* 0x000fe80000100800 */
        /* <DEDUP_REMOVED lines=15> */
[----:B------:R-:W-:Y:S04]  /*31430*/  STL.64 [R1+0x26d8], R84 ;  /* 0x0026d85401007387 */ /* 0x000fe80000100a00 */
[----:B---3--:R-:W-:Y:S04]  /*31440*/  STL.64 [R1+0x26d0], R82 ;  /* 0x0026d05201007387 */ /* 0x008fe80000100a00 */
[----:B------:R-:W-:Y:S04]  /*31450*/  STL.64 [R1+0x26c8], R80 ;  /* 0x0026c85001007387 */ /* 0x000fe80000100a00 */
[----:B------:R-:W-:Y:S04]  /*31460*/  STL.64 [R1+0x26c0], R78 ;  /* 0x0026c04e01007387 */ /* 0x000fe80000100a00 */
[----:B------:R-:W-:Y:S04]  /*31470*/  STL.64 [R1+0x26b8], R76 ;  /* 0x0026b84c01007387 */ /* 0x000fe80000100a00 */
[----:B--2---:R-:W-:Y:S04]  /*31480*/  STL.64 [R1+0x26b0], R74 ;  /* 0x0026b04a01007387 */ /* 0x004fe80000100a00 */
        /* <DEDUP_REMOVED lines=8> */
[----:B0-----:R-:W2:Y:S04]  /*31510*/  LDL.64 R54, [R1+0x6b0] ;  /* 0x0006b00001367983 */ /* 0x001ea80000100a00 */
[----:B-1----:R-:W3:Y:S04]  /*31520*/  LDL.64 R52, [R1+0x6b8] ;  /* 0x0006b80001347983 */ /* 0x002ee80000100a00 */
        /* <DEDUP_REMOVED lines=10> */
[----:B------:R-:W-:Y:S04]  /*315d0*/  STL.64 [R1+0x2668], R56 ;  /* 0x0026683801007387 */ /* 0x000fe80000100a00 */
[----:B------:R-:W4:Y:S04]  /*315e0*/  LDL.64 R90, [R1+0x718] ;  /* 0x00071800015a7983 */ /* 0x000f280000100a00 */
[----:B------:R0:W-:Y:S04]  /*315f0*/  STL.64 [R1+0x2630], R36 ;  /* 0x0026302401007387 */ /* 0x0001e80000100a00 */
[----:B------:R-:W4:Y:S04]  /*31600*/  LDL.64 R88, [R1+0x720] ;  /* 0x0007200001587983 */ /* 0x000f280000100a00 */
[----:B------:R-:W4:Y:S04]  /*31610*/  LDL.64 R86, [R1+0x728] ;  /* 0x0007280001567983 */ /* 0x000f280000100a00 */
[----:B0-----:R-:W4:Y:S04]  /*31620*/  LDL.64 R36, [R1+0x7d8] ;  /* 0x0007d80001247983 */ /* 0x001f280000100a00 */
        /* <DEDUP_REMOVED lines=15> */
[----:B--2---:R0:W-:Y:S04]  /*31720*/  STL.64 [R1+0x2660], R54 ;  /* 0x0026603601007387 */ /* 0x0041e80000100a00 */
[----:B---3--:R1:W-:Y:S04]  /*31730*/  STL.64 [R1+0x2658], R52 ;  /* 0x0026583401007387 */ /* 0x0083e80000100a00 */
        /* <DEDUP_REMOVED lines=12> */
[----:B--2---:R-:W2:Y:S04]  /*31800*/  LDL.64 R50, [R1+0x7b8] ;  /* 0x0007b80001327983 */ /* 0x004ea80000100a00 */
        /* <DEDUP_REMOVED lines=368> */
[----:B------:R-:W4:Y:S04]  /*32f10*/  LDL.64 R56, [R1+0xd70] ;  /* 0x000d700001387983 */ /* 0x000f280000100a00 */
[----:B0-----:R-:W4:Y:S04]  /*32f20*/  LDL.64 R54, [R1+0xd78] ;  /* 0x000d780001367983 */ /* 0x001f280000100a00 */
[----:B-1----:R-:W4:Y:S04]  /*32f30*/  LDL.64 R52, [R1+0xd80] ;  /* 0x000d800001347983 */ /* 0x002f280000100a00 */
[----:B------:R-:W-:Y:S04]  /*32f40*/  STL.64 [R1+0x2028], R90 ;  /* 0x0020285a01007387 */ /* 0x000fe80000100a00 */
[----:B------:R0:W-:Y:S04]  /*32f50*/  STL.64 [R1+0x1f68], R36 ;  /* 0x001f682401007387 */ /* 0x0001e80000100a00 */
[----:B--2---:R-:W2:Y:S04]  /*32f60*/  LDL.64 R50, [R1+0xd88] ;  /* 0x000d880001327983 */ /* 0x004ea80000100a00 */
[----:B---3--:R-:W3:Y:S04]  /*32f70*/  LDL.64 R48, [R1+0xd90] ;  /* 0x000d900001307983 */ /* 0x008ee80000100a00 */
[----:B0-----:R-:W4:Y:S04]  /*32f80*/  LDL.64 R36, [R1+0xea0] ;  /* 0x000ea00001247983 */ /* 0x001f280000100a00 */
        /* <DEDUP_REMOVED lines=32> */
[----:B0-----:R-:W3:Y:S04]  /*33190*/  LDL.64 R66, [R1+0xe40] ;  /* 0x000e400001427983 */ /* 0x001ee80000100a00 */
[----:B----4-:R0:W-:Y:S04]  /*331a0*/  STL.64 [R1+0x1e70], R36 ;  /* 0x001e702401007387 */ /* 0x0101e80000100a00 */
        /* <DEDUP_REMOVED lines=26> */
[----:B--2---:R-:W2:Y:S04]  /*33350*/  LDL.64 R50, [R1+0xe80] ;  /* 0x000e800001327983 */ /* 0x004ea80000100a00 */
[----:B---3--:R-:W3:Y:S04]  /*33360*/  LDL.64 R48, [R1+0xe88] ;  /* 0x000e880001307983 */ /* 0x008ee80000100a00 */
        /* <DEDUP_REMOVED lines=33> */
[----:B----4-:R0:W-:Y:S01]  /*33580*/  STL [R1+0x1d78], R36 ;  /* 0x001d782401007387 */ /* 0x0101e20000100800 */
[----:B------:R-:W-:-:S03]  /*33590*/  IMAD.MOV.U32 R0, RZ, RZ, R37 ;  /* 0x000000ffff007224 */ /* 0x000fc600078e0025 */
        /* <DEDUP_REMOVED lines=12> */
[----:B------:R-:W-:Y:S04]  /*33660*/  STL.64 [R1+0x1e68], R96 ;  /* 0x001e686001007387 */ /* 0x000fe80000100a00 */
[----:B------:R-:W-:Y:S04]  /*33670*/  STL.64 [R1+0x1e60], R94 ;  /* 0x001e605e01007387 */ /* 0x000fe80000100a00 */
[----:B------:R-:W-:Y:S04]  /*33680*/  STL.64 [R1+0x1e58], R92 ;  /* 0x001e585c01007387 */ /* 0x000fe80000100a00 */
        /* <DEDUP_REMOVED lines=40> */
[----:B------:R0:W-:Y:S04]  /*33910*/  STL.64 [R1+0x1dd8], R66 ;  /* 0x001dd84201007387 */ /* 0x0001e80000100a00 */
[----:B------:R-:W3:Y:S04]  /*33920*/  LDL.64 R74, [R1+0x1018] ;  /* 0x00101800014a7983 */ /* 0x000ee80000100a00 */
[----:B------:R-:W3:Y:S04]  /*33930*/  LDL.64 R72, [R1+0x1020] ;  /* 0x0010200001487983 */ /* 0x000ee80000100a00 */
[----:B------:R-:W3:Y:S04]  /*33940*/  LDL.64 R70, [R1+0x1028] ;  /* 0x0010280001467983 */ /* 0x000ee80000100a00 */
[----:B------:R-:W3:Y:S04]  /*33950*/  LDL.64 R68, [R1+0x1030] ;  /* 0x0010300001447983 */ /* 0x000ee80000100a00 */
        /* <DEDUP_REMOVED lines=43> */
[----:B------:R-:W3:Y:S04]  /*33c10*/  LDL.64 R94, [R1+0x10c0] ;  /* 0x0010c000015e7983 */ /* 0x000ee80000100a00 */
[----:B------:R1:W-:Y:S04]  /*33c20*/  STL.64 [R1+0x1cf8], R74 ;  /* 0x001cf84a01007387 */ /* 0x0003e80000100a00 */
[----:B------:R1:W-:Y:S04]  /*33c30*/  STL.64 [R1+0x1cf0], R72 ;  /* 0x001cf04801007387 */ /* 0x0003e80000100a00 */
[----:B------:R1:W-:Y:S04]  /*33c40*/  STL.64 [R1+0x1ce8], R70 ;  /* 0x001ce84601007387 */ /* 0x0003e80000100a00 */
[----:B------:R1:W-:Y:S04]  /*33c50*/  STL.64 [R1+0x1ce0], R68 ;  /* 0x001ce04401007387 */ /* 0x0003e80000100a00 */
[----:B------:R-:W3:Y:S04]  /*33c60*/  LDL.64 R92, [R1+0x10c8] ;  /* 0x0010c800015c7983 */ /* 0x000ee80000100a00 */
[----:B------:R-:W3:Y:S04]  /*33c70*/  LDL.64 R90, [R1+0x10d0] ;  /* 0x0010d000015a7983 */ /* 0x000ee80000100a00 */
        /* <DEDUP_REMOVED lines=12> */
[----:B----4-:R1:W-:Y:S04]  /*33d40*/  STL.64 [R1+0x1c60], R36 ;  /* 0x001c602401007387 */ /* 0x0103e80000100a00 */
        /* <DEDUP_REMOVED lines=24> */
[----:B------:R0:W-:Y:S04]  /*33ed0*/  STL.64 [R1+0x1c50], R94 ;  /* 0x001c505e01007387 */ /* 0x0001e80000100a00 */
[----:B--2---:R-:W2:Y:S04]  /*33ee0*/  LDL.64 R50, [R1+0x1170] ;  /* 0x0011700001327983 */ /* 0x004ea80000100a00 */
[----:B---3--:R-:W3:Y:S04]  /*33ef0*/  LDL.64 R48, [R1+0x1178] ;  /* 0x0011780001307983 */ /* 0x008ee80000100a00 */
        /* <DEDUP_REMOVED lines=16> */
[----:B------:R-:W3:Y:S04]  /*34000*/  LDL.64 R40, [R1+0x1198] ;  /* 0x0011980001287983 */ /* 0x000ee80000100a00 */
        /* <DEDUP_REMOVED lines=16> */
[----:B----4-:R0:W-:Y:S04]  /*34110*/  STL.64 [R1+0x1be0], R66 ;  /* 0x001be04201007387 */ /* 0x0101e80000100a00 */
        /* <DEDUP_REMOVED lines=11> */
[----:B--2---:R0:W-:Y:S04]  /*341d0*/  STL.64 [R1+0x1ba0], R50 ;  /* 0x001ba03201007387 */ /* 0x0041e80000100a00 */
[----:B---3--:R2:W-:Y:S04]  /*341e0*/  STL.64 [R1+0x1b98], R48 ;  /* 0x001b983001007387 */ /* 0x0085e80000100a00 */
[----:B------:R3:W-:Y:S04]  /*341f0*/  STL.64 [R1+0x1b90], R46 ;  /* 0x001b902e01007387 */ /* 0x0007e80000100a00 */
[----:B------:R3:W-:Y:S04]  /*34200*/  STL.64 [R1+0x1b88], R44 ;  /* 0x001b882c01007387 */ /* 0x0007e80000100a00 */
[----:B-1----:R-:W4:Y:S04]  /*34210*/  LDL.64 R62, [R1+0x1238] ;  /* 0x00123800013e7983 */ /* 0x002f280000100a00 */
[----:B------:R-:W4:Y:S04]  /*34220*/  LDL.64 R60, [R1+0x1240] ;  /* 0x00124000013c7983 */ /* 0x000f280000100a00 */
[----:B------:R-:W4:Y:S04]  /*34230*/  LDL.64 R58, [R1+0x1248] ;  /* 0x00124800013a7983 */ /* 0x000f280000100a00 */
[----:B------:R-:W4:Y:S04]  /*34240*/  LDL.64 R56, [R1+0x1250] ;  /* 0x0012500001387983 */ /* 0x000f280000100a00 */
[----:B------:R-:W4:Y:S04]  /*34250*/  LDL.64 R54, [R1+0x1258] ;  /* 0x0012580001367983 */ /* 0x000f280000100a00 */
[----:B------:R-:W4:Y:S04]  /*34260*/  LDL.64 R52, [R1+0x1260] ;  /* 0x0012600001347983 */ /* 0x000f280000100a00 */
[----:B0-----:R-:W4:Y:S04]  /*34270*/  LDL.64 R50, [R1+0x1268] ;  /* 0x0012680001327983 */ /* 0x001f280000100a00 */
[----:B--2---:R-:W2:Y:S04]  /*34280*/  LDL.64 R48, [R1+0x1270] ;  /* 0x0012700001307983 */ /* 0x004ea80000100a00 */
[----:B---3--:R-:W3:Y:S04]  /*34290*/  LDL.64 R46, [R1+0x1278] ;  /* 0x00127800012e7983 */ /* 0x008ee80000100a00 */
        /* <DEDUP_REMOVED lines=41> */
[----:B------:R-:W-:Y:S04]  /*34530*/  STL [R1+0x2d38], R0 ;  /* 0x002d380001007387 */ /* 0x000fe80000100800 */
[----:B------:R0:W-:Y:S04]  /*34540*/  STL.64 [R1+0x1ae0], R64 ;  /* 0x001ae04001007387 */ /* 0x0001e80000100a00 */
        /* <DEDUP_REMOVED lines=39> */
[----:B0-----:R-:W3:Y:S04]  /*347c0*/  LDL.64 R42, [R1+0x1380] ;  /* 0x00138000012a7983 */ /* 0x001ee80000100a00 */
[----:B-1----:R-:W3:Y:S04]  /*347d0*/  LDL.64 R40, [R1+0x1388] ;  /* 0x0013880001287983 */ /* 0x002ee80000100a00 */
[----:B------:R-:W3:Y:S04]  /*347e0*/  LDL.64 R38, [R1+0x1390] ;  /* 0x0013900001267983 */ /* 0x000ee80000100a00 */
[----:B----4-:R-:W-:Y:S04]  /*347f0*/  STL.64 [R1+0x19f0], R66 ;  /* 0x0019f04201007387 */ /* 0x010fe80000100a00 */
[----:B------:R0:W-:Y:S04]  /*34800*/  STL.64 [R1+0x1978], R36 ;  /* 0x0019782401007387 */ /* 0x0001e80000100a00 */
[----:B------:R-:W4:Y:S04]  /*34810*/  LDL.64 R96, [R1+0x13a0] ;  /* 0x0013a00001607983 */ /* 0x000f280000100a00 */
[----:B------:R-:W4:Y:S04]  /*34820*/  LDL.64 R94, [R1+0x13a8] ;  /* 0x0013a800015e7983 */ /* 0x000f280000100a00 */
[----:B0-----:R-:W2:Y:S04]  /*34830*/  LDL.64 R36, [R1+0x1490] ;  /* 0x0014900001247983 */ /* 0x001ea80000100a00 */
        /* <DEDUP_REMOVED lines=14> */
[----:B--2---:R-:W-:-:S02]  /*34920*/  IMAD.MOV.U32 R0, RZ, RZ, R36 ;  /* 0x000000ffff007224 */ /* 0x004fc400078e0024 */
[----:B------:R-:W-:Y:S01]  /*34930*/  IMAD.MOV.U32 R252, RZ, RZ, R37 ;  /* 0x000000fffffc7224 */ /* 0x000fe200078e0025 */
[----:B------:R-:W-:Y:S04]  /*34940*/  STL.64 [R1+0x19e8], R64 ;  /* 0x0019e84001007387 */ /* 0x000fe80000100a00 */
[----:B------:R0:W-:Y:S04]  /*34950*/  STL [R1+0x2d40], R252 ;  /* 0x002d40fc01007387 */ /* 0x0001e80000100800 */
[----:B------:R1:W-:Y:S04]  /*34960*/  STL [R1+0x2d3c], R0 ;  /* 0x002d3c0001007387 */ /* 0x0003e80000100800 */
[----:B------:R2:W-:Y:S01]  /*34970*/  STL.64 [R1+0x19e0], R62 ;  /* 0x0019e03e01007387 */ /* 0x0005e20000100a00 */
[----:B0-----:R-:W-:-:S03]  /*34980*/  IMAD.MOV.U32 R252, RZ, RZ, R5 ;  /* 0x000000fffffc7224 */ /* 0x001fc600078e0005 */
[----:B------:R0:W-:Y:S01]  /*34990*/  STL.64 [R1+0x19d8], R60 ;  /* 0x0019d83c01007387 */ /* 0x0001e20000100a00 */
[----:B-1----:R-:W-:-:S03]  /*349a0*/  IMAD.MOV.U32 R0, RZ, RZ, R4 ;  /* 0x000000ffff007224 */ /* 0x002fc600078e0004 */
[----:B------:R-:W4:Y:S04]  /*349b0*/  LDL.64 R4, [R1+0x1498] ;  /* 0x0014980001047983 */ /* 0x000f280000100a00 */
        /* <DEDUP_REMOVED lines=10> */
[----:B------:R3:W-:Y:S04]  /*34a60*/  STL.64 [R1+0x1980], R38 ;  /* 0x0019802601007387 */ /* 0x0007e80000100a00 */
[----:B------:R-:W4:Y:S04]  /*34a70*/  LDL.64 R64, [R1+0x1420] ;  /* 0x0014200001407983 */ /* 0x000f280000100a00 */
[----:B--2---:R-:W2:Y:S04]  /*34a80*/  LDL.64 R62, [R1+0x1428] ;  /* 0x00142800013e7983 */ /* 0x004ea80000100a00 */
[----:B0-----:R-:W2:Y:S04]  /*34a90*/  LDL.64 R60, [R1+0x1430] ;  /* 0x00143000013c7983 */ /* 0x001ea80000100a00 */
[----:B-1----:R-:W2:Y:S04]  /*34aa0*/  LDL.64 R58, [R1+0x1438] ;  /* 0x00143800013a7983 */ /* 0x002ea80000100a00 */
[----:B------:R-:W2:Y:S04]  /*34ab0*/  LDL.64 R56, [R1+0x1440] ;  /* 0x0014400001387983 */ /* 0x000ea80000100a00 */
[----:B------:R-:W2:Y:S04]  /*34ac0*/  LDL.64 R54, [R1+0x1448] ;  /* 0x0014480001367983 */ /* 0x000ea80000100a00 */
[----:B------:R-:W2:Y:S04]  /*34ad0*/  LDL.64 R52, [R1+0x1450] ;  /* 0x0014500001347983 */ /* 0x000ea80000100a00 */
[----:B------:R-:W2:Y:S04]  /*34ae0*/  LDL.64 R50, [R1+0x1458] ;  /* 0x0014580001327983 */ /* 0x000ea80000100a00 */
[----:B------:R-:W2:Y:S04]  /*34af0*/  LDL.64 R48, [R1+0x1460] ;  /* 0x0014600001307983 */ /* 0x000ea80000100a00 */
[----:B---3--:R-:W3:Y:S04]  /*34b00*/  LDL.64 R46, [R1+0x1468] ;  /* 0x00146800012e7983 */ /* 0x008ee80000100a00 */
[----:B------:R-:W3:Y:S04]  /*34b10*/  LDL.64 R44, [R1+0x1470] ;  /* 0x00147000012c7983 */ /* 0x000ee80000100a00 */
[----:B------:R-:W3:Y:S04]  /*34b20*/  LDL.64 R42, [R1+0x1478] ;  /* 0x00147800012a7983 */ /* 0x000ee80000100a00 */
[----:B------:R-:W3:Y:S04]  /*34b30*/  LDL.64 R40, [R1+0x1480] ;  /* 0x0014800001287983 */ /* 0x000ee80000100a00 */
[----:B------:R-:W3:Y:S04]  /*34b40*/  LDL.64 R38, [R1+0x1488] ;  /* 0x0014880001267983 */ /* 0x000ee80000100a00 */
        /* <DEDUP_REMOVED lines=16> */
[----:B------:R-:W4:Y:S04]  /*34c50*/  LDL.64 R36, [R1+0x1518] ;  /* 0x0015180001247983 */ /* 0x000f280000100a00 */
        /* <DEDUP_REMOVED lines=16> */
[----:B------:R0:W-:Y:S04]  /*34d60*/  STL [R1+0x2d48], R4 ;  /* 0x002d480401007387 */ /* 0x0001e80000100800 */
[----:B------:R1:W-:Y:S01]  /*34d70*/  STL [R1+0x2d44], R5 ;  /* 0x002d440501007387 */ /* 0x0003e20000100800 */
[----:B0-----:R-:W-:-:S02]  /*34d80*/  IMAD.MOV.U32 R4, RZ, RZ, R7 ;  /* 0x000000ffff047224 */ /* 0x001fc400078e0007 */
[----:B-1----:R-:W-:Y:S02]  /*34d90*/  IMAD.MOV.U32 R5, RZ, RZ, R6 ;  /* 0x000000ffff057224 */ /* 0x002fe400078e0006 */
[----:B------:R-:W2:Y:S04]  /*34da0*/  LDL.64 R6, [R1+0x14a0] ;  /* 0x0014a00001067983 */ /* 0x000ea80000100a00 */
[----:B--2---:R0:W-:Y:S04]  /*34db0*/  STL [R1+0x2d50], R6 ;  /* 0x002d500601007387 */ /* 0x0041e80000100800 */
        /* <DEDUP_REMOVED lines=16> */
[----:B0-----:R-:W-:Y:S01]  /*34ec0*/  IMAD.MOV.U32 R12, RZ, RZ, R15 ;  /* 0x000000ffff0c7224 */ /* 0x001fe200078e000f */
[----:B-1----:R-:W-:-:S02]  /*34ed0*/  MOV R13, R14 ;  /* 0x0000000e000d7202 */ /* 0x002fc40000000f00 */
[----:B------:R-:W2:Y:S04]  /*34ee0*/  LDL.64 R14, [R1+0x14c0] ;  /* 0x0014c000010e7983 */ /* 0x000ea80000100a00 */
[----:B--2---:R0:W-:Y:S04]  /*34ef0*/  STL [R1+0x2d70], R14 ;  /* 0x002d700e01007387 */ /* 0x0041e80000100800 */
[----:B------:R1:W-:Y:S01]  /*34f00*/  STL [R1+0x2d6c], R15 ;  /* 0x002d6c0f01007387 */ /* 0x0003e20000100800 */
[----:B0-----:R-:W-:Y:S02]  /*34f10*/  IMAD.MOV.U32 R14, RZ, RZ, R17 ;  /* 0x000000ffff0e7224 */ /* 0x001fe400078e0011 */
[----:B-1----:R-:W-:-:S02]  /*34f20*/  IMAD.MOV.U32 R15, RZ, RZ, R16 ;  /* 0x000000ffff0f7224 */ /* 0x002fc400078e0010 */
        /* <DEDUP_REMOVED lines=52> */
[----:B------:R0:W-:Y:S04]  /*35270*/  STL.64 [R1+0x1898], R42 ;  /* 0x0018982a01007387 */ /* 0x0001e80000100a00 */
[----:B------:R1:W-:Y:S04]  /*35280*/  STL.64 [R1+0x1890], R40 ;  /* 0x0018902801007387 */ /* 0x0003e80000100a00 */
[----:B------:R3:W-:Y:S04]  /*35290*/  STL.64 [R1+0x1888], R38 ;  /* 0x0018882601007387 */ /* 0x0007e80000100a00 */
[----:B0-----:R-:W4:Y:S04]  /*352a0*/  LDL.64 R42, [R1+0x1530] ;  /* 0x00153000012a7983 */ /* 0x001f280000100a00 */
[----:B-1----:R-:W4:Y:S04]  /*352b0*/  LDL.64 R40, [R1+0x1528] ;  /* 0x0015280001287983 */ /* 0x002f280000100a00 */
        /* <DEDUP_REMOVED lines=12> */
[----:B--2---:R0:W-:Y:S02]  /*35380*/  STL [R1+0x2db8], R32 ;  /* 0x002db82001007387 */ /* 0x0041e40000100800 */
[----:B0-----:R-:W-:-:S02]  /*35390*/  IMAD.MOV.U32 R32, RZ, RZ, R34 ;  /* 0x000000ffff207224 */ /* 0x001fc400078e0022 */
[----:B------:R-:W2:Y:S04]  /*353a0*/  LDL.64 R34, [R1+0x1510] ;  /* 0x0015100001227983 */ /* 0x000ea80000100a00 */
[----:B------:R0:W-:Y:S04]  /*353b0*/  STG.E desc[UR4][R2.64], R32 ;  /* 0x0000002002007986 */ /* 0x0001e8000c101904 */
[----:B0-----:R-:W4:Y:S04]  /*353c0*/  LDL.LU R32, [R1+0x2d18] ;  /* 0x002d180001207983 */ /* 0x001f280000300800 */
[----:B------:R0:W-:Y:S04]  /*353d0*/  STL [R1+0x2db4], R33 ;  /* 0x002db42101007387 */ /* 0x0001e80000100800 */
[----:B------:R1:W-:Y:S04]  /*353e0*/  STG.E desc[UR4][R2.64+0xc], R30 ;  /* 0x00000c1e02007986 */ /* 0x0003e8000c101904 */
[----:B------:R1:W-:Y:S01]  /*353f0*/  STG.E desc[UR4][R2.64+0x8], R31 ;  /* 0x0000081f02007986 */ /* 0x0003e2000c101904 */
[----:B0-----:R-:W-:-:S02]  /*35400*/  IMAD.MOV.U32 R33, RZ, RZ, R28 ;  /* 0x000000ffff217224 */ /* 0x001fc400078e001c */
[----:B------:R-:W-:Y:S02]  /*35410*/  IMAD.MOV.U32 R28, RZ, RZ, R25 ;  /* 0x000000ffff1c7224 */ /* 0x000fe400078e0019 */
[----:B------:R-:W-:Y:S02]  /*35420*/  IMAD.MOV.U32 R25, RZ, RZ, R20 ;  /* 0x000000ffff197224 */ /* 0x000fe400078e0014 */
[----:B-1----:R-:W-:Y:S02]  /*35430*/  IMAD.MOV.U32 R30, RZ, RZ, R27 ;  /* 0x000000ffff1e7224 */ /* 0x002fe400078e001b */
[----:B------:R-:W-:Y:S02]  /*35440*/  IMAD.MOV.U32 R27, RZ, RZ, R22 ;  /* 0x000000ffff1b7224 */ /* 0x000fe400078e0016 */
[----:B------:R-:W-:Y:S02]  /*35450*/  IMAD.MOV.U32 R31, RZ, RZ, R26 ;  /* 0x000000ffff1f7224 */ /* 0x000fe400078e001a */
[----:B------:R-:W-:-:S02]  /*35460*/  IMAD.MOV.U32 R26, RZ, RZ, R23 ;  /* 0x000000ffff1a7224 */ /* 0x000fc400078e0017 */
[----:B------:R-:W-:Y:S02]  /*35470*/  IMAD.MOV.U32 R22, RZ, RZ, R19 ;  /* 0x000000ffff167224 */ /* 0x000fe400078e0013 */
[----:B------:R-:W-:Y:S02]  /*35480*/  IMAD.MOV.U32 R20, RZ, RZ, R17 ;  /* 0x000000ffff147224 */ /* 0x000fe400078e0011 */
[----:B------:R-:W-:Y:S02]  /*35490*/  IMAD.MOV.U32 R23, RZ, RZ, R18 ;  /* 0x000000ffff177224 */ /* 0x000fe400078e0012 */
        /* <DEDUP_REMOVED lines=8> */
[----:B------:R-:W-:Y:S01]  /*35520*/  IMAD.MOV.U32 R10, RZ, RZ, R7 ;  /* 0x000000ffff0a7224 */ /* 0x000fe200078e0007 */
[----:B------:R-:W3:Y:S01]  /*35530*/  LDL.LU R4, [R1+0x2c94] ;  /* 0x002c940001047983 */ /* 0x000ee20000300800 */
[----:B------:R-:W-:-:S02]  /*35540*/  IMAD.MOV.U32 R6, RZ, RZ, R0 ;  /* 0x000000ffff067224 */ /* 0x000fc400078e0000 */
[----:B------:R-:W-:Y:S01]  /*35550*/  IMAD.MOV.U32 R7, RZ, RZ, R252 ;  /* 0x000000ffff077224 */ /* 0x000fe200078e00fc */
[----:B------:R-:W2:Y:S04]  /*35560*/  LDL.LU R0, [R1+0x2c88] ;  /* 0x002c880001007983 */ /* 0x000ea80000300800 */
[----:B------:R-:W2:Y:S04]  /*35570*/  LDL.LU R252, [R1+0x2c8c] ;  /* 0x002c8c0001fc7983 */ /* 0x000ea80000300800 */
[----:B----4-:R0:W-:Y:S02]  /*35580*/  STG.E desc[UR4][R2.64+0x4], R32 ;  /* 0x0000042002007986 */ /* 0x0101e4000c101904 */
[----:B0-----:R-:W-:Y:S01]  /*35590*/  IMAD.MOV.U32 R32, RZ, RZ, R29 ;  /* 0x000000ffff207224 */ /* 0x001fe200078e001d */
[----:B------:R-:W-:Y:S01]  /*355a0*/  MOV R29, R24 ;  /* 0x00000018001d7202 */ /* 0x000fe20000000f00 */
[----:B------:R-:W-:-:S02]  /*355b0*/  IMAD.MOV.U32 R24, RZ, RZ, R21 ;  /* 0x000000ffff187224 */ /* 0x000fc400078e0015 */
[----:B------:R-:W-:Y:S02]  /*355c0*/  IMAD.MOV.U32 R21, RZ, RZ, R16 ;  /* 0x000000ffff157224 */ /* 0x000fe400078e0010 */
[----:B------:R-:W-:Y:S02]  /*355d0*/  IMAD.MOV.U32 R16, RZ, RZ, R13 ;  /* 0x000000ffff107224 */ /* 0x000fe400078e000d */
[----:B------:R-:W-:Y:S02]  /*355e0*/  IMAD.MOV.U32 R13, RZ, RZ, R8 ;  /* 0x000000ffff0d7224 */ /* 0x000fe400078e0008 */
[----:B------:R-:W-:Y:S02]  /*355f0*/  IMAD.MOV.U32 R8, RZ, RZ, R5 ;  /* 0x000000ffff087224 */ /* 0x000fe400078e0005 */
[----:B------:R-:W4:Y:S04]  /*35600*/  LDL.LU R5, [R1+0x2c90] ;  /* 0x002c900001057983 */ /* 0x000f280000300800 */
[----:B------:R0:W-:Y:S04]  /*35610*/  STG.E desc[UR4][R2.64+0x10], R33 ;  /* 0x0000102102007986 */ /* 0x0001e8000c101904 */
[----:B------:R1:W-:Y:S04]  /*35620*/  STG.E desc[UR4][R2.64+0x14], R32 ;  /* 0x0000142002007986 */ /* 0x0003e8000c101904 */
[----:B------:R3:W-:Y:S04]  /*35630*/  STG.E desc[UR4][R2.64+0x18], R31 ;  /* 0x0000181f02007986 */ /* 0x0007e8000c101904 */
[----:B------:R3:W-:Y:S04]  /*35640*/  STG.E desc[UR4][R2.64+0x1c], R30 ;  /* 0x00001c1e02007986 */ /* 0x0007e8000c101904 */
[----:B------:R2:W-:Y:S04]  /*35650*/  STG.E desc[UR4][R2.64+0x20], R29 ;  /* 0x0000201d02007986 */ /* 0x0005e8000c101904 */
[----:B------:R2:W-:Y:S04]  /*35660*/  STG.E desc[UR4][R2.64+0x24], R28 ;  /* 0x0000241c02007986 */ /* 0x0005e8000c101904 */
[----:B0-----:R-:W4:Y:S04]  /*35670*/  LDL.LU R33, [R1+0x2c80] ;  /* 0x002c800001217983 */ /* 0x001f280000300800 */
[----:B-1----:R-:W4:Y:S04]  /*35680*/  LDL.LU R32, [R1+0x2c84] ;  /* 0x002c840001207983 */ /* 0x002f280000300800 */
[----:B---3--:R-:W3:Y:S04]  /*35690*/  LDL.LU R31, [R1+0x2c78] ;  /* 0x002c7800011f7983 */ /* 0x008ee80000300800 */
[----:B------:R-:W3:Y:S04]  /*356a0*/  LDL.LU R30, [R1+0x2c7c] ;  /* 0x002c7c00011e7983 */ /* 0x000ee80000300800 */
[----:B--2---:R-:W2:Y:S04]  /*356b0*/  LDL.LU R29, [R1+0x2c70] ;  /* 0x002c7000011d7983 */ /* 0x004ea80000300800 */
[----:B------:R0:W-:Y:S04]  /*356c0*/  STG.E desc[UR4][R2.64+0x28], R27 ;  /* 0x0000281b02007986 */ /* 0x0001e8000c101904 */
        /* <DEDUP_REMOVED lines=14> */
[----:B------:R-:W2:Y:S04]  /*357b0*/  LDL.LU R28, [R1+0x2c74] ;  /* 0x002c7400011c7983 */ /* 0x000ea80000300800 */
[----:B------:R1:W-:Y:S04]  /*357c0*/  STG.E desc[UR4][R2.64+0x64], R12 ;  /* 0x0000640c02007986 */ /* 0x0003e8000c101904 */
        /* <DEDUP_REMOVED lines=15> */
[----:B------:R0:W-:Y:S04]  /*358c0*/  STG.E desc[UR4][R2.64+0x68], R11 ;  /* 0x0000680b02007986 */ /* 0x0001e8000c101904 */
[----:B------:R-:W2:Y:S04]  /*358d0*/  LDL.LU R12, [R1+0x2c34] ;  /* 0x002c3400010c7983 */ /* 0x000ea80000300800 */
[----:B------:R1:W-:Y:S04]  /*358e0*/  STG.E desc[UR4][R2.64+0x6c], R10 ;  /* 0x00006c0a02007986 */ /* 0x0003e8000c101904 */
[----:B------:R1:W-:Y:S04]  /*358f0*/  STG.E desc[UR4][R2.64+0x70], R9 ;  /* 0x0000700902007986 */ /* 0x0003e8000c101904 */
[----:B------:R1:W-:Y:S04]  /*35900*/  STG.E desc[UR4][R2.64+0x74], R8 ;  /* 0x0000740802007986 */ /* 0x0003e8000c101904 */
[----:B------:R1:W-:Y:S04]  /*35910*/  STG.E desc[UR4][R2.64+0x78], R7 ;  /* 0x0000780702007986 */ /* 0x0003e8000c101904 */
[----:B------:R1:W-:Y:S04]  /*35920*/  STG.E desc[UR4][R2.64+0x7c], R6 ;  /* 0x00007c0602007986 */ /* 0x0003e8000c101904 */
[----:B0-----:R-:W2:Y:S04]  /*35930*/  LDL.LU R11, [R1+0x2c28] ;  /* 0x002c2800010b7983 */ /* 0x001ea80000300800 */
[----:B------:R0:W-:Y:S04]  /*35940*/  STG.E desc[UR4][R2.64+0x84], R4 ;  /* 0x0000840402007986 */ /* 0x0001e8000c101904 */
[----:B-1----:R-:W2:Y:S04]  /*35950*/  LDL.LU R10, [R1+0x2c2c] ;  /* 0x002c2c00010a7983 */ /* 0x002ea80000300800 */
[----:B------:R-:W2:Y:S04]  /*35960*/  LDL.LU R9, [R1+0x2c20] ;  /* 0x002c200001097983 */ /* 0x000ea80000300800 */
[----:B------:R-:W2:Y:S04]  /*35970*/  LDL.LU R8, [R1+0x2c24] ;  /* 0x002c240001087983 */ /* 0x000ea80000300800 */
[----:B------:R-:W2:Y:S04]  /*35980*/  LDL.LU R7, [R1+0x2c18] ;  /* 0x002c180001077983 */ /* 0x000ea80000300800 */
[----:B------:R-:W2:Y:S04]  /*35990*/  LDL.LU R6, [R1+0x2c1c] ;  /* 0x002c1c0001067983 */ /* 0x000ea80000300800 */
[----:B------:R1:W-:Y:S04]  /*359a0*/  STG.E desc[UR4][R2.64+0x88], R0 ;  /* 0x0000880002007986 */ /* 0x0003e8000c101904 */
[----:B0-----:R-:W2:Y:S04]  /*359b0*/  LDL.LU R4, [R1+0x2c14] ;  /* 0x002c140001047983 */ /* 0x001ea80000300800 */
[----:B------:R0:W-:Y:S04]  /*359c0*/  STG.E desc[UR4][R2.64+0x8c], R252 ;  /* 0x00008cfc02007986 */ /* 0x0001e8000c101904 */
[----:B-1----:R-:W2:Y:S04]  /*359d0*/  LDL.LU R0, [R1+0x2c08] ;  /* 0x002c080001007983 */ /* 0x002ea80000300800 */
[----:B0-----:R-:W2:Y:S04]  /*359e0*/  LDL.LU R252, [R1+0x2c0c] ;  /* 0x002c0c0001fc7983 */ /* 0x001ea80000300800 */
[----:B----4-:R0:W-:Y:S04]  /*359f0*/  STG.E desc[UR4][R2.64+0x80], R5 ;  /* 0x0000800502007986 */ /* 0x0101e8000c101904 */
[----:B0-----:R-:W4:Y:S04]  /*35a00*/  LDL.LU R5, [R1+0x2c10] ;  /* 0x002c100001057983 */ /* 0x001f280000300800 */
[----:B------:R0:W-:Y:S04]  /*35a10*/  STG.E desc[UR4][R2.64+0x90], R33 ;  /* 0x0000902102007986 */ /* 0x0001e8000c101904 */
[----:B------:R1:W-:Y:S04]  /*35a20*/  STG.E desc[UR4][R2.64+0x94], R32 ;  /* 0x0000942002007986 */ /* 0x0003e8000c101904 */
[----:B---3--:R3:W-:Y:S04]  /*35a30*/  STG.E desc[UR4][R2.64+0x98], R31 ;  /* 0x0000981f02007986 */ /* 0x0087e8000c101904 */
[----:B------:R3:W-:Y:S04]  /*35a40*/  STG.E desc[UR4][R2.64+0x9c], R30 ;  /* 0x00009c1e02007986 */ /* 0x0007e8000c101904 */
[----:B--2---:R2:W-:Y:S04]  /*35a50*/  STG.E desc[UR4][R2.64+0xa0], R29 ;  /* 0x0000a01d02007986 */ /* 0x0045e8000c101904 */
        /* <DEDUP_REMOVED lines=39> */
[----:B0-----:R-:W2:Y:S04]  /*35cd0*/  LDL.LU R12, [R1+0x2bb4] ;  /* 0x002bb400010c7983 */ /* 0x001ea80000300800 */
[----:B------:R0:W-:Y:S04]  /*35ce0*/  STG.E desc[UR4][R2.64+0xec], R10 ;  /* 0x0000ec0a02007986 */ /* 0x0001e8000c101904 */
[----:B------:R0:W-:Y:S04]  /*35cf0*/  STG.E desc[UR4][R2.64+0xf0], R9 ;  /* 0x0000f00902007986 */ /* 0x0001e8000c101904 */
[----:B------:R0:W-:Y:S04]  /*35d00*/  STG.E desc[UR4][R2.64+0xf4], R8 ;  /* 0x0000f40802007986 */ /* 0x0001e8000c101904 */
[----:B------:R0:W-:Y:S04]  /*35d10*/  STG.E desc[UR4][R2.64+0xf8], R7 ;  /* 0x0000f80702007986 */ /* 0x0001e8000c101904 */
[----:B------:R0:W-:Y:S04]  /*35d20*/  STG.E desc[UR4][R2.64+0xfc], R6 ;  /* 0x0000fc0602007986 */ /* 0x0001e8000c101904 */
[----:B-1----:R-:W2:Y:S04]  /*35d30*/  LDL.LU R11, [R1+0x2ba8] ;  /* 0x002ba800010b7983 */ /* 0x002ea80000300800 */
[----:B------:R1:W-:Y:S04]  /*35d40*/  STG.E desc[UR4][R2.64+0x104], R4 ;  /* 0x0001040402007986 */ /* 0x0003e8000c101904 */
[----:B0-----:R-:W2:Y:S04]  /*35d50*/  LDL.LU R10, [R1+0x2bac] ;  /* 0x002bac00010a7983 */ /* 0x001ea80000300800 */
[----:B------:R-:W2:Y:S04]  /*35d60*/  LDL.LU R9, [R1+0x2ba0] ;  /* 0x002ba00001097983 */ /* 0x000ea80000300800 */
[----:B------:R-:W2:Y:S04]  /*35d70*/  LDL.LU R8, [R1+0x2ba4] ;  /* 0x002ba40001087983 */ /* 0x000ea80000300800 */
[----:B------:R-:W2:Y:S04]  /*35d80*/  LDL.LU R7, [R1+0x2b98] ;  /* 0x002b980001077983 */ /* 0x000ea80000300800 */
[----:B------:R-:W2:Y:S04]  /*35d90*/  LDL.LU R6, [R1+0x2b9c] ;  /* 0x002b9c0001067983 */ /* 0x000ea80000300800 */
[----:B------:R0:W-:Y:S04]  /*35da0*/  STG.E desc[UR4][R2.64+0x108], R0 ;  /* 0x0001080002007986 */ /* 0x0001e8000c101904 */
[----:B-1----:R-:W2:Y:S04]  /*35db0*/  LDL.LU R4, [R1+0x2b94] ;  /* 0x002b940001047983 */ /* 0x002ea80000300800 */
[----:B------:R1:W-:Y:S04]  /*35dc0*/  STG.E desc[UR4][R2.64+0x10c], R252 ;  /* 0x00010cfc02007986 */ /* 0x0003e8000c101904 */
[----:B----4-:R4:W-:Y:S04]  /*35dd0*/  STG.E desc[UR4][R2.64+0x100], R5 ;  /* 0x0001000502007986 */ /* 0x0109e8000c101904 */
[----:B0-----:R-:W2:Y:S04]  /*35de0*/  LDL.LU R0, [R1+0x2b88] ;  /* 0x002b880001007983 */ /* 0x001ea80000300800 */
[----:B-1----:R-:W2:Y:S04]  /*35df0*/  LDL.LU R252, [R1+0x2b8c] ;  /* 0x002b8c0001fc7983 */ /* 0x002ea80000300800 */
[----:B----4-:R-:W4:Y:S04]  /*35e00*/  LDL.LU R5, [R1+0x2b90] ;  /* 0x002b900001057983 */ /* 0x010f280000300800 */
        /* <DEDUP_REMOVED lines=50> */
[----:B----4-:R4:W-:Y:S04]  /*36130*/  STG.E desc[UR4][R2.64+0x180], R5 ;  /* 0x0001800502007986 */ /* 0x0109e8000c101904 */
[----:B-1----:R-:W2:Y:S04]  /*36140*/  LDL.LU R11, [R1+0x2b28] ;  /* 0x002b2800010b7983 */ /* 0x002ea80000300800 */
[----:B------:R1:W-:Y:S04]  /*36150*/  STG.E desc[UR4][R2.64+0x184], R4 ;  /* 0x0001840402007986 */ /* 0x0003e8000c101904 */
[----:B0-----:R-:W2:Y:S04]  /*36160*/  LDL.LU R10, [R1+0x2b2c] ;  /* 0x002b2c00010a7983 */ /* 0x001ea80000300800 */
[----:B------:R-:W2:Y:S04]  /*36170*/  LDL.LU R9, [R1+0x2b20] ;  /* 0x002b200001097983 */ /* 0x000ea80000300800 */
[----:B------:R-:W2:Y:S04]  /*36180*/  LDL.LU R8, [R1+0x2b24] ;  /* 0x002b240001087983 */ /* 0x000ea80000300800 */
[----:B------:R-:W2:Y:S04]  /*36190*/  LDL.LU R7, [R1+0x2b18] ;  /* 0x002b180001077983 */ /* 0x000ea80000300800 */
[----:B------:R-:W2:Y:S04]  /*361a0*/  LDL.LU R6, [R1+0x2b1c] ;  /* 0x002b1c0001067983 */ /* 0x000ea80000300800 */
[----:B----4-:R-:W4:Y:S04]  /*361b0*/  LDL.LU R5, [R1+0x2b10] ;  /* 0x002b100001057983 */ /* 0x010f280000300800 */
[----:B------:R0:W-:Y:S04]  /*361c0*/  STG.E desc[UR4][R2.64+0x188], R0 ;  /* 0x0001880002007986 */ /* 0x0001e8000c101904 */
[----:B-1----:R-:W4:Y:S04]  /*361d0*/  LDL.LU R4, [R1+0x2b14] ;  /* 0x002b140001047983 */ /* 0x002f280000300800 */
[----:B------:R1:W-:Y:S04]  /*361e0*/  STG.E desc[UR4][R2.64+0x18c], R252 ;  /* 0x00018cfc02007986 */ /* 0x0003e8000c101904 */
[----:B0-----:R-:W4:Y:S04]  /*361f0*/  LDL.LU R0, [R1+0x2b08] ;  /* 0x002b080001007983 */ /* 0x001f280000300800 */
[----:B-1----:R-:W4:Y:S04]  /*36200*/  LDL.LU R252, [R1+0x2b0c] ;  /* 0x002b0c0001fc7983 */ /* 0x002f280000300800 */
        /* <DEDUP_REMOVED lines=157> */
[----:B0-----:R-:W2:Y:S04]  /*36be0*/  LDL.LU R19, [R1+0x29c8] ;  /* 0x0029c80001137983 */ /* 0x001ea80000300800 */
        /* <DEDUP_REMOVED lines=55> */
[----:B------:R1:W-:Y:S04]  /*36f60*/  STG.E desc[UR4][R2.64+0x348], R19 ;  /* 0x0003481302007986 */ /* 0x0003e8000c101904 */
[----:B------:R-:W2:Y:S04]  /*36f70*/  LDL.LU R26, [R1+0x296c] ;  /* 0x00296c00011a7983 */ /* 0x000ea80000300800 */
[----:B------:R-:W2:Y:S04]  /*36f80*/  LDL.LU R25, [R1+0x2960] ;  /* 0x0029600001197983 */ /* 0x000ea80000300800 */
[----:B------:R-:W2:Y:S04]  /*36f90*/  LDL.LU R24, [R1+0x2964] ;  /* 0x0029640001187983 */ /* 0x000ea80000300800 */
[----:B------:R-:W2:Y:S04]  /*36fa0*/  LDL.LU R23, [R1+0x2958] ;  /* 0x0029580001177983 */ /* 0x000ea80000300800 */
[----:B------:R-:W2:Y:S04]  /*36fb0*/  LDL.LU R22, [R1+0x295c] ;  /* 0x00295c0001167983 */ /* 0x000ea80000300800 */
[----:B------:R-:W2:Y:S04]  /*36fc0*/  LDL.LU R21, [R1+0x2950] ;  /* 0x0029500001157983 */ /* 0x000ea80000300800 */
[----:B0-----:R-:W2:Y:S04]  /*36fd0*/  LDL.LU R20, [R1+0x2954] ;  /* 0x0029540001147983 */ /* 0x001ea80000300800 */
[----:B-1----:R-:W2:Y:S04]  /*36fe0*/  LDL.LU R19, [R1+0x2948] ;  /* 0x0029480001137983 */ /* 0x002ea80000300800 */
[----:B------:R0:W-:Y:S04]  /*36ff0*/  STG.E desc[UR4][R2.64+0x34c], R18 ;  /* 0x00034c1202007986 */ /* 0x0001e8000c101904 */
        /* <DEDUP_REMOVED lines=54> */
[----:B-1----:R-:W2:Y:S04]  /*37360*/  LDL.LU R27, [R1+0x28e8] ;  /* 0x0028e800011b7983 */ /* 0x002ea80000300800 */
[----:B0-----:R-:W2:Y:S04]  /*37370*/  LDL.LU R26, [R1+0x28ec] ;  /* 0x0028ec00011a7983 */ /* 0x001ea80000300800 */
        /* <DEDUP_REMOVED lines=110> */
[----:B------:R2:W-:Y:S04]  /*37a60*/  STG.E desc[UR4][R2.64+0x4a4], R28 ;  /* 0x0004a41c02007986 */ /* 0x0005e8000c101904 */
[----:B0-----:R-:W4:Y:S04]  /*37a70*/  LDL.LU R33, [R1+0x2800] ;  /* 0x0028000001217983 */ /* 0x001f280000300800 */
[----:B-1----:R-:W4:Y:S04]  /*37a80*/  LDL.LU R32, [R1+0x2804] ;  /* 0x0028040001207983 */ /* 0x002f280000300800 */
[----:B---3--:R-:W3:Y:S04]  /*37a90*/  LDL.LU R31, [R1+0x27f8] ;  /* 0x0027f800011f7983 */ /* 0x008ee80000300800 */
[----:B------:R-:W3:Y:S04]  /*37aa0*/  LDL.LU R30, [R1+0x27fc] ;  /* 0x0027fc00011e7983 */ /* 0x000ee80000300800 */
[----:B--2---:R-:W2:Y:S04]  /*37ab0*/  LDL.LU R29, [R1+0x27f0] ;  /* 0x0027f000011d7983 */ /* 0x004ea80000300800 */
        /* <DEDUP_REMOVED lines=20> */
[----:B0-----:R-:W2:Y:S04]  /*37c00*/  LDL.LU R19, [R1+0x27c8] ;  /* 0x0027c80001137983 */ /* 0x001ea80000300800 */
[----:B-1----:R-:W2:Y:S04]  /*37c10*/  LDL.LU R18, [R1+0x27cc] ;  /* 0x0027cc0001127983 */ /* 0x002ea80000300800 */
[----:B------:R-:W2:Y:S04]  /*37c20*/  LDL.LU R17, [R1+0x27c0] ;  /* 0x0027c00001117983 */ /* 0x000ea80000300800 */
[----:B------:R0:W-:Y:S04]  /*37c30*/  STG.E desc[UR4][R2.64+0x4d4], R16 ;  /* 0x0004d41002007986 */ /* 0x0001e8000c101904 */
[----:B0-----:R-:W2:Y:S04]  /*37c40*/  LDL.LU R16, [R1+0x27c4] ;  /* 0x0027c40001107983 */ /* 0x001ea80000300800 */
[----:B------:R0:W-:Y:S04]  /*37c50*/  STG.E desc[UR4][R2.64+0x4d8], R15 ;  /* 0x0004d80f02007986 */ /* 0x0001e8000c101904 */
[----:B0-----:R-:W2:Y:S04]  /*37c60*/  LDL.LU R15, [R1+0x27b8] ;  /* 0x0027b800010f7983 */ /* 0x001ea80000300800 */
        /* <DEDUP_REMOVED lines=58> */
[----:B0-----:R-:W2:Y:S04]  /*38010*/  LDL.LU R19, [R1+0x2748] ;  /* 0x0027480001137983 */ /* 0x001ea80000300800 */
[----:B-1----:R-:W2:Y:S04]  /*38020*/  LDL.LU R18, [R1+0x274c] ;  /* 0x00274c0001127983 */ /* 0x002ea80000300800 */
[----:B------:R-:W2:Y:S04]  /*38030*/  LDL.LU R17, [R1+0x2740] ;  /* 0x0027400001117983 */ /* 0x000ea80000300800 */
        /* <DEDUP_REMOVED lines=8> */
[----:B0-----:R-:W2:Y:S04]  /*380c0*/  LDL.LU R13, [R1+0x2730] ;  /* 0x00273000010d7983 */ /* 0x001ea80000300800 */
[----:B------:R0:W-:Y:S04]  /*380d0*/  STG.E desc[UR4][R2.64+0x56c], R10 ;  /* 0x00056c0a02007986 */ /* 0x0001e8000c101904 */
[----:B-1----:R-:W2:Y:S04]  /*380e0*/  LDL.LU R12, [R1+0x2734] ;  /* 0x00273400010c7983 */ /* 0x002ea80000300800 */
[----:B------:R-:W2:Y:S04]  /*380f0*/  LDL.LU R11, [R1+0x2728] ;  /* 0x00272800010b7983 */ /* 0x000ea80000300800 */
[----:B------:R1:W-:Y:S04]  /*38100*/  STG.E desc[UR4][R2.64+0x570], R9 ;  /* 0x0005700902007986 */ /* 0x0003e8000c101904 */
[----:B------:R1:W-:Y:S04]  /*38110*/  STG.E desc[UR4][R2.64+0x574], R8 ;  /* 0x0005740802007986 */ /* 0x0003e8000c101904 */
[----:B------:R1:W-:Y:S04]  /*38120*/  STG.E desc[UR4][R2.64+0x578], R7 ;  /* 0x0005780702007986 */ /* 0x0003e8000c101904 */
[----:B------:R1:W-:Y:S04]  /*38130*/  STG.E desc[UR4][R2.64+0x57c], R6 ;  /* 0x00057c0602007986 */ /* 0x0003e8000c101904 */
[----:B----4-:R4:W-:Y:S04]  /*38140*/  STG.E desc[UR4][R2.64+0x580], R5 ;  /* 0x0005800502007986 */ /* 0x0109e8000c101904 */
[----:B------:R4:W-:Y:S04]  /*38150*/  STG.E desc[UR4][R2.64+0x584], R4 ;  /* 0x0005840402007986 */ /* 0x0009e8000c101904 */
[----:B0-----:R-:W2:Y:S04]  /*38160*/  LDL.LU R10, [R1+0x272c] ;  /* 0x00272c00010a7983 */ /* 0x001ea80000300800 */
[----:B------:R0:W-:Y:S04]  /*38170*/  STG.E desc[UR4][R2.64+0x588], R0 ;  /* 0x0005880002007986 */ /* 0x0001e8000c101904 */
[----:B-1----:R-:W2:Y:S04]  /*38180*/  LDL.LU R9, [R1+0x2720] ;  /* 0x0027200001097983 */ /* 0x002ea80000300800 */
[----:B------:R-:W2:Y:S04]  /*38190*/  LDL.LU R8, [R1+0x2724] ;  /* 0x0027240001087983 */ /* 0x000ea80000300800 */
[----:B------:R-:W2:Y:S04]  /*381a0*/  LDL.LU R7, [R1+0x2718] ;  /* 0x0027180001077983 */ /* 0x000ea80000300800 */
[----:B------:R-:W2:Y:S04]  /*381b0*/  LDL.LU R6, [R1+0x271c] ;  /* 0x00271c0001067983 */ /* 0x000ea80000300800 */
[----:B----4-:R-:W4:Y:S04]  /*381c0*/  LDL.LU R5, [R1+0x2710] ;  /* 0x0027100001057983 */ /* 0x010f280000300800 */
[----:B------:R-:W4:Y:S04]  /*381d0*/  LDL.LU R4, [R1+0x2714] ;  /* 0x0027140001047983 */ /* 0x000f280000300800 */
        /* <DEDUP_REMOVED lines=26> */
[----:B------:R0:W-:Y:S04]  /*38380*/  STG.E desc[UR4][R2.64+0x5c8], R19 ;  /* 0x0005c81302007986 */ /* 0x0001e8000c101904 */
        /* <DEDUP_REMOVED lines=13> */
[----:B0-----:R-:W2:Y:S04]  /*38460*/  LDL.LU R15, [R1+0x26b8] ;  /* 0x0026b800010f7983 */ /* 0x001ea80000300800 */
[----:B------:R0:W-:Y:S04]  /*38470*/  STG.E desc[UR4][R2.64+0x5dc], R14 ;  /* 0x0005dc0e02007986 */ /* 0x0001e8000c101904 */
[----:B0-----:R-:W2:Y:S04]  /*38480*/  LDL.LU R14, [R1+0x26bc] ;  /* 0x0026bc00010e7983 */ /* 0x001ea80000300800 */
[----:B------:R0:W-:Y:S04]  /*38490*/  STG.E desc[UR4][R2.64+0x5e0], R13 ;  /* 0x0005e00d02007986 */ /* 0x0001e8000c101904 */
[----:B------:R1:W-:Y:S04]  /*384a0*/  STG.E desc[UR4][R2.64+0x5e4], R12 ;  /* 0x0005e40c02007986 */ /* 0x0003e8000c101904 */
[----:B------:R1:W-:Y:S04]  /*384b0*/  STG.E desc[UR4][R2.64+0x5e8], R11 ;  /* 0x0005e80b02007986 */ /* 0x0003e8000c101904 */
[----:B0-----:R-:W2:Y:S04]  /*384c0*/  LDL.LU R13, [R1+0x26b0] ;  /* 0x0026b000010d7983 */ /* 0x001ea80000300800 */
[----:B-1----:R-:W2:Y:S04]  /*384d0*/  LDL.LU R12, [R1+0x26b4] ;  /* 0x0026b400010c7983 */ /* 0x002ea80000300800 */
[----:B------:R-:W2:Y:S04]  /*384e0*/  LDL.LU R11, [R1+0x26a8] ;  /* 0x0026a800010b7983 */ /* 0x000ea80000300800 */
[----:B------:R0:W-:Y:S04]  /*384f0*/  STG.E desc[UR4][R2.64+0x5ec], R10 ;  /* 0x0005ec0a02007986 */ /* 0x0001e8000c101904 */
        /* <DEDUP_REMOVED lines=39> */
[----:B------:R-:W2:Y:S04]  /*38770*/  LDL.LU R25, [R1+0x2660] ;  /* 0x0026600001197983 */ /* 0x000ea80000300800 */
[----:B0-----:R-:W2:Y:S04]  /*38780*/  LDL.LU R24, [R1+0x2664] ;  /* 0x0026640001187983 */ /* 0x001ea80000300800 */
[----:B------:R0:W-:Y:S04]  /*38790*/  STG.E desc[UR4][R2.64+0x648], R19 ;  /* 0x0006481302007986 */ /* 0x0001e8000c101904 */
[----:B------:R-:W2:Y:S04]  /*387a0*/  LDL.LU R23, [R1+0x2658] ;  /* 0x0026580001177983 */ /* 0x000ea80000300800 */
[----:B------:R-:W2:Y:S04]  /*387b0*/  LDL.LU R22, [R1+0x265c] ;  /* 0x00265c0001167983 */ /* 0x000ea80000300800 */
[----:B------:R-:W2:Y:S04]  /*387c0*/  LDL.LU R21, [R1+0x2650] ;  /* 0x0026500001157983 */ /* 0x000ea80000300800 */
[----:B------:R1:W-:Y:S04]  /*387d0*/  STG.E desc[UR4][R2.64+0x64c], R18 ;  /* 0x00064c1202007986 */ /* 0x0003e8000c101904 */
[----:B------:R1:W-:Y:S04]  /*387e0*/  STG.E desc[UR4][R2.64+0x650], R17 ;  /* 0x0006501102007986 */ /* 0x0003e8000c101904 */
[----:B------:R1:W-:Y:S04]  /*387f0*/  STG.E desc[UR4][R2.64+0x654], R16 ;  /* 0x0006541002007986 */ /* 0x0003e8000c101904 */
[----:B------:R1:W-:Y:S04]  /*38800*/  STG.E desc[UR4][R2.64+0x658], R15 ;  /* 0x0006580f02007986 */ /* 0x0003e8000c101904 */
[----:B------:R-:W2:Y:S04]  /*38810*/  LDL.LU R20, [R1+0x2654] ;  /* 0x0026540001147983 */ /* 0x000ea80000300800 */
[----:B0-----:R-:W2:Y:S04]  /*38820*/  LDL.LU R19, [R1+0x2648] ;  /* 0x0026480001137983 */ /* 0x001ea80000300800 */
[----:B-1----:R-:W2:Y:S04]  /*38830*/  LDL.LU R18, [R1+0x264c] ;  /* 0x00264c0001127983 */ /* 0x002ea80000300800 */
[----:B------:R-:W2:Y:S04]  /*38840*/  LDL.LU R17, [R1+0x2640] ;  /* 0x0026400001117983 */ /* 0x000ea80000300800 */
[----:B------:R0:W-:Y:S04]  /*38850*/  STG.E desc[UR4][R2.64+0x65c], R14 ;  /* 0x00065c0e02007986 */ /* 0x0001e8000c101904 */
[----:B------:R-:W2:Y:S04]  /*38860*/  LDL.LU R16, [R1+0x2644] ;  /* 0x0026440001107983 */ /* 0x000ea80000300800 */
[----:B------:R-:W2:Y:S04]  /*38870*/  LDL.LU R15, [R1+0x2638] ;  /* 0x00263800010f7983 */ /* 0x000ea80000300800 */
        /* <DEDUP_REMOVED lines=38> */
[----:B0-----:R-:W2:Y:S04]  /*38ae0*/  LDL.LU R27, [R1+0x25e8] ;  /* 0x0025e800011b7983 */ /* 0x001ea80000300800 */
[----:B------:R0:W-:Y:S04]  /*38af0*/  STG.E desc[UR4][R2.64+0x6ac], R26 ;  /* 0x0006ac1a02007986 */ /* 0x0001e8000c101904 */
[----:B------:R1:W-:Y:S04]  /*38b00*/  STG.E desc[UR4][R2.64+0x6b0], R25 ;  /* 0x0006b01902007986 */ /* 0x0003e8000c101904 */
[----:B------:R1:W-:Y:S04]  /*38b10*/  STG.E desc[UR4][R2.64+0x6b4], R24 ;  /* 0x0006b41802007986 */ /* 0x0003e8000c101904 */
[----:B0-----:R-:W2:Y:S04]  /*38b20*/  LDL.LU R26, [R1+0x25ec] ;  /* 0x0025ec00011a7983 */ /* 0x001ea80000300800 */
[----:B------:R0:W-:Y:S04]  /*38b30*/  STG.E desc[UR4][R2.64+0x6b8], R23 ;  /* 0x0006b81702007986 */ /* 0x0001e8000c101904 */
[----:B------:R0:W-:Y:S04]  /*38b40*/  STG.E desc[UR4][R2.64+0x6bc], R22 ;  /* 0x0006bc1602007986 */ /* 0x0001e8000c101904 */
[----:B------:R0:W-:Y:S04]  /*38b50*/  STG.E desc[UR4][R2.64+0x6c0], R21 ;  /* 0x0006c01502007986 */ /* 0x0001e8000c101904 */
[----:B-1----:R-:W2:Y:S04]  /*38b60*/  LDL.LU R25, [R1+0x25e0] ;  /* 0x0025e00001197983 */ /* 0x002ea80000300800 */
[----:B------:R-:W2:Y:S04]  /*38b70*/  LDL.LU R24, [R1+0x25e4] ;  /* 0x0025e40001187983 */ /* 0x000ea80000300800 */
[----:B0-----:R-:W2:Y:S04]  /*38b80*/  LDL.LU R23, [R1+0x25d8] ;  /* 0x0025d80001177983 */ /* 0x001ea80000300800 */
        /* <DEDUP_REMOVED lines=51> */
[----:B------:R0:W-:Y:S04]  /*38ec0*/  STG.E desc[UR4][R2.64+0x728], R27 ;  /* 0x0007281b02007986 */ /* 0x0001e8000c101904 */
[----:B------:R-:W2:Y:S04]  /*38ed0*/  LDL.LU R28, [R1+0x2574] ;  /* 0x00257400011c7983 */ /* 0x000ea80000300800 */
[----:B------:R1:W-:Y:S04]  /*38ee0*/  STG.E desc[UR4][R2.64+0x72c], R26 ;  /* 0x00072c1a02007986 */ /* 0x0003e8000c101904 */
[----:B0-----:R-:W2:Y:S04]  /*38ef0*/  LDL.LU R27, [R1+0x2568] ;  /* 0x00256800011b7983 */ /* 0x001ea80000300800 */
[----:B-1----:R-:W2:Y:S04]  /*38f00*/  LDL.LU R26, [R1+0x256c] ;  /* 0x00256c00011a7983 */ /* 0x002ea80000300800 */
        /* <DEDUP_REMOVED lines=23> */
[----:B------:R-:W2:Y:S04]  /*39080*/  LDL.LU R17, [R1+0x2540] ;  /* 0x0025400001117983 */ /* 0x000ea80000300800 */
[----:B------:R-:W2:Y:S04]  /*39090*/  LDL.LU R16, [R1+0x2544] ;  /* 0x0025440001107983 */ /* 0x000ea80000300800 */
[----:B------:R-:W2:Y:S04]  /*390a0*/  LDL.LU R15, [R1+0x2538] ;  /* 0x00253800010f7983 */ /* 0x000ea80000300800 */
[----:B------:R-:W2:Y:S04]  /*390b0*/  LDL.LU R14, [R1+0x253c] ;  /* 0x00253c00010e7983 */ /* 0x000ea80000300800 */
        /* <DEDUP_REMOVED lines=35> */
[----:B------:R-:W2:Y:S04]  /*392f0*/  LDL.LU R28, [R1+0x24f4] ;  /* 0x0024f400011c7983 */ /* 0x000ea80000300800 */
        /* <DEDUP_REMOVED lines=55> */
[----:B------:R0:W-:Y:S04]  /*39670*/  STG.E desc[UR4][R2.64+0x824], R28 ;  /* 0x0008241c02007986 */ /* 0x0001e8000c101904 */
        /* <DEDUP_REMOVED lines=16> */
[----:B------:R0:W-:Y:S04]  /*39780*/  STG.E desc[UR4][R2.64+0x844], R20 ;  /* 0x0008441402007986 */ /* 0x0001e8000c101904 */
        /* <DEDUP_REMOVED lines=61> */
[----:B------:R1:W-:Y:S04]  /*39b60*/  STG.E desc[UR4][R2.64+0x8c4], R20 ;  /* 0x0008c41402007986 */ /* 0x0003e8000c101904 */
[----:B------:R-:W2:Y:S04]  /*39b70*/  LDL.LU R25, [R1+0x23e0] ;  /* 0x0023e00001197983 */ /* 0x000ea80000300800 */
[----:B------:R-:W2:Y:S04]  /*39b80*/  LDL.LU R24, [R1+0x23e4] ;  /* 0x0023e40001187983 */ /* 0x000ea80000300800 */
[----:B0-----:R-:W2:Y:S04]  /*39b90*/  LDL.LU R23, [R1+0x23d8] ;  /* 0x0023d80001177983 */ /* 0x001ea80000300800 */
[----:B------:R-:W2:Y:S04]  /*39ba0*/  LDL.LU R22, [R1+0x23dc] ;  /* 0x0023dc0001167983 */ /* 0x000ea80000300800 */
[----:B------:R-:W2:Y:S04]  /*39bb0*/  LDL.LU R21, [R1+0x23d0] ;  /* 0x0023d00001157983 */ /* 0x000ea80000300800 */
[----:B------:R0:W-:Y:S04]  /*39bc0*/  STG.E desc[UR4][R2.64+0x8c8], R19 ;  /* 0x0008c81302007986 */ /* 0x0001e8000c101904 */
[----:B------:R0:W-:Y:S04]  /*39bd0*/  STG.E desc[UR4][R2.64+0x8cc], R18 ;  /* 0x0008cc1202007986 */ /* 0x0001e8000c101904 */
[----:B-1----:R-:W2:Y:S04]  /*39be0*/  LDL.LU R20, [R1+0x23d4] ;  /* 0x0023d40001147983 */ /* 0x002ea80000300800 */
[----:B0-----:R-:W2:Y:S04]  /*39bf0*/  LDL.LU R19, [R1+0x23c8] ;  /* 0x0023c80001137983 */ /* 0x001ea80000300800 */
        /* <DEDUP_REMOVED lines=40> */
[----:B------:R0:W-:Y:S04]  /*39e80*/  STG.E desc[UR4][R2.64+0x924], R28 ;  /* 0x0009241c02007986 */ /* 0x0001e8000c101904 */
        /* <DEDUP_REMOVED lines=13> */
[----:B------:R1:W-:Y:S04]  /*39f60*/  STG.E desc[UR4][R2.64+0x944], R20 ;  /* 0x0009441402007986 */ /* 0x0003e8000c101904 */
[----:B0-----:R-:W2:Y:S04]  /*39f70*/  LDL.LU R25, [R1+0x2360] ;  /* 0x0023600001197983 */ /* 0x001ea80000300800 */
[----:B------:R-:W2:Y:S04]  /*39f80*/  LDL.LU R24, [R1+0x2364] ;  /* 0x0023640001187983 */ /* 0x000ea80000300800 */
[----:B------:R-:W2:Y:S04]  /*39f90*/  LDL.LU R23, [R1+0x2358] ;  /* 0x0023580001177983 */ /* 0x000ea80000300800 */
[----:B------:R-:W2:Y:S04]  /*39fa0*/  LDL.LU R22, [R1+0x235c] ;  /* 0x00235c0001167983 */ /* 0x000ea80000300800 */
[----:B------:R-:W2:Y:S04]  /*39fb0*/  LDL.LU R21, [R1+0x2350] ;  /* 0x0023500001157983 */ /* 0x000ea80000300800 */
[----:B------:R0:W-:Y:S04]  /*39fc0*/  STG.E desc[UR4][R2.64+0x948], R19 ;  /* 0x0009481302007986 */ /* 0x0001e8000c101904 */
[----:B------:R0:W-:Y:S04]  /*39fd0*/  STG.E desc[UR4][R2.64+0x94c], R18 ;  /* 0x00094c1202007986 */ /* 0x0001e8000c101904 */
[----:B-1----:R-:W2:Y:S04]  /*39fe0*/  LDL.LU R20, [R1+0x2354] ;  /* 0x0023540001147983 */ /* 0x002ea80000300800 */
        /* <DEDUP_REMOVED lines=682> */
[----:B--2---:R-:W2:Y:S04]  /*3ca90*/  LDL.LU R29, [R1+0x1df0] ;  /* 0x001df000011d7983 */ /* 0x004ea80000300800 */
        /* <DEDUP_REMOVED lines=55> */
[----:B------:R1:W-:Y:S04]  /*3ce10*/  STG.E desc[UR4][R2.64+0xf18], R31 ;  /* 0x000f181f02007986 */ /* 0x0003e8000c101904 */
[----:B---3--:R3:W-:Y:S04]  /*3ce20*/  STG.E desc[UR4][R2.64+0xf1c], R30 ;  /* 0x000f1c1e02007986 */ /* 0x0087e8000c101904 */
[----:B--2---:R2:W-:Y:S04]  /*3ce30*/  STG.E desc[UR4][R2.64+0xf20], R29 ;  /* 0x000f201d02007986 */ /* 0x0045e8000c101904 */
[----:B------:R2:W-:Y:S04]  /*3ce40*/  STG.E desc[UR4][R2.64+0xf24], R28 ;  /* 0x000f241c02007986 */ /* 0x0005e8000c101904 */
[----:B0-----:R-:W4:Y:S04]  /*3ce50*/  LDL.LU R33, [R1+0x1e00] ;  /* 0x001e000001217983 */ /* 0x001f280000300800 */
[----:B-1----:R-:W4:Y:S04]  /*3ce60*/  LDL.LU R32, [R1+0x1d80] ;  /* 0x001d800001207983 */ /* 0x002f280000300800 */
[----:B------:R-:W4:Y:S04]  /*3ce70*/  LDL.LU R31, [R1+0x1d84] ;  /* 0x001d8400011f7983 */ /* 0x000f280000300800 */
[----:B------:R0:W-:Y:S04]  /*3ce80*/  STG.E desc[UR4][R2.64+0xf28], R27 ;  /* 0x000f281b02007986 */ /* 0x0001e8000c101904 */
[----:B------:R1:W-:Y:S04]  /*3ce90*/  STG.E desc[UR4][R2.64+0xf2c], R26 ;  /* 0x000f2c1a02007986 */ /* 0x0003e8000c101904 */
[----:B------:R1:W-:Y:S04]  /*3cea0*/  STG.E desc[UR4][R2.64+0xf30], R25 ;  /* 0x000f301902007986 */ /* 0x0003e8000c101904 */
[----:B------:R1:W-:Y:S04]  /*3ceb0*/  STG.E desc[UR4][R2.64+0xf34], R24 ;  /* 0x000f341802007986 */ /* 0x0003e8000c101904 */
[----:B---3--:R-:W3:Y:S04]  /*3cec0*/  LDL.LU R30, [R1+0x1d78] ;  /* 0x001d7800011e7983 */ /* 0x008ee80000300800 */
[----:B--2---:R-:W2:Y:S04]  /*3ced0*/  LDL.LU R29, [R1+0x1d70] ;  /* 0x001d7000011d7983 */ /* 0x004ea80000300800 */
[----:B------:R-:W2:Y:S04]  /*3cee0*/  LDL.LU R28, [R1+0x1d74] ;  /* 0x001d7400011c7983 */ /* 0x000ea80000300800 */
        /* <DEDUP_REMOVED lines=51> */
[----:B0-----:R-:W4:Y:S04]  /*3d220*/  LDL.LU R33, [R1+0x1d00] ;  /* 0x001d000001217983 */ /* 0x001f280000300800 */
[----:B-1----:R-:W4:Y:S04]  /*3d230*/  LDL.LU R32, [R1+0x1d04] ;  /* 0x001d040001207983 */ /* 0x002f280000300800 */
[----:B---3--:R0:W-:Y:S04]  /*3d240*/  STG.E desc[UR4][R2.64+0xf98], R30 ;  /* 0x000f981e02007986 */ /* 0x0081e8000c101904 */
[----:B--2---:R1:W-:Y:S04]  /*3d250*/  STG.E desc[UR4][R2.64+0xfa0], R29 ;  /* 0x000fa01d02007986 */ /* 0x0043e8000c101904 */
[----:B------:R2:W-:Y:S04]  /*3d260*/  STG.E desc[UR4][R2.64+0xfa4], R28 ;  /* 0x000fa41c02007986 */ /* 0x0005e8000c101904 */
[----:B------:R-:W3:Y:S04]  /*3d270*/  LDL.LU R31, [R1+0x1cf8] ;  /* 0x001cf800011f7983 */ /* 0x000ee80000300800 */
[----:B------:R2:W-:Y:S04]  /*3d280*/  STG.E desc[UR4][R2.64+0xfa8], R27 ;  /* 0x000fa81b02007986 */ /* 0x0005e8000c101904 */
[----:B------:R2:W-:Y:S04]  /*3d290*/  STG.E desc[UR4][R2.64+0xfac], R26 ;  /* 0x000fac1a02007986 */ /* 0x0005e8000c101904 */
[----:B------:R2:W-:Y:S04]  /*3d2a0*/  STG.E desc[UR4][R2.64+0xfb0], R25 ;  /* 0x000fb01902007986 */ /* 0x0005e8000c101904 */
[----:B------:R2:W-:Y:S04]  /*3d2b0*/  STG.E desc[UR4][R2.64+0xfb4], R24 ;  /* 0x000fb41802007986 */ /* 0x0005e8000c101904 */
[----:B0-----:R-:W3:Y:S04]  /*3d2c0*/  LDL.LU R30, [R1+0x1cfc] ;  /* 0x001cfc00011e7983 */ /* 0x001ee80000300800 */
[----:B-1----:R-:W3:Y:S04]  /*3d2d0*/  LDL.LU R29, [R1+0x1cf0] ;  /* 0x001cf000011d7983 */ /* 0x002ee80000300800 */
[----:B--2---:R-:W2:Y:S04]  /*3d2e0*/  LDL.LU R28, [R1+0x1cf4] ;  /* 0x001cf400011c7983 */ /* 0x004ea80000300800 */
[----:B------:R0:W-:Y:S04]  /*3d2f0*/  STG.E desc[UR4][R2.64+0xfb8], R23 ;  /* 0x000fb81702007986 */ /* 0x0001e8000c101904 */
[----:B------:R1:W-:Y:S04]  /*3d300*/  STG.E desc[UR4][R2.64+0xfbc], R22 ;  /* 0x000fbc1602007986 */ /* 0x0003e8000c101904 */
[----:B------:R1:W-:Y:S04]  /*3d310*/  STG.E desc[UR4][R2.64+0xfc0], R21 ;  /* 0x000fc01502007986 */ /* 0x0003e8000c101904 */
[----:B------:R1:W-:Y:S04]  /*3d320*/  STG.E desc[UR4][R2.64+0xfc4], R20 ;  /* 0x000fc41402007986 */ /* 0x0003e8000c101904 */
[----:B------:R-:W2:Y:S04]  /*3d330*/  LDL.LU R27, [R1+0x1ce8] ;  /* 0x001ce800011b7983 */ /* 0x000ea80000300800 */
[----:B------:R-:W2:Y:S04]  /*3d340*/  LDL.LU R26, [R1+0x1cec] ;  /* 0x001cec00011a7983 */ /* 0x000ea80000300800 */
[----:B------:R-:W2:Y:S04]  /*3d350*/  LDL.LU R25, [R1+0x1ce0] ;  /* 0x001ce00001197983 */ /* 0x000ea80000300800 */
[----:B------:R1:W-:Y:S04]  /*3d360*/  STG.E desc[UR4][R2.64+0xfc8], R19 ;  /* 0x000fc81302007986 */ /* 0x0003e8000c101904 */
[----:B------:R-:W2:Y:S04]  /*3d370*/  LDL.LU R24, [R1+0x1ce4] ;  /* 0x001ce40001187983 */ /* 0x000ea80000300800 */
[----:B0-----:R-:W2:Y:S04]  /*3d380*/  LDL.LU R23, [R1+0x1cd8] ;  /* 0x001cd80001177983 */ /* 0x001ea80000300800 */
[----:B-1----:R-:W2:Y:S04]  /*3d390*/  LDL.LU R22, [R1+0x1cdc] ;  /* 0x001cdc0001167983 */ /* 0x002ea80000300800 */
        /* <DEDUP_REMOVED lines=40> */
[----:B0-----:R-:W4:Y:S04]  /*3d620*/  LDL.LU R33, [R1+0x1c80] ;  /* 0x001c800001217983 */ /* 0x001f280000300800 */
[----:B-1----:R-:W4:Y:S04]  /*3d630*/  LDL.LU R32, [R1+0x1c84] ;  /* 0x001c840001207983 */ /* 0x002f280000300800 */
[----:B------:R0:W-:Y:S04]  /*3d640*/  STG.E desc[UR4][R2.64+0x101c], R30 ;  /* 0x00101c1e02007986 */ /* 0x0001e8000c101904 */
[----:B------:R1:W-:Y:S04]  /*3d650*/  STG.E desc[UR4][R2.64+0x1020], R29 ;  /* 0x0010201d02007986 */ /* 0x0003e8000c101904 */
[----:B--2---:R2:W-:Y:S04]  /*3d660*/  STG.E desc[UR4][R2.64+0x1024], R28 ;  /* 0x0010241c02007986 */ /* 0x0045e8000c101904 */
[----:B---3--:R-:W3:Y:S04]  /*3d670*/  LDL.LU R31, [R1+0x1c78] ;  /* 0x001c7800011f7983 */ /* 0x008ee80000300800 */
[----:B0-----:R-:W3:Y:S04]  /*3d680*/  LDL.LU R30, [R1+0x1c7c] ;  /* 0x001c7c00011e7983 */ /* 0x001ee80000300800 */
[----:B-1----:R-:W3:Y:S04]  /*3d690*/  LDL.LU R29, [R1+0x1c70] ;  /* 0x001c7000011d7983 */ /* 0x002ee80000300800 */
[----:B--2---:R-:W2:Y:S04]  /*3d6a0*/  LDL.LU R28, [R1+0x1c74] ;  /* 0x001c7400011c7983 */ /* 0x004ea80000300800 */
        /* <DEDUP_REMOVED lines=56> */
[----:B------:R3:W-:Y:S04]  /*3da30*/  STG.E desc[UR4][R2.64+0x10a0], R29 ;  /* 0x0010a01d02007986 */ /* 0x0007e8000c101904 */
[----:B--2---:R2:W-:Y:S04]  /*3da40*/  STG.E desc[UR4][R2.64+0x10a4], R28 ;  /* 0x0010a41c02007986 */ /* 0x0045e8000c101904 */
[----:B0-----:R-:W4:Y:S04]  /*3da50*/  LDL.LU R33, [R1+0x1c00] ;  /* 0x001c000001217983 */ /* 0x001f280000300800 */
[----:B------:R0:W-:Y:S04]  /*3da60*/  STG.E desc[UR4][R2.64+0x10a8], R27 ;  /* 0x0010a81b02007986 */ /* 0x0001e8000c101904 */
[----:B-1----:R-:W4:Y:S04]  /*3da70*/  LDL.LU R32, [R1+0x1c04] ;  /* 0x001c040001207983 */ /* 0x002f280000300800 */
[----:B---3--:R-:W3:Y:S04]  /*3da80*/  LDL.LU R31, [R1+0x1bf8] ;  /* 0x001bf800011f7983 */ /* 0x008ee80000300800 */
[----:B------:R-:W3:Y:S04]  /*3da90*/  LDL.LU R30, [R1+0x1bfc] ;  /* 0x001bfc00011e7983 */ /* 0x000ee80000300800 */
[----:B------:R-:W3:Y:S04]  /*3daa0*/  LDL.LU R29, [R1+0x1bf0] ;  /* 0x001bf000011d7983 */ /* 0x000ee80000300800 */
[----:B--2---:R-:W2:Y:S04]  /*3dab0*/  LDL.LU R28, [R1+0x1bf4] ;  /* 0x001bf400011c7983 */ /* 0x004ea80000300800 */
        /* <DEDUP_REMOVED lines=57> */
[----:B------:R2:W-:Y:S04]  /*3de50*/  STG.E desc[UR4][R2.64+0x1128], R27 ;  /* 0x0011281b02007986 */ /* 0x0005e8000c101904 */
[----:B0-----:R-:W4:Y:S04]  /*3de60*/  LDL.LU R33, [R1+0x1b80] ;  /* 0x001b800001217983 */ /* 0x001f280000300800 */
[----:B-1----:R-:W4:Y:S04]  /*3de70*/  LDL.LU R32, [R1+0x1b84] ;  /* 0x001b840001207983 */ /* 0x002f280000300800 */
[----:B---3--:R-:W3:Y:S04]  /*3de80*/  LDL.LU R31, [R1+0x1b78] ;  /* 0x001b7800011f7983 */ /* 0x008ee80000300800 */
[----:B------:R-:W3:Y:S04]  /*3de90*/  LDL.LU R30, [R1+0x1b7c] ;  /* 0x001b7c00011e7983 */ /* 0x000ee80000300800 */
        /* <DEDUP_REMOVED lines=93> */
[----:B----4-:R0:W-:Y:S04]  /*3e470*/  STG.E desc[UR4][R2.64+0x120c], R252 ;  /* 0x00120cfc02007986 */ /* 0x0101e8000c101904 */
[----:B0-----:R-:W4:Y:S04]  /*3e480*/  LDL.LU R252, [R1+0x1a8c] ;  /* 0x001a8c0001fc7983 */ /* 0x001f280000300800 */
[----:B------:R0:W-:Y:S04]  /*3e490*/  STG.E desc[UR4][R2.64+0x1208], R0 ;  /* 0x0012080002007986 */ /* 0x0001e8000c101904 */
[----:B------:R1:W-:Y:S04]  /*3e4a0*/  STG.E desc[UR4][R2.64+0x11e0], R13 ;  /* 0x0011e00d02007986 */ /* 0x0003e8000c101904 */
[----:B------:R1:W-:Y:S04]  /*3e4b0*/  STG.E desc[UR4][R2.64+0x11e4], R12 ;  /* 0x0011e40c02007986 */ /* 0x0003e8000c101904 */
[----:B0-----:R-:W4:Y:S04]  /*3e4c0*/  LDL.LU R0, [R1+0x1a88] ;  /* 0x001a880001007983 */ /* 0x001f280000300800 */
        /* <DEDUP_REMOVED lines=10> */
[----:B---3--:R3:W-:Y:S04]  /*3e570*/  STG.E desc[UR4][R2.64+0x1218], R31 ;  /* 0x0012181f02007986 */ /* 0x0087e8000c101904 */
[----:B------:R3:W-:Y:S04]  /*3e580*/  STG.E desc[UR4][R2.64+0x121c], R30 ;  /* 0x00121c1e02007986 */ /* 0x0007e8000c101904 */
[----:B------:R3:W-:Y:S04]  /*3e590*/  STG.E desc[UR4][R2.64+0x1220], R29 ;  /* 0x0012201d02007986 */ /* 0x0007e8000c101904 */
[----:B--2---:R2:W-:Y:S04]  /*3e5a0*/  STG.E desc[UR4][R2.64+0x1224], R28 ;  /* 0x0012241c02007986 */ /* 0x0045e8000c101904 */
        /* <DEDUP_REMOVED lines=9> */
[----:B-1----:R-:W4:Y:S04]  /*3e640*/  LDL.LU R13, [R1+0x1ab0] ;  /* 0x001ab000010d7983 */ /* 0x002f280000300800 */
[----:B------:R-:W4:Y:S04]  /*3e650*/  LDL.LU R12, [R1+0x1ab4] ;  /* 0x001ab400010c7983 */ /* 0x000f280000300800 */
[----:B0-----:R-:W4:Y:S04]  /*3e660*/  LDL.LU R11, [R1+0x1aa8] ;  /* 0x001aa800010b7983 */ /* 0x001f280000300800 */
[----:B------:R-:W4:Y:S04]  /*3e670*/  LDL.LU R10, [R1+0x1aac] ;  /* 0x001aac00010a7983 */ /* 0x000f280000300800 */
[----:B------:R-:W4:Y:S04]  /*3e680*/  LDL.LU R9, [R1+0x1aa0] ;  /* 0x001aa00001097983 */ /* 0x000f280000300800 */
[----:B------:R-:W4:Y:S04]  /*3e690*/  LDL.LU R8, [R1+0x1aa4] ;  /* 0x001aa40001087983 */ /* 0x000f280000300800 */
[----:B------:R0:W-:Y:S04]  /*3e6a0*/  STG.E desc[UR4][R2.64+0x124c], R18 ;  /* 0x00124c1202007986 */ /* 0x0001e8000c101904 */
[----:B------:R1:W-:Y:S04]  /*3e6b0*/  STG.E desc[UR4][R2.64+0x1250], R17 ;  /* 0x0012501102007986 */ /* 0x0003e8000c101904 */
[----:B------:R1:W-:Y:S04]  /*3e6c0*/  STG.E desc[UR4][R2.64+0x1254], R16 ;  /* 0x0012541002007986 */ /* 0x0003e8000c101904 */
[----:B------:R1:W-:Y:S04]  /*3e6d0*/  STG.E desc[UR4][R2.64+0x1258], R15 ;  /* 0x0012580f02007986 */ /* 0x0003e8000c101904 */
[----:B------:R-:W4:Y:S04]  /*3e6e0*/  LDL.LU R7, [R1+0x1a98] ;  /* 0x001a980001077983 */ /* 0x000f280000300800 */
[----:B------:R-:W4:Y:S04]  /*3e6f0*/  LDL.LU R6, [R1+0x1a9c] ;  /* 0x001a9c0001067983 */ /* 0x000f280000300800 */
[----:B------:R-:W4:Y:S04]  /*3e700*/  LDL.LU R5, [R1+0x1a90] ;  /* 0x001a900001057983 */ /* 0x000f280000300800 */
[----:B------:R-:W4:Y:S04]  /*3e710*/  LDL.LU R4, [R1+0x1a94] ;  /* 0x001a940001047983 */ /* 0x000f280000300800 */
[----:B------:R1:W-:Y:S04]  /*3e720*/  STG.E desc[UR4][R2.64+0x125c], R14 ;  /* 0x00125c0e02007986 */ /* 0x0003e8000c101904 */
[----:B------:R-:W4:Y:S04]  /*3e730*/  LDL.LU R33, [R1+0x1a80] ;  /* 0x001a800001217983 */ /* 0x000f280000300800 */
[----:B------:R-:W4:Y:S04]  /*3e740*/  LDL.LU R32, [R1+0x1a84] ;  /* 0x001a840001207983 */ /* 0x000f280000300800 */
[----:B---3--:R-:W3:Y:S04]  /*3e750*/  LDL.LU R31, [R1+0x1a78] ;  /* 0x001a7800011f7983 */ /* 0x008ee80000300800 */
[----:B------:R-:W3:Y:S04]  /*3e760*/  LDL.LU R30, [R1+0x1a7c] ;  /* 0x001a7c00011e7983 */ /* 0x000ee80000300800 */
[----:B------:R-:W3:Y:S04]  /*3e770*/  LDL.LU R29, [R1+0x1a70] ;  /* 0x001a7000011d7983 */ /* 0x000ee80000300800 */
        /* <DEDUP_REMOVED lines=27> */
[----:B------:R-:W4:Y:S04]  /*3e930*/  LDL.LU R11, [R1+0x1a28] ;  /* 0x001a2800010b7983 */ /* 0x000f280000300800 */
[----:B------:R-:W4:Y:S04]  /*3e940*/  LDL.LU R10, [R1+0x1a2c] ;  /* 0x001a2c00010a7983 */ /* 0x000f280000300800 */
[----:B------:R0:W-:Y:S04]  /*3e950*/  STG.E desc[UR4][R2.64+0x1278], R7 ;  /* 0x0012780702007986 */ /* 0x0001e8000c101904 */
[----:B------:R1:W-:Y:S04]  /*3e960*/  STG.E desc[UR4][R2.64+0x127c], R6 ;  /* 0x00127c0602007986 */ /* 0x0003e8000c101904 */
[----:B------:R1:W-:Y:S04]  /*3e970*/  STG.E desc[UR4][R2.64+0x1280], R5 ;  /* 0x0012800502007986 */ /* 0x0003e8000c101904 */
[----:B------:R1:W-:Y:S04]  /*3e980*/  STG.E desc[UR4][R2.64+0x1284], R4 ;  /* 0x0012840402007986 */ /* 0x0003e8000c101904 */
[----:B------:R-:W4:Y:S04]  /*3e990*/  LDL.LU R9, [R1+0x1a20] ;  /* 0x001a200001097983 */ /* 0x000f280000300800 */
        /* <DEDUP_REMOVED lines=12> */
[----:B------:R-:W-:Y:S04]  /*3ea60*/  STG.E desc[UR4][R2.64+0x12c0], R21 ;  /* 0x0012c01502007986 */ /* 0x000fe8000c101904 */
[----:B------:R-:W-:Y:S04]  /*3ea70*/  STG.E desc[UR4][R2.64+0x12c4], R20 ;  /* 0x0012c41402007986 */ /* 0x000fe8000c101904 */
[----:B------:R-:W-:Y:S04]  /*3ea80*/  STG.E desc[UR4][R2.64+0x12c8], R19 ;  /* 0x0012c81302007986 */ /* 0x000fe8000c101904 */
[----:B------:R-:W-:Y:S04]  /*3ea90*/  STG.E desc[UR4][R2.64+0x12cc], R18 ;  /* 0x0012cc1202007986 */ /* 0x000fe8000c101904 */
[----:B------:R-:W-:Y:S04]  /*3eaa0*/  STG.E desc[UR4][R2.64+0x12d0], R17 ;  /* 0x0012d01102007986 */ /* 0x000fe8000c101904 */
[----:B------:R-:W-:Y:S04]  /*3eab0*/  STG.E desc[UR4][R2.64+0x12d4], R16 ;  /* 0x0012d41002007986 */ /* 0x000fe8000c101904 */
[----:B------:R-:W-:Y:S04]  /*3eac0*/  STG.E desc[UR4][R2.64+0x12d8], R15 ;  /* 0x0012d80f02007986 */ /* 0x000fe8000c101904 */
[----:B------:R-:W4:Y:S04]  /*3ead0*/  LDL.LU R8, [R1+0x1a24] ;  /* 0x001a240001087983 */ /* 0x000f280000300800 */
[----:B0-----:R-:W4:Y:S04]  /*3eae0*/  LDL.LU R7, [R1+0x1a18] ;  /* 0x001a180001077983 */ /* 0x001f280000300800 */
[----:B-1----:R-:W4:Y:S04]  /*3eaf0*/  LDL.LU R6, [R1+0x1a1c] ;  /* 0x001a1c0001067983 */ /* 0x002f280000300800 */
[----:B------:R-:W4:Y:S04]  /*3eb00*/  LDL.LU R5, [R1+0x1a10] ;  /* 0x001a100001057983 */ /* 0x000f280000300800 */
[----:B------:R-:W4:Y:S04]  /*3eb10*/  LDL.LU R4, [R1+0x1a14] ;  /* 0x001a140001047983 */ /* 0x000f280000300800 */
[----:B------:R-:W-:Y:S04]  /*3eb20*/  STG.E desc[UR4][R2.64+0x12dc], R14 ;  /* 0x0012dc0e02007986 */ /* 0x000fe8000c101904 */
        /* <DEDUP_REMOVED lines=10> */
[----:B----4-:R0:W-:Y:S04]  /*3ebd0*/  STG.E desc[UR4][R2.64+0x130c], R252 ;  /* 0x00130cfc02007986 */ /* 0x0101e8000c101904 */
[----:B------:R-:W4:Y:S04]  /*3ebe0*/  LDL.LU R23, [R1+0x19d8] ;  /* 0x0019d80001177983 */ /* 0x000f280000300800 */
[----:B------:R-:W4:Y:S04]  /*3ebf0*/  LDL.LU R22, [R1+0x19dc] ;  /* 0x0019dc0001167983 */ /* 0x000f280000300800 */
[----:B0-----:R-:W3:Y:S04]  /*3ec00*/  LDL.LU R252, [R1+0x198c] ;  /* 0x00198c0001fc7983 */ /* 0x001ee80000300800 */
[----:B------:R0:W-:Y:S04]  /*3ec10*/  STG.E desc[UR4][R2.64+0x1308], R0 ;  /* 0x0013080002007986 */ /* 0x0001e8000c101904 */
[----:B------:R-:W4:Y:S04]  /*3ec20*/  LDL.LU R21, [R1+0x19d0] ;  /* 0x0019d00001157983 */ /* 0x000f280000300800 */
[----:B------:R-:W4:Y:S04]  /*3ec30*/  LDL.LU R20, [R1+0x19d4] ;  /* 0x0019d40001147983 */ /* 0x000f280000300800 */
[----:B0-----:R-:W2:Y:S04]  /*3ec40*/  LDL.LU R0, [R1+0x1988] ;  /* 0x0019880001007983 */ /* 0x001ea80000300800 */
[----:B------:R-:W4:Y:S04]  /*3ec50*/  LDL.LU R19, [R1+0x19c8] ;  /* 0x0019c80001137983 */ /* 0x000f280000300800 */
[----:B------:R-:W4:Y:S04]  /*3ec60*/  LDL.LU R18, [R1+0x19cc] ;  /* 0x0019cc0001127983 */ /* 0x000f280000300800 */
[----:B------:R-:W4:Y:S04]  /*3ec70*/  LDL.LU R17, [R1+0x19c0] ;  /* 0x0019c00001117983 */ /* 0x000f280000300800 */
[----:B------:R-:W4:Y:S04]  /*3ec80*/  LDL.LU R16, [R1+0x19c4] ;  /* 0x0019c40001107983 */ /* 0x000f280000300800 */
[----:B------:R-:W4:Y:S04]  /*3ec90*/  LDL.LU R15, [R1+0x19b8] ;  /* 0x0019b800010f7983 */ /* 0x000f280000300800 */
[----:B------:R-:W4:Y:S04]  /*3eca0*/  LDL.LU R14, [R1+0x19bc] ;  /* 0x0019bc00010e7983 */ /* 0x000f280000300800 */
        /* <DEDUP_REMOVED lines=9> */
[----:B0-----:R-:W4:Y:S04]  /*3ed40*/  LDL.LU R9, [R1+0x19a0] ;  /* 0x0019a00001097983 */ /* 0x001f280000300800 */
        /* <DEDUP_REMOVED lines=9> */
[----:B------:R-:W4:Y:S04]  /*3ede0*/  LDL.LU R4, [R1+0x1994] ;  /* 0x0019940001047983 */ /* 0x000f280000300800 */
[----:B---3--:R0:W-:Y:S04]  /*3edf0*/  STG.E desc[UR4][R2.64+0x138c], R252 ;  /* 0x00138cfc02007986 */ /* 0x0081e8000c101904 */
[----:B0-----:R-:W3:Y:S04]  /*3ee00*/  LDL.LU R252, [R1+0x190c] ;  /* 0x00190c0001fc7983 */ /* 0x001ee80000300800 */
[----:B--2---:R0:W-:Y:S04]  /*3ee10*/  STG.E desc[UR4][R2.64+0x1388], R0 ;  /* 0x0013880002007986 */ /* 0x0041e8000c101904 */
[----:B------:R1:W-:Y:S04]  /*3ee20*/  STG.E desc[UR4][R2.64+0x1310], R33 ;  /* 0x0013102102007986 */ /* 0x0003e8000c101904 */
[----:B------:R2:W-:Y:S04]  /*3ee30*/  STG.E desc[UR4][R2.64+0x1314], R32 ;  /* 0x0013142002007986 */ /* 0x0005e8000c101904 */
[----:B0-----:R-:W3:Y:S04]  /*3ee40*/  LDL.LU R0, [R1+0x1908] ;  /* 0x0019080001007983 */ /* 0x001ee80000300800 */
        /* <DEDUP_REMOVED lines=8> */
[----:B----4-:R4:W-:Y:S04]  /*3eed0*/  STG.E desc[UR4][R2.64+0x1338], R23 ;  /* 0x0013381702007986 */ /* 0x0109e8000c101904 */
        /* <DEDUP_REMOVED lines=9> */
[----:B-1----:R-:W3:Y:S04]  /*3ef70*/  LDL.LU R33, [R1+0x1980] ;  /* 0x0019800001217983 */ /* 0x002ee80000300800 */
[----:B--2---:R-:W2:Y:S04]  /*3ef80*/  LDL.LU R32, [R1+0x1984] ;  /* 0x0019840001207983 */ /* 0x004ea80000300800 */
[----:B0-----:R-:W2:Y:S04]  /*3ef90*/  LDL.LU R31, [R1+0x1978] ;  /* 0x00197800011f7983 */ /* 0x001ea80000300800 */
        /* <DEDUP_REMOVED lines=12> */
[----:B----4-:R-:W4:Y:S04]  /*3f060*/  LDL.LU R23, [R1+0x1958] ;  /* 0x0019580001177983 */ /* 0x010f280000300800 */
        /* <DEDUP_REMOVED lines=9> */
[----:B0-----:R-:W4:Y:S04]  /*3f100*/  LDL.LU R13, [R1+0x1930] ;  /* 0x00193000010d7983 */ /* 0x001f280000300800 */
[----:B-1----:R-:W4:Y:S04]  /*3f110*/  LDL.LU R12, [R1+0x1934] ;  /* 0x00193400010c7983 */ /* 0x002f280000300800 */
[----:B------:R-:W4:Y:S04]  /*3f120*/  LDL.LU R11, [R1+0x1928] ;  /* 0x00192800010b7983 */ /* 0x000f280000300800 */
[----:B------:R-:W4:Y:S04]  /*3f130*/  LDL.LU R10, [R1+0x192c] ;  /* 0x00192c00010a7983 */ /* 0x000f280000300800 */
[----:B------:R-:W4:Y:S04]  /*3f140*/  LDL.LU R9, [R1+0x1920] ;  /* 0x0019200001097983 */ /* 0x000f280000300800 */
        /* <DEDUP_REMOVED lines=12> */
[----:B------:R0:W-:Y:S04]  /*3f210*/  STG.E desc[UR4][R2.64+0x1408], R0 ;  /* 0x0014080002007986 */ /* 0x0001e8000c101904 */
[----:B0-----:R-:W3:Y:S04]  /*3f220*/  LDL.LU R0, [R1+0x188c] ;  /* 0x00188c0001007983 */ /* 0x001ee80000300800 */
[----:B------:R-:W-:Y:S04]  /*3f230*/  STG.E desc[UR4][R2.64+0x1390], R33 ;  /* 0x0013902102007986 */ /* 0x000fe8000c101904 */
[----:B--2---:R0:W-:Y:S04]  /*3f240*/  STG.E desc[UR4][R2.64+0x1394], R32 ;  /* 0x0013942002007986 */ /* 0x0041e8000c101904 */
[----:B------:R-:W-:Y:S04]  /*3f250*/  STG.E desc[UR4][R2.64+0x1398], R31 ;  /* 0x0013981f02007986 */ /* 0x000fe8000c101904 */
[----:B------:R1:W-:Y:S04]  /*3f260*/  STG.E desc[UR4][R2.64+0x139c], R30 ;  /* 0x00139c1e02007986 */ /* 0x0003e8000c101904 */
[----:B------:R-:W-:Y:S04]  /*3f270*/  STG.E desc[UR4][R2.64+0x13a0], R29 ;  /* 0x0013a01d02007986 */ /* 0x000fe8000c101904 */
[----:B------:R2:W-:Y:S04]  /*3f280*/  STG.E desc[UR4][R2.64+0x13a4], R28 ;  /* 0x0013a41c02007986 */ /* 0x0005e8000c101904 */
[----:B0-----:R-:W3:Y:S04]  /*3f290*/  LDL.LU R32, [R1+0x1900] ;  /* 0x0019000001207983 */ /* 0x001ee80000300800 */
[----:B------:R-:W3:Y:S04]  /*3f2a0*/  LDL.LU R33, [R1+0x1904] ;  /* 0x0019040001217983 */ /* 0x000ee80000300800 */
[----:B-1----:R-:W3:Y:S04]  /*3f2b0*/  LDL.LU R30, [R1+0x18f8] ;  /* 0x0018f800011e7983 */ /* 0x002ee80000300800 */
[----:B------:R-:W3:Y:S04]  /*3f2c0*/  LDL.LU R31, [R1+0x18fc] ;  /* 0x0018fc00011f7983 */ /* 0x000ee80000300800 */
[----:B------:R-:W-:Y:S04]  /*3f2d0*/  STG.E desc[UR4][R2.64+0x13a8], R27 ;  /* 0x0013a81b02007986 */ /* 0x000fe8000c101904 */
[----:B------:R0:W-:Y:S04]  /*3f2e0*/  STG.E desc[UR4][R2.64+0x13ac], R26 ;  /* 0x0013ac1a02007986 */ /* 0x0001e8000c101904 */
[----:B------:R-:W-:Y:S04]  /*3f2f0*/  STG.E desc[UR4][R2.64+0x13b0], R25 ;  /* 0x0013b01902007986 */ /* 0x000fe8000c101904 */
[----:B--2---:R-:W2:Y:S04]  /*3f300*/  LDL.LU R28, [R1+0x18f0] ;  /* 0x0018f000011c7983 */ /* 0x004ea80000300800 */
[----:B------:R1:W-:Y:S04]  /*3f310*/  STG.E desc[UR4][R2.64+0x13b4], R24 ;  /* 0x0013b41802007986 */ /* 0x0003e8000c101904 */
[----:B----4-:R-:W-:Y:S04]  /*3f320*/  STG.E desc[UR4][R2.64+0x13b8], R23 ;  /* 0x0013b81702007986 */ /* 0x010fe8000c101904 */
[----:B------:R4:W-:Y:S04]  /*3f330*/  STG.E desc[UR4][R2.64+0x13bc], R22 ;  /* 0x0013bc1602007986 */ /* 0x0009e8000c101904 */
[----:B------:R-:W-:Y:S04]  /*3f340*/  STG.E desc[UR4][R2.64+0x13c0], R21 ;  /* 0x0013c01502007986 */ /* 0x000fe8000c101904 */
        /* <DEDUP_REMOVED lines=12> */
[----:B------:R-:W2:Y:S04]  /*3f410*/  LDL.LU R29, [R1+0x18f4] ;  /* 0x0018f400011d7983 */ /* 0x000ea80000300800 */
[----:B0-----:R-:W2:Y:S04]  /*3f420*/  LDL.LU R26, [R1+0x18e8] ;  /* 0x0018e800011a7983 */ /* 0x001ea80000300800 */
[----:B------:R-:W2:Y:S04]  /*3f430*/  LDL.LU R27, [R1+0x18ec] ;  /* 0x0018ec00011b7983 */ /* 0x000ea80000300800 */
[----:B-1----:R-:W2:Y:S04]  /*3f440*/  LDL.LU R24, [R1+0x18e0] ;  /* 0x0018e00001187983 */ /* 0x002ea80000300800 */
[----:B------:R-:W2:Y:S04]  /*3f450*/  LDL.LU R25, [R1+0x18e4] ;  /* 0x0018e40001197983 */ /* 0x000ea80000300800 */
[----:B----4-:R-:W4:Y:S04]  /*3f460*/  LDL.LU R22, [R1+0x18d8] ;  /* 0x0018d80001167983 */ /* 0x010f280000300800 */
[----:B------:R-:W4:Y:S04]  /*3f470*/  LDL.LU R23, [R1+0x18dc] ;  /* 0x0018dc0001177983 */ /* 0x000f280000300800 */
[----:B------:R-:W4:Y:S04]  /*3f480*/  LDL.LU R20, [R1+0x18d0] ;  /* 0x0018d00001147983 */ /* 0x000f280000300800 */
[----:B------:R-:W4:Y:S04]  /*3f490*/  LDL.LU R21, [R1+0x18d4] ;  /* 0x0018d40001157983 */ /* 0x000f280000300800 */
[----:B------:R-:W4:Y:S04]  /*3f4a0*/  LDL.LU R18, [R1+0x18c8] ;  /* 0x0018c80001127983 */ /* 0x000f280000300800 */
[----:B------:R0:W-:Y:S04]  /*3f4b0*/  STG.E desc[UR4][R2.64+0x13f4], R8 ;  /* 0x0013f40802007986 */ /* 0x0001e8000c101904 */
[----:B------:R-:W-:Y:S04]  /*3f4c0*/  STG.E desc[UR4][R2.64+0x13f8], R7 ;  /* 0x0013f80702007986 */ /* 0x000fe8000c101904 */
[----:B------:R1:W-:Y:S04]  /*3f4d0*/  STG.E desc[UR4][R2.64+0x13fc], R6 ;  /* 0x0013fc0602007986 */ /* 0x0003e8000c101904 */
[----:B------:R-:W-:Y:S04]  /*3f4e0*/  STG.E desc[UR4][R2.64+0x1400], R5 ;  /* 0x0014000502007986 */ /* 0x000fe8000c101904 */
[----:B------:R1:W-:Y:S04]  /*3f4f0*/  STG.E desc[UR4][R2.64+0x1404], R4 ;  /* 0x0014040402007986 */ /* 0x0003e8000c101904 */
        /* <DEDUP_REMOVED lines=10> */
[----:B------:R-:W4:Y:S04]  /*3f5a0*/  LDL.LU R9, [R1+0x18a4] ;  /* 0x0018a40001097983 */ /* 0x000f280000300800 */
        /* <DEDUP_REMOVED lines=8> */
[----:B------:R0:W-:Y:S04]  /*3f630*/  STG.E desc[UR4][R2.64+0x1410], R32 ;  /* 0x0014102002007986 */ /* 0x0001e8000c101904 */
[----:B------:R1:W-:Y:S04]  /*3f640*/  STG.E desc[UR4][R2.64+0x1414], R33 ;  /* 0x0014142102007986 */ /* 0x0003e8000c101904 */
[----:B------:R1:W-:Y:S04]  /*3f650*/  STG.E desc[UR4][R2.64+0x1418], R30 ;  /* 0x0014181e02007986 */ /* 0x0003e8000c101904 */
[----:B------:R2:W-:Y:S04]  /*3f660*/  STG.E desc[UR4][R2.64+0x141c], R31 ;  /* 0x00141c1f02007986 */ /* 0x0005e8000c101904 */
[----:B0-----:R-:W3:Y:S04]  /*3f670*/  LDL.LU R32, [R1+0x2db8] ;  /* 0x002db80001207983 */ /* 0x001ee80000300800 */
[----:B-1----:R-:W3:Y:S04]  /*3f680*/  LDL.LU R33, [R1+0x2db4] ;  /* 0x002db40001217983 */ /* 0x002ee80000300800 */
[----:B------:R-:W3:Y:S04]  /*3f690*/  LDL.LU R30, [R1+0x2db0] ;  /* 0x002db000011e7983 */ /* 0x000ee80000300800 */
[----:B--2---:R0:W-:Y:S04]  /*3f6a0*/  STG.E desc[UR4][R2.64+0x1420], R28 ;  /* 0x0014201c02007986 */ /* 0x0041e8000c101904 */
        /* <DEDUP_REMOVED lines=32> */
[----:B----4-:R-:W4:Y:S04]  /*3f8b0*/  LDL.LU R22, [R1+0x2d90] ;  /* 0x002d900001167983 */ /* 0x010f280000300800 */
        /* <DEDUP_REMOVED lines=19> */
[----:B---3--:R0:W-:Y:S04]  /*3f9f0*/  STG.E desc[UR4][R2.64+0x1494], R252 ;  /* 0x001494fc02007986 */ /* 0x0081e8000c101904 */
[----:B0-----:R-:W3:Y:S04]  /*3fa00*/  LDL.LU R252, [R1+0x2d34] ;  /* 0x002d340001fc7983 */ /* 0x001ee80000300800 */
[----:B------:R0:W-:Y:S04]  /*3fa10*/  STG.E desc[UR4][R2.64+0x1490], R0 ;  /* 0x0014900002007986 */ /* 0x0001e8000c101904 */
[----:B------:R-:W-:Y:S04]  /*3fa20*/  STG.E desc[UR4][R2.64+0x1508], R32 ;  /* 0x0015082002007986 */ /* 0x000fe8000c101904 */
[----:B------:R-:W-:Y:S04]  /*3fa30*/  STG.E desc[UR4][R2.64+0x150c], R33 ;  /* 0x00150c2102007986 */ /* 0x000fe8000c101904 */
[----:B0-----:R-:W3:Y:S04]  /*3fa40*/  LDL.LU R0, [R1+0x2d38] ;  /* 0x002d380001007983 */ /* 0x001ee80000300800 */
[----:B------:R-:W-:Y:S04]  /*3fa50*/  STG.E desc[UR4][R2.64+0x1500], R30 ;  /* 0x0015001e02007986 */ /* 0x000fe8000c101904 */
[----:B--2---:R-:W-:Y:S04]  /*3fa60*/  STG.E desc[UR4][R2.64+0x1504], R31 ;  /* 0x0015041f02007986 */ /* 0x004fe8000c101904 */
[----:B------:R-:W-:Y:S04]  /*3fa70*/  STG.E desc[UR4][R2.64+0x1510], R34 ;  /* 0x0015102202007986 */ /* 0x000fe8000c101904 */
        /* <DEDUP_REMOVED lines=44> */
[----:B----4-:R-:W-:Y:S04]  /*3fd40*/  STG.E desc[UR4][R2.64+0x14e0], R22 ;  /* 0x0014e01602007986 */ /* 0x010fe8000c101904 */
        /* <DEDUP_REMOVED lines=41> */
[----:B---3--:R0:W-:Y:S04]  /*3ffe0*/  STG.E desc[UR4][R2.64+0x1878], R252 ;  /* 0x001878fc02007986 */ /* 0x0081e8000c101904 */
[----:B0-----:R2:W5:Y:S04]  /*3fff0*/  LDL.LU R252, [R1+0x2d30] ;  /* 0x002d300001fc7983 */ /* 0x0015680000300800 */
        /* <DEDUP_REMOVED lines=157> */
[----:B------:R0:W-:Y:S02]  /*409d0*/  STG.E desc[UR4][R2.64+0xf9c], R0 ;  /* 0x000f9c0002007986 */ /* 0x0001e4000c101904 */
[----:B0-2---:R-:W-:-:S07]  /*409e0*/  IMAD.MOV.U32 R0, RZ, RZ, R1 ;  /* 0x000000ffff007224 */ /* 0x005fce00078e0001 */
.L_x_41:
[----:B------:R-:W-:Y:S05]  /*409f0*/  BSYNC.RECONVERGENT B9 ;  /* 0x0000000000097941 */ /* 0x000fea0003800200 */
.L_x_39:
[----:B01----:R-:W2:Y:S04]  /*40a00*/  LDL.LU R2, [R1+0x2d10] ;  /* 0x002d100001027983 */ /* 0x003ea80000300800 */
[----:B------:R-:W3:Y:S01]  /*40a10*/  LDL R10, [R1+0xfe0] ;  /* 0x000fe000010a7983 */ /* 0x000ee20000100800 */
[----:B--2---:R-:W-:-:S05]  /*40a20*/  LOP3.LUT R3, R2, 0xffff, RZ, 0xc0, !PT ;  /* 0x0000ffff02037812 */ /* 0x004fca00078ec0ff */
[----:B------:R-:W-:-:S05]  /*40a30*/  IMAD R4, R3, 0x4, R0 ;  /* 0x0000000403047824 */ /* 0x000fca00078e0200 */
[----:B------:R-:W3:Y:S01]  /*40a40*/  LDL R3, [R4+0xfa4] ;  /* 0x000fa40004037983 */ /* 0x000ee20000100800 */
[----:B------:R-:W-:Y:S01]  /*40a50*/  BSSY.RECONVERGENT B9, `(.L_x_47) ;  /* 0x000000d000097945 */ /* 0x000fe20003800200 */
[----:B---3--:R-:W-:-:S13]  /*40a60*/  ISETP.GE.U32.AND P0, PT, R10, R3, PT ;  /* 0x000000030a00720c */ /* 0x008fda0003f06070 */
[----:B------:R-:W-:Y:S05]  /*40a70*/  @P0 BRA `(.L_x_48) ;  /* 0x0000000000280947 */ /* 0x000fea0003800000 */
[----:B------:R-:W-:-:S07]  /*40a80*/  MOV R3, R10 ;  /* 0x0000000a00037202 */ /* 0x000fce0000000f00 */
.L_x_49:
[----:B------:R-:W-:-:S06]  /*40a90*/  IMAD R2, R3, 0x4, R0 ;  /* 0x0000000403027824 */ /* 0x000fcc00078e0200 */
[----:B------:R-:W2:Y:S01]  /*40aa0*/  LDL R2, [R2+0x4] ;  /* 0x0000040002027983 */ /* 0x000ea20000100800 */
[----:B------:R-:W-:Y:S02]  /*40ab0*/  IMAD.MOV.U32 R7, RZ, RZ, 0x1 ;  /* 0x00000001ff077424 */ /* 0x000fe400078e00ff */
[----:B--2---:R-:W-:-:S05]  /*40ac0*/  IMAD.IADD R5, R1, 0x1, R2 ;  /* 0x0000000101057824 */ /* 0x004fca00078e0202 */
[----:B------:R0:W-:Y:S04]  /*40ad0*/  STL.U8 [R5+0x107c], R7 ;  /* 0x00107c0705007387 */ /* 0x0001e80000100000 */
[----:B------:R-:W2:Y:S01]  /*40ae0*/  LDL R6, [R4+0xfa4] ;  /* 0x000fa40004067983 */ /* 0x000ea20000100800 */
[----:B------:R-:W-:-:S05]  /*40af0*/  VIADD R3, R3, 0x1 ;  /* 0x0000000103037836 */ /* 0x000fca0000000000 */
[----:B--2---:R-:W-:-:S13]  /*40b00*/  ISETP.GE.U32.AND P0, PT, R3, R6, PT ;  /* 0x000000060300720c */ /* 0x004fda0003f06070 */
[----:B0-----:R-:W-:Y:S05]  /*40b10*/  @!P0 BRA `(.L_x_49) ;  /* 0xfffffffc00dc8947 */ /* 0x001fea000383ffff */
.L_x_48:
[----:B------:R-:W-:Y:S05]  /*40b20*/  BSYNC.RECONVERGENT B9 ;  /* 0x0000000000097941 */ /* 0x000fea0003800200 */
.L_x_47:
[----:B------:R-:W2:Y:S01]  /*40b30*/  LDL R7, [R1+0x1028] ;  /* 0x0010280001077983 */ /* 0x000ea20000100800 */
[----:B------:R-:W0:Y:S03]  /*40b40*/  LDCU.64 UR6, c[0x4][URZ] ;  /* 0x01000000ff0677ac */ /* 0x000e260008000a00 */
[----:B------:R-:W3:Y:S01]  /*40b50*/  LDL R5, [R1+0x1070] ;  /* 0x0010700001057983 */ /* 0x000ee20000100800 */
[----:B0-----:R-:W-:Y:S02]  /*40b60*/  IMAD.U32 R4, RZ, RZ, UR6 ;  /* 0x00000006ff047e24 */ /* 0x001fe4000f8e00ff */
[----:B------:R-:W-:-:S03]  /*40b70*/  IMAD.U32 R3, RZ, RZ, UR7 ;  /* 0x00000007ff037e24 */ /* 0x000fc6000f8e00ff */
[----:B--2---:R-:W-:-:S05]  /*40b80*/  IADD3 R6, P0, PT, R7, R4, RZ ;  /* 0x0000000407067210 */ /* 0x004fca0007f1e0ff */
[----:B------:R-:W-:-:S05]  /*40b90*/  IMAD.X R7, RZ, RZ, R3, P0 ;  /* 0x000000ffff077224 */ /* 0x000fca00000e0603 */
[----:B------:R-:W3:Y:S02]  /*40ba0*/  LDG.E.U8 R2, desc[UR4][R6.64] ;  /* 0x0000000406027981 */ /* 0x000ee4000c1e1100 */
[----:B---3--:R-:W-:-:S04]  /*40bb0*/  IMAD R5, R2, 0x10000, R5 ;  /* 0x0001000002057824 */ /* 0x008fc800078e0205 */
[----:B------:R-:W-:-:S05]  /*40bc0*/  VIADD R5, R5, 0x1 ;  /* 0x0000000105057836 */ /* 0x000fca0000000000 */
[----:B------:R0:W-:Y:S01]  /*40bd0*/  STL [R1+0x1070], R5 ;  /* 0x0010700501007387 */ /* 0x0001e20000100800 */
[----:B------:R-:W-:-:S13]  /*40be0*/  ISETP.GE.U32.AND P0, PT, R5, R10, PT ;  /* 0x0000000a0500720c */ /* 0x000fda0003f06070 */
[----:B0-----:R-:W-:Y:S05]  /*40bf0*/  @!P0 BRA `(.L_x_50) ;  /* 0xfffffe4400748947 */ /* 0x001fea000383ffff */
[----:B------:R-:W-:Y:S05]  /*40c00*/  BRA `(.L_x_37) ;  /* 0x000001c800707947 */ /* 0x000fea0003800000 */
.L_x_38:
        /* <DEDUP_REMOVED lines=46> */
[----:B--2---:R-:W-:-:S05]  /*40ef0*/  IADD3 R5, PT, PT, R5, R10, RZ ;  /* 0x0000000a05057210 */ /* 0x004fca0007ffe0ff */
[----:B------:R-:W-:Y:S04]  /*40f00*/  STL [R1+0xfe4], R5 ;  /* 0x000fe40501007387 */ /* 0x000fe80000100800 */
[----:B------:R2:W-:Y:S04]  /*40f10*/  STL.U8 [R12+0x107c], RZ ;  /* 0x00107cff0c007387 */ /* 0x0005e80000100000 */
        /* <DEDUP_REMOVED lines=8> */
[----:B--2---:R-:W-:Y:S02]  /*40fa0*/  IMAD.IADD R12, R1, 0x1, R8 ;  /* 0x00000001010c7824 */ /* 0x004fe400078e0208 */
[----:B----4-:R-:W-:-:S04]  /*40fb0*/  IMAD.IADD R6, R6, 0x1, R9 ;  /* 0x0000000106067824 */ /* 0x010fc800078e0209 */
[----:B------:R-:W-:Y:S01]  /*40fc0*/  IMAD R5, R6, 0x4, R0 ;  /* 0x0000000406057824 */ /* 0x000fe200078e0200 */
        /* <DEDUP_REMOVED lines=23> */
[----:B---3--:R-:W-:-:S05]  /*41140*/  LOP3.LUT R10, R7, R2, RZ, 0xfc, !PT ;  /* 0x00000002070a7212 */ /* 0x008fca00078efcff */
[----:B------:R-:W-:Y:S02]  /*41150*/  IMAD.IADD R12, R1, 0x1, R10 ;  /* 0x00000001010c7824 */ /* 0x000fe400078e020a */
[----:B----4-:R-:W-:-:S04]  /*41160*/  IMAD.IADD R8, R8, 0x1, R9 ;  /* 0x0000000108087824 */ /* 0x010fc800078e0209 */
        /* <DEDUP_REMOVED lines=18> */
[----:B0-----:R-:W-:Y:S01]  /*41290*/  IMAD R5, R7, 0x4, R0 ;  /* 0x0000000407057824 */ /* 0x001fe200078e0200 */
[----:B------:R0:W-:Y:S01]  /*412a0*/  STL [R1+0xfe4], R7 ;  /* 0x000fe40701007387 */ /* 0x0001e20000100800 */
[----:B-1----:R-:W-:-:S03]  /*412b0*/  IMAD.IADD R12, R1, 0x1, R8 ;  /* 0x00000001010c7824 */ /* 0x002fc600078e0208 */
[----:B------:R-:W-:Y:S04]  /*412c0*/  STL.U8 [R13+0x107c], RZ ;  /* 0x00107cff0d007387 */ /* 0x000fe80000100000 */
[----:B------:R1:W-:Y:S04]  /*412d0*/  STL [R5+0x4], R8 ;  /* 0x0000040805007387 */ /* 0x0003e80000100800 */
[----:B------:R-:W2:Y:S04]  /*412e0*/  LDL.U8 R10, [R12+0x107c] ;  /* 0x00107c000c0a7983 */ /* 0x000ea80000100000 */
[----:B---3--:R-:W2:Y:S01]  /*412f0*/  LDL R11, [R1+0xfe4] ;  /* 0x000fe400010b7983 */ /* 0x008ea20000100800 */
[----:B------:R-:W-:-:S05]  /*41300*/  LOP3.LUT R6, R9, R2, RZ, 0x30, !PT ;  /* 0x0000000209067212 */ /* 0x000fca00078e30ff */
        /* <DEDUP_REMOVED lines=9> */
[----:B------:R-:W-:-:S04]  /*413a0*/  LOP3.LUT R8, R9, R2, RZ, 0x3c, !PT ;  /* 0x0000000209087212 */ /* 0x000fc800078e3cff */
[----:B------:R-:W-:Y:S01]  /*413b0*/  LEA R5, R7, R0, 0x2 ;  /* 0x0000000007057211 */ /* 0x000fe200078e10ff */
[----:B------:R-:W-:Y:S01]  /*413c0*/  IMAD.IADD R13, R1, 0x1, R8 ;  /* 0x00000001010d7824 */ /* 0x000fe200078e0208 */
        /* <DEDUP_REMOVED lines=55> */
[----:B------:R-:W-:Y:S04]  /*41740*/  STL [R1+0xfe4], R8 ;  /* 0x000fe40801007387 */ /* 0x000fe80000100800 */
[----:B------:R-:W-:Y:S04]  /*41750*/  STL.U8 [R11+0x107c], RZ ;  /* 0x00107cff0b007387 */ /* 0x000fe80000100000 */
[----:B------:R1:W-:Y:S04]  /*41760*/  STL [R5+0x4], R12 ;  /* 0x0000040c05007387 */ /* 0x0003e80000100800 */
[----:B0-----:R-:W3:Y:S04]  /*41770*/  LDL.U8 R6, [R13+0x107c] ;  /* 0x00107c000d067983 */ /* 0x001ee80000100000 */
[----:B--2---:R-:W3:Y:S02]  /*41780*/  LDL R7, [R1+0xfe4] ;  /* 0x000fe40001077983 */ /* 0x004ee40000100800 */
[----:B---3--:R-:W-:-:S05]  /*41790*/  IMAD.IADD R6, R6, 0x1, R7 ;  /* 0x0000000106067824 */ /* 0x008fca00078e0207 */
[----:B------:R-:W-:Y:S04]  /*417a0*/  STL [R1+0xfe4], R6 ;  /* 0x000fe40601007387 */ /* 0x000fe80000100800 */
[----:B------:R0:W-:Y:S04]  /*417b0*/  STL.U8 [R13+0x107c], RZ ;  /* 0x00107cff0d007387 */ /* 0x0001e80000100000 */
[----:B------:R-:W2:Y:S01]  /*417c0*/  LDL R7, [R1+0xffc] ;  /* 0x000ffc0001077983 */ /* 0x000ea20000100800 */
[----:B------:R-:W-:Y:S01]  /*417d0*/  IMAD R9, R6, 0x4, R0 ;  /* 0x0000000406097824 */ /* 0x000fe200078e0200 */
[----:B--2---:R-:W-:-:S05]  /*417e0*/  LOP3.LUT R10, R7, R2, RZ, 0xc0, !PT ;  /* 0x00000002070a7212 */ /* 0x004fca00078ec0ff */
[----:B------:R-:W-:Y:S01]  /*417f0*/  IMAD.IADD R14, R1, 0x1, R10 ;  /* 0x00000001010e7824 */ /* 0x000fe200078e020a */
[----:B------:R2:W-:Y:S04]  /*41800*/  STL [R9+0x4], R10 ;  /* 0x0000040a09007387 */ /* 0x0005e80000100800 */
[----:B-1----:R-:W3:Y:S04]  /*41810*/  LDL.U8 R5, [R14+0x107c] ;  /* 0x00107c000e057983 */ /* 0x002ee80000100000 */
[----:B------:R-:W3:Y:S02]  /*41820*/  LDL R8, [R1+0xfe4] ;  /* 0x000fe40001087983 */ /* 0x000ee40000100800 */
[----:B---3--:R-:W-:Y:S01]  /*41830*/  IMAD.IADD R5, R5, 0x1, R8 ;  /* 0x0000000105057824 */ /* 0x008fe200078e0208 */
[----:B------:R-:W-:-:S03]  /*41840*/  LOP3.LUT R8, R2, R7, RZ, 0x30, !PT ;  /* 0x0000000702087212 */ /* 0x000fc600078e30ff */
[----:B------:R-:W-:Y:S01]  /*41850*/  IMAD R11, R5, 0x4, R0 ;  /* 0x00000004050b7824 */ /* 0x000fe200078e0200 */
[----:B0-----:R-:W-:Y:S01]  /*41860*/  IADD3 R13, PT, PT, R1, R8, RZ ;  /* 0x00000008010d7210 */ /* 0x001fe20007ffe0ff */
        /* <DEDUP_REMOVED lines=41> */
[----:B---3--:R-:W2:Y:S01]  /*41b00*/  LDL R7, [R1+0xfe4] ;  /* 0x000fe40001077983 */ /* 0x008ea20000100800 */
        /* <DEDUP_REMOVED lines=8> */
[----:B-1----:R-:W3:Y:S02]  /*41b90*/  LDL R8, [R1+0xfe4] ;  /* 0x000fe40001087983 */ /* 0x002ee40000100800 */
        /* <DEDUP_REMOVED lines=27> */
[----:B----4-:R-:W-:-:S05]  /*41d50*/  IADD3 R5, PT, PT, R5, R6, RZ ;  /* 0x0000000605057210 */ /* 0x010fca0007ffe0ff */
        /* <DEDUP_REMOVED lines=8> */
[----:B---3--:R-:W4:Y:S02]  /*41de0*/  LDL R8, [R1+0xfe4] ;  /* 0x000fe40001087983 */ /* 0x008f240000100800 */
[----:B----4-:R-:W-:Y:S01]  /*41df0*/  IMAD.IADD R7, R7, 0x1, R8 ;  /* 0x0000000107077824 */ /* 0x010fe200078e0208 */
[----:B------:R-:W-:-:S03]  /*41e00*/  LOP3.LUT R8, R2, R11, RZ, 0x30, !PT ;  /* 0x0000000b02087212 */ /* 0x000fc600078e30ff */
[----:B0-----:R-:W-:Y:S01]  /*41e10*/  IMAD R5, R7, 0x4, R0 ;  /* 0x0000000407057824 */ /* 0x001fe200078e0200 */
[----:B------:R0:W-:Y:S01]  /*41e20*/  STL [R1+0xfe4], R7 ;  /* 0x000fe40701007387 */ /* 0x0001e20000100800 */
[----:B------:R-:W-:-:S03]  /*41e30*/  IMAD.IADD R12, R1, 0x1, R8 ;  /* 0x00000001010c7824 */ /* 0x000fc600078e0208 */
        /* <DEDUP_REMOVED lines=61> */
[----:B----4-:R-:W-:-:S05]  /*42210*/  IMAD.IADD R6, R6, 0x1, R7 ;  /* 0x0000000106067824 */ /* 0x010fca00078e0207 */
[----:B------:R-:W-:Y:S01]  /*42220*/  LEA R7, R6, R0, 0x2 ;  /* 0x0000000006077211 */ /* 0x000fe200078e10ff */
        /* <DEDUP_REMOVED lines=27> */
[----:B------:R1:W-:Y:S01]  /*423e0*/  STL [R1+0xfe4], R5 ;  /* 0x000fe40501007387 */ /* 0x0003e20000100800 */
[----:B0-----:R-:W-:-:S03]  /*423f0*/  IMAD.IADD R13, R1, 0x1, R8 ;  /* 0x00000001010d7824 */ /* 0x001fc600078e0208 */
        /* <DEDUP_REMOVED lines=11> */
[----:B-1----:R-:W4:Y:S04]  /*424b0*/  LDL.U8 R5, [R12+0x107c] ;  /* 0x00107c000c057983 */ /* 0x002f280000100000 */
[----:B0-----:R-:W4:Y:S02]  /*424c0*/  LDL R8, [R1+0xfe4] ;  /* 0x000fe40001087983 */ /* 0x001f240000100800 */
        /* <DEDUP_REMOVED lines=28> */
[----:B------:R-:W-:-:S04]  /*42690*/  LOP3.LUT R10, R2, R9, RZ, 0x30, !PT ;  /* 0x00000009020a7212 */ /* 0x000fc800078e30ff */
[----:B------:R-:W-:Y:S01]  /*426a0*/  IADD3 R15, PT, PT, R1, R10, RZ ;  /* 0x0000000a010f7210 */ /* 0x000fe20007ffe0ff */
        /* <DEDUP_REMOVED lines=80> */
[----:B----4-:R-:W-:-:S05]  /*42bb0*/  IADD3 R7, PT, PT, R7, R8, RZ ;  /* 0x0000000807077210 */ /* 0x010fca0007ffe0ff */
        /* <DEDUP_REMOVED lines=46> */
[----:B------:R0:W-:Y:S04]  /*42ea0*/  STL [R1+0xfe4], R6 ;  /* 0x000fe40601007387 */ /* 0x0001e80000100800 */
[----:B------:R-:W-:Y:S04]  /*42eb0*/  STL.U8 [R13+0x107c], RZ ;  /* 0x00107cff0d007387 */ /* 0x000fe80000100000 */
        /* <DEDUP_REMOVED lines=24> */
[----:B---3--:R-:W4:Y:S02]  /*43040*/  LDL R8, [R1+0xfe4] ;  /* 0x000fe40001087983 */ /* 0x008f240000100800 */
[----:B----4-:R-:W-:Y:S01]  /*43050*/  IMAD.IADD R5, R5, 0x1, R8 ;  /* 0x0000000105057824 */ /* 0x010fe200078e0208 */
[----:B------:R-:W-:-:S04]  /*43060*/  LOP3.LUT R8, R7, R2, RZ, 0x3c, !PT ;  /* 0x0000000207087212 */ /* 0x000fc800078e3cff */
[----:B------:R-:W-:Y:S01]  /*43070*/  LEA R11, R5, R0, 0x2 ;  /* 0x00000000050b7211 */ /* 0x000fe200078e10ff */
[----:B------:R-:W-:Y:S01]  /*43080*/  IMAD.IADD R14, R1, 0x1, R8 ;  /* 0x00000001010e7824 */ /* 0x000fe200078e0208 */
        /* <DEDUP_REMOVED lines=14> */
[----:B----4-:R-:W-:-:S05]  /*43170*/  IMAD.IADD R5, R5, 0x1, R8 ;  /* 0x0000000105057824 */ /* 0x010fca00078e0208 */
        /* <DEDUP_REMOVED lines=8> */
[----:B--2---:R-:W4:Y:S01]  /*43200*/  LDL R7, [R1+0xfe4] ;  /* 0x000fe40001077983 */ /* 0x004f220000100800 */
[----:B------:R-:W-:-:S05]  /*43210*/  LOP3.LUT R10, R2, R9, RZ, 0x30, !PT ;  /* 0x00000009020a7212 */ /* 0x000fca00078e30ff */
[----:B------:R-:W-:Y:S02]  /*43220*/  IMAD.IADD R15, R1, 0x1, R10 ;  /* 0x00000001010f7824 */ /* 0x000fe400078e020a */
[----:B----4-:R-:W-:-:S04]  /*43230*/  IMAD.IADD R6, R6, 0x1, R7 ;  /* 0x0000000106067824 */ /* 0x010fc800078e0207 */
[----:B-1----:R-:W-:Y:S01]  /*43240*/  IMAD R5, R6, 0x4, R0 ;  /* 0x0000000406057824 */ /* 0x002fe200078e0200 */
        /* <DEDUP_REMOVED lines=45> */
[----:B------:R-:W-:Y:S01]  /*43520*/  IADD3 R14, PT, PT, R1, R8, RZ ;  /* 0x00000008010e7210 */ /* 0x000fe20007ffe0ff */
        /* <DEDUP_REMOVED lines=37> */
[----:B------:R-:W-:Y:S04]  /*43780*/  BSSY.RELIABLE B9, `(.L_x_51) ;  /* 0x00019c9000097945 */ /* 0x000fe80003800100 */
[----:B------:R-:W-:-:S05]  /*43790*/  PRMT R5, R5, 0x7710, RZ ;  /* 0x0000771005057816 */ /* 0x000fca00000000ff */
[----:B------:R-:W-:-:S05]  /*437a0*/  IMAD.IADD R5, R252, 0x1, R5 ;  /* 0x00000001fc057824 */ /* 0x000fca00078e0205 */
[----:B------:R-:W-:Y:S02]  /*437b0*/  PRMT R250, R5, 0x7610, R250 ;  /* 0x0000761005fa7816 */ /* 0x000fe400000000fa */
[----:B--2---:R-:W-:-:S13]  /*437c0*/  ISETP.GE.U32.AND P0, PT, R8, R7, PT ;  /* 0x000000070800720c */ /* 0x004fda0003f06070 */
[----:B-1----:R-:W-:Y:S05]  /*437d0*/  @P0 BRA `(.L_x_52) ;  /* 0x0000019c000c0947 */ /* 0x002fea0003800000 */
[----:B------:R-:W-:-:S07]  /*437e0*/  IMAD.MOV.U32 R2, RZ, RZ, R8 ;  /* 0x000000ffff027224 */ /* 0x000fce00078e0008 */
.L_x_66:
[----:B------:R-:W-:-:S05]  /*437f0*/  LOP3.LUT R3, R250, 0xff, RZ, 0xc0, !PT ;  /* 0x000000fffa037812 */ /* 0x000fca00078ec0ff */
[----:B------:R-:W-:-:S05]  /*43800*/  VIADD R3, R3, 0x11 ;  /* 0x0000001103037836 */ /* 0x000fca0000000000 */
[----:B0-----:R0:W-:Y:S02]  /*43810*/  STL [R1+0x2d14], R3 ;  /* 0x002d140301007387 */ /* 0x0011e40000100800 */
.L_x_61:
[----:B------:R-:W-:Y:S01]  /*43820*/  IMAD R5, R2, 0x4, R0 ;  /* 0x0000000402057824 */ /* 0x000fe200078e0200 */
[----:B------:R-:W1:Y:S01]  /*43830*/  LDCU.64 UR6, c[0x4][URZ] ;  /* 0x01000000ff0677ac */ /* 0x000e620008000a00 */
[----:B------:R-:W2:Y:S04]  /*43840*/  LDL R6, [R1+0x2d14] ;  /* 0x002d140001067983 */ /* 0x000ea80000100800 */
[----:B------:R-:W3:Y:S01]  /*43850*/  LDL R5, [R5+0x4] ;  /* 0x0000040005057983 */ /* 0x000ee20000100800 */
[----:B-1----:R-:W-:Y:S02]  /*43860*/  IMAD.U32 R4, RZ, RZ, UR6 ;  /* 0x00000006ff047e24 */ /* 0x002fe4000f8e00ff */
[----:B0-----:R-:W-:-:S03]  /*43870*/  IMAD.U32 R3, RZ, RZ, UR7 ;  /* 0x00000007ff037e24 */ /* 0x001fc6000f8e00ff */
[----:B---3--:R-:W-:-:S05]  /*43880*/  IADD3 R14, P0, PT, R5, R4, RZ ;  /* 0x00000004050e7210 */ /* 0x008fca0007f1e0ff */
[----:B------:R-:W-:-:S05]  /*43890*/  IMAD.X R15, RZ, RZ, R3, P0 ;  /* 0x000000ffff0f7224 */ /* 0x000fca00000e0603 */
[----:B------:R-:W2:Y:S04]  /*438a0*/  LDG.E.U8 R14, desc[UR4][R14.64] ;  /* 0x000000040e0e7981 */ /* 0x000ea8000c1e1100 */
[----:B------:R0:W-:Y:S01]  /*438b0*/  STL [R1+0x102c], R5 ;  /* 0x00102c0501007387 */ /* 0x0001e20000100800 */
[----:B--2---:R-:W-:-:S05]  /*438c0*/  IMAD.IADD R6, R6, 0x1, -R14 ;  /* 0x0000000106067824 */ /* 0x004fca00078e0a0e */
[----:B------:R-:W-:-:S13]  /*438d0*/  ISETP.NE.AND P0, PT, R6, 0x12, PT ;  /* 0x000000120600780c */ /* 0x000fda0003f05270 */
[----:B0----5:R-:W-:Y:S05]  /*438e0*/  @P0 BRA `(.L_x_53) ;  /* 0x0000016800980947 */ /* 0x021fea0003800000 */
        /* <DEDUP_REMOVED lines=17> */
[----:B------:R-:W-:Y:S02]  /*43a00*/  IADD3 R20, P0, PT, R7, R4, RZ ;  /* 0x0000000407147210 */ /* 0x000fe40007f1e0ff */
[----:B------:R-:W-:-:S03]  /*43a10*/  IADD3 R12, PT, PT, R1, R7, RZ ;  /* 0x00000007010c7210 */ /* 0x000fc60007ffe0ff */
[----:B------:R-:W-:Y:S02]  /*43a20*/  IMAD.X R21, RZ, RZ, R3, P0 ;  /* 0x000000ffff157224 */ /* 0x000fe400000e0603 */
[----:B------:R-:W-:-:S03]  /*43a30*/  IMAD R10, R9, 0x4, R0 ;  /* 0x00000004090a7824 */ /* 0x000fc600078e0200 */
[----:B-1----:R-:W4:Y:S01]  /*43a40*/  LDG.E.U8 R11, desc[UR4][R20.64] ;  /* 0x00000004140b7981 */ /* 0x002f22000c1e1100 */
[----:B---3--:R-:W-:-:S05]  /*43a50*/  LOP3.LUT R13, R13, R8, RZ, 0x30, !PT ;  /* 0x000000080d0d7212 */ /* 0x008fca00078e30ff */
[----:B------:R0:W-:Y:S04]  /*43a60*/  STL.U8 [R16+0x107c], R13 ;  /* 0x00107c0d10007387 */ /* 0x0001e80000100000 */
[----:B------:R-:W4:Y:S04]  /*43a70*/  LDL.U8 R6, [R12+0x107c] ;  /* 0x00107c000c067983 */ /* 0x000f280000100000 */
[----:B------:R1:W-:Y:S04]  /*43a80*/  STL [R10+0x4], R7 ;  /* 0x000004070a007387 */ /* 0x0003e80000100800 */
[----:B--2---:R-:W2:Y:S01]  /*43a90*/  LDL R9, [R1+0xfe8] ;  /* 0x000fe80001097983 */ /* 0x004ea20000100800 */
[----:B----4-:R-:W-:-:S04]  /*43aa0*/  LOP3.LUT R6, R11, R6, RZ, 0xc0, !PT ;  /* 0x000000060b067212 */ /* 0x010fc800078ec0ff */
        /* <DEDUP_REMOVED lines=43> */
[----:B------:R-:W-:Y:S04]  /*43d60*/  STL.U8 [R12+0x107c], R9 ;  /* 0x00107c090c007387 */ /* 0x000fe80000100000 */
[----:B------:R-:W4:Y:S04]  /*43d70*/  LDL.U8 R6, [R16+0x107c] ;  /* 0x00107c0010067983 */ /* 0x000f280000100000 */
[----:B------:R0:W-:Y:S04]  /*43d80*/  STL [R13+0x4], R10 ;  /* 0x0000040a0d007387 */ /* 0x0001e80000100800 */
[----:B------:R-:W3:Y:S01]  /*43d90*/  LDL R8, [R1+0xfe8] ;  /* 0x000fe80001087983 */ /* 0x000ee20000100800 */
[----:B----4-:R-:W-:-:S04]  /*43da0*/  LOP3.LUT R6, R11, R6, RZ, 0xc0, !PT ;  /* 0x000000060b067212 */ /* 0x010fc800078ec0ff */
[----:B--2---:R-:W-:-:S05]  /*43db0*/  LOP3.LUT R7, R6, 0xff, RZ, 0xc0, !PT ;  /* 0x000000ff06077812 */ /* 0x004fca00078ec0ff */
[----:B---3--:R-:W-:-:S05]  /*43dc0*/  IMAD.IADD R7, R7, 0x1, R8 ;  /* 0x0000000107077824 */ /* 0x008fca00078e0208 */
[----:B------:R1:W-:Y:S04]  /*43dd0*/  STL [R1+0xfe8], R7 ;  /* 0x000fe80701007387 */ /* 0x0003e80000100800 */
[----:B------:R-:W2:Y:S02]  /*43de0*/  LDL.U8 R11, [R16+0x107c] ;  /* 0x00107c00100b7983 */ /* 0x000ea40000100000 */
[----:B--2---:R-:W-:-:S05]  /*43df0*/  LOP3.LUT R11, R11, R6, RZ, 0x30, !PT ;  /* 0x000000060b0b7212 */ /* 0x004fca00078e30ff */
[----:B------:R2:W-:Y:S04]  /*43e00*/  STL.U8 [R16+0x107c], R11 ;  /* 0x00107c0b10007387 */ /* 0x0005e80000100000 */
[----:B------:R-:W3:Y:S01]  /*43e10*/  LDL R6, [R1+0xff0] ;  /* 0x000ff00001067983 */ /* 0x000ee20000100800 */
[----:B0-----:R-:W-:Y:S01]  /*43e20*/  IMAD R13, R7, 0x4, R0 ;  /* 0x00000004070d7824 */ /* 0x001fe200078e0200 */
[----:B---3--:R-:W-:-:S04]  /*43e30*/  LOP3.LUT R8, R6, R5, RZ, 0xc0, !PT ;  /* 0x0000000506087212 */ /* 0x008fc800078ec0ff */
[----:B------:R-:W-:Y:S01]  /*43e40*/  IADD3 R18, P0, PT, R8, R4, RZ ;  /* 0x0000000408127210 */ /* 0x000fe20007f1e0ff */
[----:B------:R-:W-:-:S04]  /*43e50*/  IMAD.IADD R15, R1, 0x1, R8 ;  /* 0x00000001010f7824 */ /* 0x000fc800078e0208 */
[----:B------:R-:W-:Y:S01]  /*43e60*/  IMAD.X R19, RZ, RZ, R3, P0 ;  /* 0x000000ffff137224 */ /* 0x000fe200000e0603 */
[----:B------:R-:W3:Y:S04]  /*43e70*/  LDL.U8 R9, [R15+0x107c] ;  /* 0x00107c000f097983 */ /* 0x000ee80000100000 */
[----:B------:R-:W3:Y:S04]  /*43e80*/  LDG.E.U8 R10, desc[UR4][R18.64] ;  /* 0x00000004120a7981 */ /* 0x000ee8000c1e1100 */
[----:B------:R0:W-:Y:S04]  /*43e90*/  STL [R13+0x4], R8 ;  /* 0x000004080d007387 */ /* 0x0001e80000100800 */
[----:B------:R-:W4:Y:S01]  /*43ea0*/  LDL R12, [R1+0xfe8] ;  /* 0x000fe800010c7983 */ /* 0x000f220000100800 */
[----:B---3--:R-:W-:-:S04]  /*43eb0*/  LOP3.LUT R9, R10, R9, RZ, 0xc0, !PT ;  /* 0x000000090a097212 */ /* 0x008fc800078ec0ff */
[----:B-1----:R-:W-:-:S05]  /*43ec0*/  LOP3.LUT R7, R9, 0xff, RZ, 0xc0, !PT ;  /* 0x000000ff09077812 */ /* 0x002fca00078ec0ff */
[----:B----4-:R-:W-:-:S05]  /*43ed0*/  IMAD.IADD R7, R7, 0x1, R12 ;  /* 0x0000000107077824 */ /* 0x010fca00078e020c */
[----:B------:R1:W-:Y:S04]  /*43ee0*/  STL [R1+0xfe8], R7 ;  /* 0x000fe80701007387 */ /* 0x0003e80000100800 */
[----:B------:R-:W3:Y:S01]  /*43ef0*/  LDL.U8 R10, [R15+0x107c] ;  /* 0x00107c000f0a7983 */ /* 0x000ee20000100000 */
[----:B--2---:R-:W-:-:S04]  /*43f00*/  LOP3.LUT R11, R5, R6, RZ, 0x30, !PT ;  /* 0x00000006050b7212 */ /* 0x004fc800078e30ff */
[----:B------:R-:W-:Y:S01]  /*43f10*/  IADD3 R16, P0, PT, R11, R4, RZ ;  /* 0x000000040b107210 */ /* 0x000fe20007f1e0ff */
[----:B------:R-:W-:-:S04]  /*43f20*/  IMAD.IADD R18, R1, 0x1, R11 ;  /* 0x0000000101127824 */ /* 0x000fc800078e020b */
[----:B------:R-:W-:Y:S02]  /*43f30*/  IMAD.X R17, RZ, RZ, R3, P0 ;  /* 0x000000ffff117224 */ /* 0x000fe400000e0603 */
[----:B------:R-:W-:Y:S01]  /*43f40*/  IMAD R12, R7, 0x4, R0 ;  /* 0x00000004070c7824 */ /* 0x000fe200078e0200 */
[----:B---3--:R-:W-:Y:S02]  /*43f50*/  LOP3.LUT R10, R10, R9, RZ, 0x30, !PT ;  /* 0x000000090a0a7212 */ /* 0x008fe400078e30ff */
[----:B------:R-:W2:Y:S04]  /*43f60*/  LDG.E.U8 R9, desc[UR4][R16.64] ;  /* 0x0000000410097981 */ /* 0x000ea8000c1e1100 */
[----:B------:R3:W-:Y:S04]  /*43f70*/  STL.U8 [R15+0x107c], R10 ;  /* 0x00107c0a0f007387 */ /* 0x0007e80000100000 */
[----:B0-----:R-:W2:Y:S04]  /*43f80*/  LDL.U8 R8, [R18+0x107c] ;  /* 0x00107c0012087983 */ /* 0x001ea80000100000 */
        /* <DEDUP_REMOVED lines=9> */
[----:B------:R-:W-:-:S04]  /*44020*/  IMAD.IADD R16, R1, 0x1, R13 ;  /* 0x0000000101107824 */ /* 0x000fc800078e020d */
[----:B------:R-:W-:Y:S01]  /*44030*/  IMAD.X R21, RZ, RZ, R3, P0 ;  /* 0x000000ffff157224 */ /* 0x000fe200000e0603 */
[----:B---3--:R-:W-:-:S04]  /*44040*/  LEA R10, R7, R0, 0x2 ;  /* 0x00000000070a7211 */ /* 0x008fc800078e10ff */
        /* <DEDUP_REMOVED lines=12> */
[----:B0-----:R-:W-:Y:S01]  /*44110*/  IADD3 R18, P0, PT, R12, R4, RZ ;  /* 0x000000040c127210 */ /* 0x001fe20007f1e0ff */
[----:B--2---:R-:W-:-:S04]  /*44120*/  IMAD.IADD R10, R1, 0x1, R12 ;  /* 0x00000001010a7824 */ /* 0x004fc800078e020c */
[----:B------:R-:W-:Y:S02]  /*44130*/  IMAD.X R19, RZ, RZ, R3, P0 ;  /* 0x000000ffff137224 */ /* 0x000fe400000e0603 */
[----:B------:R-:W-:-:S03]  /*44140*/  IMAD R13, R7, 0x4, R0 ;  /* 0x00000004070d7824 */ /* 0x000fc600078e0200 */
        /* <DEDUP_REMOVED lines=12> */
[----:B0-----:R-:W-:Y:S01]  /*44210*/  IADD3 R16, P0, PT, R6, R4, RZ ;  /* 0x0000000406107210 */ /* 0x001fe20007f1e0ff */
[----:B------:R-:W-:-:S04]  /*44220*/  IMAD.IADD R18, R1, 0x1, R6 ;  /* 0x0000000101127824 */ /* 0x000fc800078e0206 */
        /* <DEDUP_REMOVED lines=64> */
[----:B---3--:R-:W-:-:S04]  /*44630*/  IMAD.IADD R10, R1, 0x1, R12 ;  /* 0x00000001010a7824 */ /* 0x008fc800078e020c */
[----:B------:R-:W-:Y:S02]  /*44640*/  IMAD.X R19, RZ, RZ, R3, P0 ;  /* 0x000000ffff137224 */ /* 0x000fe400000e0603 */
[----:B------:R-:W-:-:S03]  /*44650*/  IMAD R13, R7, 0x4, R0 ;  /* 0x00000004070d7824 */ /* 0x000fc600078e0200 */
[----:B------:R-:W3:Y:S01]  /*44660*/  LDG.E.U8 R9, desc[UR4][R18.64] ;  /* 0x0000000412097981 */ /* 0x000ee2000c1e1100 */
[----:B--2---:R-:W-:-:S05]  /*44670*/  LOP3.LUT R11, R11, R6, RZ, 0x30, !PT ;  /* 0x000000060b0b7212 */ /* 0x004fca00078e30ff */
[----:B------:R0:W-:Y:S04]  /*44680*/  STL.U8 [R16+0x107c], R11 ;  /* 0x00107c0b10007387 */ /* 0x0001e80000100000 */
[----:B------:R-:W3:Y:S04]  /*44690*/  LDL.U8 R6, [R10+0x107c] ;  /* 0x00107c000a067983 */ /* 0x000ee80000100000 */
[----:B------:R2:W-:Y:S04]  /*446a0*/  STL [R13+0x4], R12 ;  /* 0x0000040c0d007387 */ /* 0x0005e80000100800 */
[----:B------:R-:W4:Y:S01]  /*446b0*/  LDL R20, [R1+0xfe8] ;  /* 0x000fe80001147983 */ /* 0x000f220000100800 */
[----:B---3--:R-:W-:-:S04]  /*446c0*/  LOP3.LUT R6, R9, R6, RZ, 0xc0, !PT ;  /* 0x0000000609067212 */ /* 0x008fc800078ec0ff */
[----:B-1----:R-:W-:-:S04]  /*446d0*/  LOP3.LUT R7, R6, 0xff, RZ, 0xc0, !PT ;  /* 0x000000ff06077812 */ /* 0x002fc800078ec0ff */
[----:B----4-:R-:W-:-:S05]  /*446e0*/  IADD3 R7, PT, PT, R7, R20, RZ ;  /* 0x0000001407077210 */ /* 0x010fca0007ffe0ff */
[----:B------:R1:W-:Y:S04]  /*446f0*/  STL [R1+0xfe8], R7 ;  /* 0x000fe80701007387 */ /* 0x0003e80000100800 */
[----:B------:R-:W3:Y:S01]  /*44700*/  LDL.U8 R9, [R10+0x107c] ;  /* 0x00107c000a097983 */ /* 0x000ee20000100000 */
[----:B------:R-:W-:-:S04]  /*44710*/  LOP3.LUT R8, R8, R5, RZ, 0xfc, !PT ;  /* 0x0000000508087212 */ /* 0x000fc800078efcff */
[----:B0-----:R-:W-:Y:S01]  /*44720*/  IADD3 R16, P0, PT, R8, R4, RZ ;  /* 0x0000000408107210 */ /* 0x001fe20007f1e0ff */
[----:B------:R-:W-:-:S04]  /*44730*/  IMAD.IADD R18, R1, 0x1, R8 ;  /* 0x0000000101127824 */ /* 0x000fc800078e0208 */
        /* <DEDUP_REMOVED lines=12> */
[----:B------:R-:W2:Y:S02]  /*44800*/  LDL.U8 R11, [R18+0x107c] ;  /* 0x00107c00120b7983 */ /* 0x000ea40000100000 */
[----:B--2---:R-:W-:-:S05]  /*44810*/  LOP3.LUT R11, R11, R6, RZ, 0x30, !PT ;  /* 0x000000060b0b7212 */ /* 0x004fca00078e30ff */
[----:B------:R2:W-:Y:S04]  /*44820*/  STL.U8 [R18+0x107c], R11 ;  /* 0x00107c0b12007387 */ /* 0x0005e80000100000 */
[----:B------:R-:W4:Y:S01]  /*44830*/  LDL R6, [R1+0xff8] ;  /* 0x000ff80001067983 */ /* 0x000f220000100800 */
[----:B0-----:R-:W-:Y:S01]  /*44840*/  IMAD R10, R7, 0x4, R0 ;  /* 0x00000004070a7824 */ /* 0x001fe200078e0200 */
        /* <DEDUP_REMOVED lines=82> */
[----:B------:R-:W-:Y:S02]  /*44d70*/  IADD3 R20, P0, PT, R9, R4, RZ ;  /* 0x0000000409147210 */ /* 0x000fe40007f1e0ff */
[----:B------:R-:W-:-:S03]  /*44d80*/  IADD3 R16, PT, PT, R1, R9, RZ ;  /* 0x0000000901107210 */ /* 0x000fc60007ffe0ff */
[----:B------:R-:W-:Y:S02]  /*44d90*/  IMAD.X R21, RZ, RZ, R3, P0 ;  /* 0x000000ffff157224 */ /* 0x000fe400000e0603 */
        /* <DEDUP_REMOVED lines=91> */
[----:B------:R-:W-:Y:S02]  /*45350*/  IADD3 R22, P0, PT, R12, R4, RZ ;  /* 0x000000040c167210 */ /* 0x000fe40007f1e0ff */
[----:B------:R-:W-:-:S03]  /*45360*/  IADD3 R18, PT, PT, R1, R12, RZ ;  /* 0x0000000c01127210 */ /* 0x000fc60007ffe0ff */
        /* <DEDUP_REMOVED lines=97> */
[----:B------:R-:W-:Y:S01]  /*45980*/  IMAD.X R21, RZ, RZ, R3, P0 ;  /* 0x000000ffff157224 */ /* 0x000fe200000e0603 */
[----:B--2---:R-:W-:-:S04]  /*45990*/  LEA R13, R7, R0, 0x2 ;  /* 0x00000000070d7211 */ /* 0x004fc800078e10ff */
        /* <DEDUP_REMOVED lines=760> */
[----:B------:R-:W-:-:S03]  /*48920*/  IMAD R6, R7, 0x4, R0 ;  /* 0x0000000407067824 */ /* 0x000fc600078e0200 */
[----:B------:R-:W4:Y:S01]  /*48930*/  LDG.E.U8 R4, desc[UR4][R16.64] ;  /* 0x0000000410047981 */ /* 0x000f22000c1e1100 */
[----:B---3--:R-:W-:-:S05]  /*48940*/  LOP3.LUT R9, R9, R8, RZ, 0x30, !PT ;  /* 0x0000000809097212 */ /* 0x008fca00078e30ff */
[----:B------:R2:W-:Y:S04]  /*48950*/  STL.U8 [R10+0x107c], R9 ;  /* 0x00107c090a007387 */ /* 0x0005e80000100000 */
[----:B------:R-:W4:Y:S04]  /*48960*/  LDL.U8 R3, [R11+0x107c] ;  /* 0x00107c000b037983 */ /* 0x000f280000100000 */
[----:B------:R2:W-:Y:S04]  /*48970*/  STL [R6+0x4], R5 ;  /* 0x0000040506007387 */ /* 0x0005e80000100800 */
[----:B------:R-:W3:Y:S01]  /*48980*/  LDL R8, [R1+0xfe8] ;  /* 0x000fe80001087983 */ /* 0x000ee20000100800 */
[----:B----4-:R-:W-:-:S04]  /*48990*/  LOP3.LUT R3, R4, R3, RZ, 0xc0, !PT ;  /* 0x0000000304037212 */ /* 0x010fc800078ec0ff */
[----:B------:R-:W-:-:S05]  /*489a0*/  LOP3.LUT R251, R3, 0xff, RZ, 0xc0, !PT ;  /* 0x000000ff03fb7812 */ /* 0x000fca00078ec0ff */
[----:B---3--:R-:W-:-:S05]  /*489b0*/  IMAD.IADD R251, R251, 0x1, R8 ;  /* 0x00000001fbfb7824 */ /* 0x008fca00078e0208 */
[----:B------:R2:W-:Y:S04]  /*489c0*/  STL [R1+0xfe8], R251 ;  /* 0x000fe8fb01007387 */ /* 0x0005e80000100800 */
[----:B------:R-:W3:Y:S01]  /*489d0*/  LDL.U8 R4, [R11+0x107c] ;  /* 0x00107c000b047983 */ /* 0x000ee20000100000 */
[----:B------:R-:W-:Y:S04]  /*489e0*/  BSSY.RECONVERGENT B10, `(.L_x_54) ;  /* 0x000117a0000a7945 */ /* 0x000fe80003800200 */
[----:B------:R-:W-:Y:S01]  /*489f0*/  BSSY.RELIABLE B11, `(.L_x_55) ;  /* 0x00000110000b7945 */ /* 0x000fe20003800100 */
[----:B---3--:R-:W-:-:S05]  /*48a00*/  LOP3.LUT R4, R4, R3, RZ, 0x30, !PT ;  /* 0x0000000304047212 */ /* 0x008fca00078e30ff */
[----:B------:R2:W-:Y:S02]  /*48a10*/  STL.U8 [R11+0x107c], R4 ;  /* 0x00107c040b007387 */ /* 0x0005e40000100000 */
.L_x_57:
[----:B--2---:R-:W-:-:S05]  /*48a20*/  VIADD R6, R2, 0x1 ;  /* 0x0000000102067836 */ /* 0x004fca0000000000 */
[----:B------:R-:W-:-:S13]  /*48a30*/  ISETP.GE.U32.AND P0, PT, R6, R251, PT ;  /* 0x000000fb0600720c */ /* 0x000fda0003f06070 */
[----:B------:R-:W-:Y:S05]  /*48a40*/  @P0 BREAK.RELIABLE B11 ;  /* 0x00000000000b0942 */ /* 0x000fea0003800100 */
[----:B------:R-:W-:Y:S05]  /*48a50*/  @P0 BRA `(.L_x_56) ;  /* 0x0000011400c80947 */ /* 0x000fea0003800000 */
[----:B------:R-:W-:Y:S01]  /*48a60*/  VIADD R3, R1, 0x4 ;  /* 0x0000000401037836 */ /* 0x000fe20000000000 */
[----:B------:R-:W0:Y:S03]  /*48a70*/  LDCU.64 UR6, c[0x4][URZ] ;  /* 0x01000000ff0677ac */ /* 0x000e260008000a00 */
[----:B------:R-:W-:-:S06]  /*48a80*/  IMAD R252, R2, 0x4, R3 ;  /* 0x0000000402fc7824 */ /* 0x000fcc00078e0203 */
[----:B------:R-:W0:Y:S02]  /*48a90*/  LDL R252, [R252+0x4] ;  /* 0x00000400fcfc7983 */ /* 0x000e240000100800 */
[----:B0-----:R-:W-:-:S05]  /*48aa0*/  IADD3 R4, P0, PT, R252, UR6, RZ ;  /* 0x00000006fc047c10 */ /* 0x001fca000ff1e0ff */
[----:B------:R-:W-:-:S05]  /*48ab0*/  IMAD.X R5, RZ, RZ, UR7, P0 ;  /* 0x00000007ff057e24 */ /* 0x000fca00080e06ff */
[----:B------:R-:W2:Y:S01]  /*48ac0*/  LDG.E.U8 R4, desc[UR4][R4.64] ;  /* 0x0000000404047981 */ /* 0x000ea2000c1e1100 */
[----:B------:R-:W-:Y:S01]  /*48ad0*/  IMAD.MOV.U32 R2, RZ, RZ, R6 ;  /* 0x000000ffff027224 */ /* 0x000fe200078e0006 */
[----:B--2---:R-:W-:-:S13]  /*48ae0*/  ISETP.NE.AND P0, PT, R4, RZ, PT ;  /* 0x000000ff0400720c */ /* 0x004fda0003f05270 */
[----:B------:R-:W-:Y:S05]  /*48af0*/  @!P0 BRA `(.L_x_57) ;  /* 0xfffffffc00c88947 */ /* 0x000fea000383ffff */
[----:B------:R-:W-:Y:S05]  /*48b00*/  BSYNC.RELIABLE B11 ;  /* 0x00000000000b7941 */ /* 0x000fea0003800100 */
.L_x_55:
[----:B------:R-:W-:Y:S01]  /*48b10*/  VIADD R14, R14, 0x1 ;  /* 0x000000010e0e7836 */ /* 0x000fe20000000000 */
[----:B------:R0:W-:Y:S01]  /*48b20*/  STL [R1+0x1030], R252 ;  /* 0x001030fc01007387 */ /* 0x0001e20000100800 */
[----:B------:R-:W-:-:S03]  /*48b30*/  LOP3.LUT R3, R250, 0xff, RZ, 0xc0, !PT ;  /* 0x000000fffa037812 */ /* 0x000fc600078ec0ff */
[----:B------:R-:W-:-:S04]  /*48b40*/  LOP3.LUT R14, R14, 0xff, RZ, 0xc0, !PT ;  /* 0x000000ff0e0e7812 */ /* 0x000fc800078ec0ff */
[----:B------:R-:W-:-:S13]  /*48b50*/  ISETP.NE.AND P0, PT, R3, R14, PT ;  /* 0x0000000e0300720c */ /* 0x000fda0003f05270 */
[----:B0-----:R-:W-:Y:S05]  /*48b60*/  @P0 BRA `(.L_x_56) ;  /* 0x0000011400840947 */ /* 0x001fea0003800000 */
[----:B------:R-:W0:Y:S01]  /*48b70*/  S2R R7, SR_LANEID ;  /* 0x0000000000077919 */ /* 0x000e220000000000 */
[----:B------:R-:W-:Y:S01]  /*48b80*/  VOTEU.ANY UR6, UPT, PT ;  /* 0x0000000000067886 */ /* 0x000fe200038e0100 */
[----:B------:R-:W1:Y:S01]  /*48b90*/  LDC.64 R4, c[0x0][0x398] ;  /* 0x0000e600ff047b82 */ /* 0x000e620000000a00 */
[----:B------:R-:W0:Y:S08]  /*48ba0*/  FLO.U32 R6, UR6 ;  /* 0x0000000600067d00 */ /* 0x000e3000080e0000 */
[----:B------:R-:W1:Y:S01]  /*48bb0*/  POPC R3, UR6 ;  /* 0x0000000600037d09 */ /* 0x000e620008000000 */
[----:B0-----:R-:W-:-:S13]  /*48bc0*/  ISETP.EQ.U32.AND P0, PT, R6, R7, PT ;  /* 0x000000070600720c */ /* 0x001fda0003f02070 */
[----:B-1----:R-:W2:Y:S01]  /*48bd0*/  @P0 ATOMG.E.ADD.STRONG.GPU PT, R3, desc[UR4][R4.64], R3 ;  /* 0x80000003040309a8 */ /* 0x002ea200081ef104 */
[----:B------:R-:W-:Y:S01]  /*48be0*/  IMAD.MOV.U32 R8, RZ, RZ, 0x12 ;  /* 0x00000012ff087424 */ /* 0x000fe200078e00ff */
[----:B------:R-:W0:Y:S04]  /*48bf0*/  S2R R7, SR_LTMASK ;  /* 0x0000000000077919 */ /* 0x000e280000003900 */
[----:B------:R-:W-:Y:S01]  /*48c00*/  STL [R1], R8 ;  /* 0x0000000801007387 */ /* 0x000fe20000100800 */
[----:B0-----:R-:W-:-:S06]  /*48c10*/  LOP3.LUT R7, R7, UR6, RZ, 0xc0, !PT ;  /* 0x0000000607077c12 */ /* 0x001fcc000f8ec0ff */
[----:B------:R-:W0:Y:S01]  /*48c20*/  POPC R7, R7 ;  /* 0x0000000700077309 */ /* 0x000e220000000000 */
[----:B--2---:R-:W0:Y:S02]  /*48c30*/  SHFL.IDX PT, R2, R3, R6, 0x1f ;  /* 0x00001f0603027589 */ /* 0x004e2400000e0000 */
[----:B0-----:R-:W-:-:S05]  /*48c40*/  IMAD.IADD R2, R2, 0x1, R7 ;  /* 0x0000000102027824 */ /* 0x001fca00078e0207 */
[----:B------:R-:W-:-:S13]  /*48c50*/  ISETP.GT.U32.AND P0, PT, R2, 0x3e7, PT ;  /* 0x000003e70200780c */ /* 0x000fda0003f04070 */
[----:B------:R-:W-:Y:S05]  /*48c60*/  @P0 BRA `(.L_x_56) ;  /* 0x0000011400440947 */ /* 0x000fea0003800000 */
[----:B------:R-:W0:Y:S01]  /*48c70*/  LDC.64 R4, c[0x0][0x390] ;  /* 0x0000e400ff047b82 */ /* 0x000e220000000a00 */
[----:B------:R-:W2:Y:S04]  /*48c80*/  LDL.64 R6, [R1+0x8] ;  /* 0x0000080001067983 */ /* 0x000ea80000100a00 */
[----:B------:R-:W3:Y:S04]  /*48c90*/  LDL.64 R82, [R1+0x78] ;  /* 0x0000780001527983 */ /* 0x000ee80000100a00 */
[----:B------:R-:W4:Y:S04]  /*48ca0*/  LDL.64 R80, [R1+0x80] ;  /* 0x0000800001507983 */ /* 0x000f280000100a00 */
[----:B------:R-:W4:Y:S04]  /*48cb0*/  LDL.64 R78, [R1+0x88] ;  /* 0x00008800014e7983 */ /* 0x000f280000100a00 */
[----:B------:R-:W4:Y:S04]  /*48cc0*/  LDL.64 R76, [R1+0x90] ;  /* 0x00009000014c7983 */ /* 0x000f280000100a00 */
[----:B------:R-:W4:Y:S01]  /*48cd0*/  LDL.64 R74, [R1+0x98] ;  /* 0x00009800014a7983 */ /* 0x000f220000100a00 */
[----:B0-----:R-:W-:-:S03]  /*48ce0*/  IMAD.WIDE.U32 R2, R2, 0x187c, R4 ;  /* 0x0000187c02027825 */ /* 0x001fc600078e0004 */
[----:B------:R-:W4:Y:S04]  /*48cf0*/  LDL.64 R72, [R1+0xa0] ;  /* 0x0000a00001487983 */ /* 0x000f280000100a00 */
[----:B------:R-:W2:Y:S04]  /*48d00*/  LDL.64 R4, [R1+0x10] ;  /* 0x0000100001047983 */ /* 0x000ea80000100a00 */
        /* <DEDUP_REMOVED lines=24> */
[----:B------:R-:W4:Y:S04]  /*48e90*/  LDL R0, [R1+0x1034] ;  /* 0x0010340001007983 */ /* 0x000f280000100800 */
[----:B------:R-:W-:Y:S04]  /*48ea0*/  STL [R1+0x2db8], R251 ;  /* 0x002db8fb01007387 */ /* 0x000fe80000100800 */
[----:B0-----:R-:W4:Y:S04]  /*48eb0*/  LDL R250, [R1+0x1878] ;  /* 0x0018780001fa7983 */ /* 0x001f280000100800 */
[----:B------:R-:W-:Y:S04]  /*48ec0*/  STL [R1+0x2db4], R252 ;  /* 0x002db4fc01007387 */ /* 0x000fe80000100800 */
[----:B------:R-:W4:Y:S04]  /*48ed0*/  LDL.64 R96, [R1+0x10c0] ;  /* 0x0010c00001607983 */ /* 0x000f280000100a00 */
[----:B------:R-:W4:Y:S04]  /*48ee0*/  LDL R32, [R1+0x4] ;  /* 0x0000040001207983 */ /* 0x000f280000100800 */
        /* <DEDUP_REMOVED lines=44> */
[----:B--2---:R-:W-:Y:S01]  /*491b0*/  MOV R36, R5 ;  /* 0x0000000500247202 */ /* 0x004fe20000000f00 */
[----:B------:R-:W-:-:S02]  /*491c0*/  IMAD.MOV.U32 R35, RZ, RZ, R4 ;  /* 0x000000ffff237224 */ /* 0x000fc400078e0004 */
[----:B------:R-:W2:Y:S04]  /*491d0*/  LDL.64 R186, [R1+0x1778] ;  /* 0x0017780001ba7983 */ /* 0x000ea80000100a00 */
        /* <DEDUP_REMOVED lines=61> */
[----:B------:R-:W3:Y:S01]  /*495b0*/  LDL.64 R4, [R1+0x68] ;  /* 0x0000680001047983 */ /* 0x000ee20000100a00 */
[----:B------:R-:W-:Y:S02]  /*495c0*/  IMAD.MOV.U32 R31, RZ, RZ, R7 ;  /* 0x000000ffff1f7224 */ /* 0x000fe400078e0007 */
[----:B------:R-:W-:-:S02]  /*495d0*/  IMAD.MOV.U32 R30, RZ, RZ, R6 ;  /* 0x000000ffff1e7224 */ /* 0x000fc400078e0006 */
[----:B------:R-:W2:Y:S01]  /*495e0*/  LDL.64 R6, [R1+0xc8] ;  /* 0x0000c80001067983 */ /* 0x000ea20000100a00 */
[----:B---3--:R-:W-:Y:S02]  /*495f0*/  IMAD.MOV.U32 R9, RZ, RZ, R5 ;  /* 0x000000ffff097224 */ /* 0x008fe400078e0005 */
[----:B------:R-:W-:Y:S02]  /*49600*/  IMAD.MOV.U32 R8, RZ, RZ, R4 ;  /* 0x000000ffff087224 */ /* 0x000fe400078e0004 */
[----:B------:R-:W3:Y:S04]  /*49610*/  LDL.64 R4, [R1+0x70] ;  /* 0x0000700001047983 */ /* 0x000ee80000100a00 */
        /* <DEDUP_REMOVED lines=10> */
[----:B----4-:R-:W4:Y:S04]  /*496c0*/  LDL.64 R78, [R1+0x180] ;  /* 0x00018000014e7983 */ /* 0x010f280000100a00 */
[----:B--2---:R-:W2:Y:S04]  /*496d0*/  LDL.64 R76, [R1+0x188] ;  /* 0x00018800014c7983 */ /* 0x004ea80000100a00 */
[----:B------:R-:W2:Y:S04]  /*496e0*/  LDL.64 R74, [R1+0x190] ;  /* 0x00019000014a7983 */ /* 0x000ea80000100a00 */
[----:B------:R-:W2:Y:S04]  /*496f0*/  LDL.64 R72, [R1+0x198] ;  /* 0x0001980001487983 */ /* 0x000ea80000100a00 */
[----:B------:R-:W2:Y:S04]  /*49700*/  LDL.64 R70, [R1+0x1a0] ;  /* 0x0001a00001467983 */ /* 0x000ea80000100a00 */
[----:B------:R-:W2:Y:S04]  /*49710*/  LDL.64 R68, [R1+0x1a8] ;  /* 0x0001a80001447983 */ /* 0x000ea80000100a00 */
[----:B------:R0:W-:Y:S04]  /*49720*/  STL.64 [R1+0x2c58], R66 ;  /* 0x002c584201007387 */ /* 0x0001e80000100a00 */
[----:B------:R1:W-:Y:S04]  /*49730*/  STL.64 [R1+0x2c48], R6 ;  /* 0x002c480601007387 */ /* 0x0003e80000100a00 */
[----:B0-----:R-:W2:Y:S04]  /*49740*/  LDL.64 R66, [R1+0x1b0] ;  /* 0x0001b00001427983 */ /* 0x001ea80000100a00 */
[----:B-1----:R-:W2:Y:S04]  /*49750*/  LDL.64 R6, [R1+0x1c0] ;  /* 0x0001c00001067983 */ /* 0x002ea80000100a00 */
[----:B---3--:R0:W-:Y:S01]  /*49760*/  STL [R1+0x2ca4], R5 ;  /* 0x002ca40501007387 */ /* 0x0081e20000100800 */
[----:B------:R-:W-:-:S03]  /*49770*/  IMAD.MOV.U32 R12, RZ, RZ, R4 ;  /* 0x000000ffff0c7224 */ /* 0x000fc600078e0004 */
        /* <DEDUP_REMOVED lines=23> */
[----:B----4-:R4:W-:Y:S04]  /*498f0*/  STL.64 [R1+0x2b90], R78 ;  /* 0x002b904e01007387 */ /* 0x0109e80000100a00 */
[----:B--2---:R2:W-:Y:S04]  /*49900*/  STL.64 [R1+0x2b88], R76 ;  /* 0x002b884c01007387 */ /* 0x0045e80000100a00 */
        /* <DEDUP_REMOVED lines=61> */
[----:B--2---:R-:W-:Y:S04]  /*49ce0*/  STL.64 [R1+0x2a90], R76 ;  /* 0x002a904c01007387 */ /* 0x004fe80000100a00 */
[----:B------:R-:W-:Y:S04]  /*49cf0*/  STL.64 [R1+0x2a88], R74 ;  /* 0x002a884a01007387 */ /* 0x000fe80000100a00 */
[----:B------:R-:W-:Y:S04]  /*49d00*/  STL.64 [R1+0x2a80], R72 ;  /* 0x002a804801007387 */ /* 0x000fe80000100a00 */
[----:B------:R-:W-:Y:S04]  /*49d10*/  STL.64 [R1+0x2a78], R70 ;  /* 0x002a784601007387 */ /* 0x000fe80000100a00 */
[----:B------:R-:W-:Y:S04]  /*49d20*/  STL.64 [R1+0x2a70], R68 ;  /* 0x002a704401007387 */ /* 0x000fe80000100a00 */
[----:B0-----:R-:W2:Y:S04]  /*49d30*/  LDL.64 R64, [R1+0x2b0] ;  /* 0x0002b00001407983 */ /* 0x001ea80000100a00 */
[----:B-1----:R-:W2:Y:S04]  /*49d40*/  LDL.64 R62, [R1+0x2c0] ;  /* 0x0002c000013e7983 */ /* 0x002ea80000100a00 */
        /* <DEDUP_REMOVED lines=19> */
[----:B---3--:R0:W-:Y:S04]  /*49e80*/  STL.64 [R1+0x2b08], R4 ;  /* 0x002b080401007387 */ /* 0x0081e80000100a00 */
[----:B------:R-:W3:Y:S04]  /*49e90*/  LDL.64 R80, [R1+0x368] ;  /* 0x0003680001507983 */ /* 0x000ee80000100a00 */
[----:B----4-:R-:W4:Y:S04]  /*49ea0*/  LDL.64 R78, [R1+0x370] ;  /* 0x00037000014e7983 */ /* 0x010f280000100a00 */
[----:B0-----:R-:W4:Y:S04]  /*49eb0*/  LDL.64 R4, [R1+0x300] ;  /* 0x0003000001047983 */ /* 0x001f280000100a00 */
        /* <DEDUP_REMOVED lines=9> */
[----:B--2---:R0:W-:Y:S04]  /*49f50*/  STL.64 [R1+0x2a60], R64 ;  /* 0x002a604001007387 */ /* 0x0041e80000100a00 */
        /* <DEDUP_REMOVED lines=21> */
[----:B---3--:R-:W-:Y:S04]  /*4a0b0*/  STL.64 [R1+0x29a8], R80 ;  /* 0x0029a85001007387 */ /* 0x008fe80000100a00 */
[----:B----4-:R-:W-:Y:S04]  /*4a0c0*/  STL.64 [R1+0x29a0], R78 ;  /* 0x0029a04e01007387 */ /* 0x010fe80000100a00 */
[----:B------:R0:W-:Y:S04]  /*4a0d0*/  STL.64 [R1+0x2a10], R4 ;  /* 0x002a100401007387 */ /* 0x0001e80000100a00 */
[----:B------:R3:W-:Y:S04]  /*4a0e0*/  STL.64 [R1+0x2998], R76 ;  /* 0x0029984c01007387 */ /* 0x0007e80000100a00 */
[----:B------:R4:W-:Y:S04]  /*4a0f0*/  STL.64 [R1+0x2990], R74 ;  /* 0x0029904a01007387 */ /* 0x0009e80000100a00 */
[----:B------:R4:W-:Y:S04]  /*4a100*/  STL.64 [R1+0x2988], R72 ;  /* 0x0029884801007387 */ /* 0x0009e80000100a00 */
[----:B------:R4:W-:Y:S04]  /*4a110*/  STL.64 [R1+0x2980], R70 ;  /* 0x0029804601007387 */ /* 0x0009e80000100a00 */
[----:B------:R4:W-:Y:S04]  /*4a120*/  STL.64 [R1+0x2978], R68 ;  /* 0x0029784401007387 */ /* 0x0009e80000100a00 */
[----:B-1----:R-:W4:Y:S04]  /*4a130*/  LDL.64 R62, [R1+0x3b8] ;  /* 0x0003b800013e7983 */ /* 0x002f280000100a00 */
[----:B--2---:R-:W2:Y:S04]  /*4a140*/  LDL.64 R60, [R1+0x3c0] ;  /* 0x0003c000013c7983 */ /* 0x004ea80000100a00 */
[----:B------:R-:W2:Y:S04]  /*4a150*/  LDL.64 R58, [R1+0x3c8] ;  /* 0x0003c800013a7983 */ /* 0x000ea80000100a00 */
[----:B------:R-:W2:Y:S04]  /*4a160*/  LDL.64 R56, [R1+0x3d0] ;  /* 0x0003d00001387983 */ /* 0x000ea80000100a00 */
[----:B------:R-:W2:Y:S04]  /*4a170*/  LDL.64 R54, [R1+0x3d8] ;  /* 0x0003d80001367983 */ /* 0x000ea80000100a00 */
[----:B------:R-:W2:Y:S04]  /*4a180*/  LDL.64 R52, [R1+0x3e0] ;  /* 0x0003e00001347983 */ /* 0x000ea80000100a00 */
[----:B------:R-:W2:Y:S04]  /*4a190*/  LDL.64 R50, [R1+0x3e8] ;  /* 0x0003e80001327983 */ /* 0x000ea80000100a00 */
[----:B------:R-:W2:Y:S04]  /*4a1a0*/  LDL.64 R48, [R1+0x3f0] ;  /* 0x0003f00001307983 */ /* 0x000ea80000100a00 */
[----:B0-----:R-:W2:Y:S04]  /*4a1b0*/  LDL.64 R4, [R1+0x3f8] ;  /* 0x0003f80001047983 */ /* 0x001ea80000100a00 */
        /* <DEDUP_REMOVED lines=14> */
[----:B---3--:R-:W3:Y:S04]  /*4a2a0*/  LDL.64 R76, [R1+0x470] ;  /* 0x00047000014c7983 */ /* 0x008ee80000100a00 */
[----:B----4-:R-:W4:Y:S04]  /*4a2b0*/  LDL.64 R74, [R1+0x478] ;  /* 0x00047800014a7983 */ /* 0x010f280000100a00 */
        /* <DEDUP_REMOVED lines=8> */
[----:B0-----:R-:W4:Y:S04]  /*4a340*/  LDL.64 R64, [R1+0x4a0] ;  /* 0x0004a00001407983 */ /* 0x001f280000100a00 */
[----:B------:R0:W-:Y:S04]  /*4a350*/  STL.64 [R1+0x2958], R62 ;  /* 0x0029583e01007387 */ /* 0x0001e80000100a00 */
        /* <DEDUP_REMOVED lines=23> */
[----:B----4-:R4:W-:Y:S04]  /*4a4d0*/  STL.64 [R1+0x2898], R74 ;  /* 0x0028984a01007387 */ /* 0x0109e80000100a00 */
[----:B------:R4:W-:Y:S04]  /*4a4e0*/  STL.64 [R1+0x2890], R72 ;  /* 0x0028904801007387 */ /* 0x0009e80000100a00 */
[----:B------:R4:W-:Y:S04]  /*4a4f0*/  STL.64 [R1+0x2888], R70 ;  /* 0x0028884601007387 */ /* 0x0009e80000100a00 */
[----:B------:R4:W-:Y:S04]  /*4a500*/  STL.64 [R1+0x2880], R68 ;  /* 0x0028804401007387 */ /* 0x0009e80000100a00 */
[----:B0-----:R-:W4:Y:S04]  /*4a510*/  LDL.64 R62, [R1+0x4b0] ;  /* 0x0004b000013e7983 */ /* 0x001f280000100a00 */
        /* <DEDUP_REMOVED lines=94> */
[----:B------:R-:W-:Y:S04]  /*4ab00*/  STL [R1+0x2d1c], R0 ;  /* 0x002d1c0001007387 */ /* 0x000fe80000100800 */
        /* <DEDUP_REMOVED lines=26> */
[----:B----4-:R-:W-:Y:S04]  /*4acb0*/  STL.64 [R1+0x26a8], R74 ;  /* 0x0026a84a01007387 */ /* 0x010fe80000100a00 */
[----:B------:R-:W-:Y:S04]  /*4acc0*/  STL.64 [R1+0x26a0], R72 ;  /* 0x0026a04801007387 */ /* 0x000fe80000100a00 */
[----:B------:R-:W-:Y:S04]  /*4acd0*/  STL.64 [R1+0x2698], R70 ;  /* 0x0026984601007387 */ /* 0x000fe80000100a00 */
[----:B------:R-:W-:Y:S04]  /*4ace0*/  STL.64 [R1+0x2690], R68 ;  /* 0x0026904401007387 */ /* 0x000fe80000100a00 */
[----:B0-----:R-:W3:Y:S04]  /*4acf0*/  LDL.64 R62, [R1+0x6a0] ;  /* 0x0006a000013e7983 */ /* 0x001ee80000100a00 */
        /* <DEDUP_REMOVED lines=10> */
[----:B------:R-:W-:Y:S04]  /*4ada0*/  STL.64 [R1+0x2688], R66 ;  /* 0x0026884201007387 */ /* 0x000fe80000100a00 */
[----:B------:R-:W2:Y:S04]  /*4adb0*/  LDL.64 R90, [R1+0x6f8] ;  /* 0x0006f800015a7983 */ /* 0x000ea80000100a00 */
[----:B------:R0:W-:Y:S04]  /*4adc0*/  STL.64 [R1+0x2678], R6 ;  /* 0x0026780601007387 */ /* 0x0001e80000100a00 */
[----:B------:R-:W2:Y:S04]  /*4add0*/  LDL.64 R46, [R1+0x700] ;  /* 0x00070000012e7983 */ /* 0x000ea80000100a00 */
[----:B------:R-:W2:Y:S04]  /*4ade0*/  LDL.64 R44, [R1+0x708] ;  /* 0x00070800012c7983 */ /* 0x000ea80000100a00 */
[----:B0-----:R-:W2:Y:S04]  /*4adf0*/  LDL.64 R6, [R1+0x790] ;  /* 0x0007900001067983 */ /* 0x001ea80000100a00 */
[----:B------:R0:W-:Y:S04]  /*4ae00*/  STL.64 [R1+0x2680], R64 ;  /* 0x0026804001007387 */ /* 0x0001e80000100a00 */
        /* <DEDUP_REMOVED lines=15> */
[----:B0-----:R-:W2:Y:S04]  /*4af00*/  LDL.64 R64, [R1+0x788] ;  /* 0x0007880001407983 */ /* 0x001ea80000100a00 */
[----:B---3--:R0:W-:Y:S04]  /*4af10*/  STL.64 [R1+0x2670], R62 ;  /* 0x0026703e01007387 */ /* 0x0081e80000100a00 */
[----:B----4-:R1:W-:Y:S04]  /*4af20*/  STL.64 [R1+0x2668], R60 ;  /* 0x0026683c01007387 */ /* 0x0103e80000100a00 */
        /* <DEDUP_REMOVED lines=314> */
[----:B------:R-:W4:Y:S04]  /*4c2d0*/  LDL.64 R72, [R1+0xc40] ;  /* 0x000c400001487983 */ /* 0x000f280000100a00 */
[----:B------:R-:W4:Y:S04]  /*4c2e0*/  LDL.64 R70, [R1+0xc48] ;  /* 0x000c480001467983 */ /* 0x000f280000100a00 */
[----:B------:R-:W4:Y:S04]  /*4c2f0*/  LDL.64 R68, [R1+0xc50] ;  /* 0x000c500001447983 */ /* 0x000f280000100a00 */
[----:B------:R-:W4:Y:S04]  /*4c300*/  LDL.64 R66, [R1+0xc58] ;  /* 0x000c580001427983 */ /* 0x000f280000100a00 */
[----:B------:R-:W4:Y:S04]  /*4c310*/  LDL.64 R64, [R1+0xc60] ;  /* 0x000c600001407983 */ /* 0x000f280000100a00 */
        /* <DEDUP_REMOVED lines=41> */
[----:B------:R1:W-:Y:S04]  /*4c5b0*/  STL.64 [R1+0x20c0], R68 ;  /* 0x0020c04401007387 */ /* 0x0003e80000100a00 */
[----:B------:R-:W-:Y:S04]  /*4c5c0*/  STL.64 [R1+0x20b8], R66 ;  /* 0x0020b84201007387 */ /* 0x000fe80000100a00 */
[----:B------:R-:W-:Y:S04]  /*4c5d0*/  STL.64 [R1+0x20b0], R64 ;  /* 0x0020b04001007387 */ /* 0x000fe80000100a00 */
[----:B------:R-:W-:Y:S04]  /*4c5e0*/  STL.64 [R1+0x20a0], R62 ;  /* 0x0020a03e01007387 */ /* 0x000fe80000100a00 */
[----:B------:R-:W-:Y:S04]  /*4c5f0*/  STL.64 [R1+0x2098], R60 ;  /* 0x0020983c01007387 */ /* 0x000fe80000100a00 */
[----:B--2---:R-:W-:Y:S04]  /*4c600*/  STL.64 [R1+0x2090], R58 ;  /* 0x0020903a01007387 */ /* 0x004fe80000100a00 */
        /* <DEDUP_REMOVED lines=8> */
[----:B------:R-:W2:Y:S04]  /*4c690*/  LDL.64 R76, [R1+0xd28] ;  /* 0x000d2800014c7983 */ /* 0x000ea80000100a00 */
[----:B------:R-:W3:Y:S04]  /*4c6a0*/  LDL.64 R74, [R1+0xd30] ;  /* 0x000d3000014a7983 */ /* 0x000ee80000100a00 */
[----:B0-----:R-:W4:Y:S04]  /*4c6b0*/  LDL.64 R72, [R1+0xd38] ;  /* 0x000d380001487983 */ /* 0x001f280000100a00 */
[----:B------:R-:W-:Y:S04]  /*4c6c0*/  STL.64 [R1+0x2048], R90 ;  /* 0x0020485a01007387 */ /* 0x000fe80000100a00 */
[----:B------:R0:W-:Y:S04]  /*4c6d0*/  STL.64 [R1+0x1fb0], R6 ;  /* 0x001fb00601007387 */ /* 0x0001e80000100a00 */
[----:B-1----:R-:W4:Y:S04]  /*4c6e0*/  LDL.64 R70, [R1+0xd40] ;  /* 0x000d400001467983 */ /* 0x002f280000100a00 */
        /* <DEDUP_REMOVED lines=40> */
[----:B0-----:R-:W2:Y:S04]  /*4c970*/  LDL.64 R76, [R1+0xe20] ;  /* 0x000e2000014c7983 */ /* 0x001ea80000100a00 */
[----:B-1----:R-:W3:Y:S04]  /*4c980*/  LDL.64 R74, [R1+0xe28] ;  /* 0x000e2800014a7983 */ /* 0x002ee80000100a00 */
        /* <DEDUP_REMOVED lines=47> */
[----:B--2---:R0:W-:Y:S04]  /*4cc80*/  STL.64 [R1+0x1ef0], R76 ;  /* 0x001ef04c01007387 */ /* 0x0041e80000100a00 */
[----:B------:R-:W2:Y:S04]  /*4cc90*/  LDL.64 R82, [R1+0xf00] ;  /* 0x000f000001527983 */ /* 0x000ea80000100a00 */
[----:B------:R-:W2:Y:S04]  /*4cca0*/  LDL.64 R80, [R1+0xf08] ;  /* 0x000f080001507983 */ /* 0x000ea80000100a00 */
[----:B------:R-:W2:Y:S04]  /*4ccb0*/  LDL.64 R78, [R1+0xf10] ;  /* 0x000f1000014e7983 */ /* 0x000ea80000100a00 */
[----:B0-----:R-:W2:Y:S04]  /*4ccc0*/  LDL.64 R76, [R1+0xf18] ;  /* 0x000f1800014c7983 */ /* 0x001ea80000100a00 */
[----:B---3--:R0:W-:Y:S04]  /*4ccd0*/  STL.64 [R1+0x1ee8], R74 ;  /* 0x001ee84a01007387 */ /* 0x0081e80000100a00 */
[----:B----4-:R1:W-:Y:S04]  /*4cce0*/  STL.64 [R1+0x1dc0], R6 ;  /* 0x001dc00601007387 */ /* 0x0103e80000100a00 */
[----:B0-----:R-:W3:Y:S04]  /*4ccf0*/  LDL.64 R74, [R1+0xf20] ;  /* 0x000f2000014a7983 */ /* 0x001ee80000100a00 */
[----:B-1----:R-:W4:Y:S04]  /*4cd00*/  LDL.64 R6, [R1+0x1018] ;  /* 0x0010180001067983 */ /* 0x002f280000100a00 */
        /* <DEDUP_REMOVED lines=37> */
[----:B------:R-:W-:Y:S04]  /*4cf60*/  STL.64 [R1+0x1e38], R88 ;  /* 0x001e385801007387 */ /* 0x000fe80000100a00 */
[----:B------:R-:W-:Y:S04]  /*4cf70*/  STL.64 [R1+0x1e30], R86 ;  /* 0x001e305601007387 */ /* 0x000fe80000100a00 */
[----:B------:R-:W-:Y:S04]  /*4cf80*/  STL.64 [R1+0x1e28], R84 ;  /* 0x001e285401007387 */ /* 0x000fe80000100a00 */
[----:B------:R1:W-:Y:S04]  /*4cf90*/  STL.64 [R1+0x1e20], R40 ;  /* 0x001e202801007387 */ /* 0x0003e80000100a00 */
[----:B------:R1:W-:Y:S04]  /*4cfa0*/  STL.64 [R1+0x1e18], R38 ;  /* 0x001e182601007387 */ /* 0x0003e80000100a00 */
[----:B0-----:R-:W3:Y:S04]  /*4cfb0*/  LDL.64 R46, [R1+0xfa0] ;  /* 0x000fa000012e7983 */ /* 0x001ee80000100a00 */
[----:B--2---:R0:W-:Y:S04]  /*4cfc0*/  STL.64 [R1+0x1e10], R82 ;  /* 0x001e105201007387 */ /* 0x0041e80000100a00 */
[----:B------:R2:W-:Y:S04]  /*4cfd0*/  STL.64 [R1+0x1e08], R80 ;  /* 0x001e085001007387 */ /* 0x0005e80000100a00 */
[----:B------:R2:W-:Y:S04]  /*4cfe0*/  STL.64 [R1+0x1e00], R78 ;  /* 0x001e004e01007387 */ /* 0x0005e80000100a00 */
[----:B------:R2:W-:Y:S04]  /*4cff0*/  STL.64 [R1+0x1df8], R76 ;  /* 0x001df84c01007387 */ /* 0x0005e80000100a00 */
[----:B-1----:R-:W2:Y:S04]  /*4d000*/  LDL.64 R44, [R1+0xfa8] ;  /* 0x000fa800012c7983 */ /* 0x002ea80000100a00 */
[----:B------:R-:W2:Y:S04]  /*4d010*/  LDL.64 R42, [R1+0xfb0] ;  /* 0x000fb000012a7983 */ /* 0x000ea80000100a00 */
[----:B------:R-:W2:Y:S04]  /*4d020*/  LDL.64 R40, [R1+0xfc0] ;  /* 0x000fc00001287983 */ /* 0x000ea80000100a00 */
[----:B------:R-:W2:Y:S04]  /*4d030*/  LDL.64 R38, [R1+0xfc8] ;  /* 0x000fc80001267983 */ /* 0x000ea80000100a00 */
[----:B------:R-:W2:Y:S04]  /*4d040*/  LDL.64 R88, [R1+0xfd0] ;  /* 0x000fd00001587983 */ /* 0x000ea80000100a00 */
[----:B------:R-:W2:Y:S01]  /*4d050*/  LDL.64 R86, [R1+0xfd8] ;  /* 0x000fd80001567983 */ /* 0x000ea20000100a00 */
[----:B----4-:R-:W-:-:S03]  /*4d060*/  IMAD.MOV.U32 R252, RZ, RZ, R7 ;  /* 0x000000fffffc7224 */ /* 0x010fc600078e0007 */
[----:B------:R-:W4:Y:S04]  /*4d070*/  LDL.64 R84, [R1+0xfe0] ;  /* 0x000fe00001547983 */ /* 0x000f280000100a00 */
[----:B---3--:R1:W-:Y:S04]  /*4d080*/  STL.64 [R1+0x1df0], R74 ;  /* 0x001df04a01007387 */ /* 0x0083e80000100a00 */
[----:B0-----:R-:W3:Y:S04]  /*4d090*/  LDL.64 R82, [R1+0xff0] ;  /* 0x000ff00001527983 */ /* 0x001ee80000100a00 */
[----:B--2---:R-:W2:Y:S04]  /*4d0a0*/  LDL.64 R80, [R1+0xff8] ;  /* 0x000ff80001507983 */ /* 0x004ea80000100a00 */
[----:B------:R-:W2:Y:S04]  /*4d0b0*/  LDL.64 R78, [R1+0x1000] ;  /* 0x00100000014e7983 */ /* 0x000ea80000100a00 */
[----:B------:R-:W2:Y:S04]  /*4d0c0*/  LDL.64 R76, [R1+0x1008] ;  /* 0x00100800014c7983 */ /* 0x000ea80000100a00 */
[----:B-1----:R-:W2:Y:S04]  /*4d0d0*/  LDL.64 R74, [R1+0x1010] ;  /* 0x00101000014a7983 */ /* 0x002ea80000100a00 */
[----:B------:R0:W-:Y:S04]  /*4d0e0*/  STL [R1+0x1d00], R6 ;  /* 0x001d000601007387 */ /* 0x0001e80000100800 */
[----:B0-----:R-:W2:Y:S04]  /*4d0f0*/  LDL.64 R6, [R1+0x10b8] ;  /* 0x0010b80001067983 */ /* 0x001ea80000100a00 */
[----:B------:R0:W-:Y:S04]  /*4d100*/  STL.64 [R1+0x1e70], R4 ;  /* 0x001e700401007387 */ /* 0x0001e80000100a00 */
[----:B------:R1:W-:Y:S04]  /*4d110*/  STL.64 [R1+0x1e68], R94 ;  /* 0x001e685e01007387 */ /* 0x0003e80000100a00 */
[----:B------:R1:W-:Y:S04]  /*4d120*/  STL.64 [R1+0x1e60], R92 ;  /* 0x001e605c01007387 */ /* 0x0003e80000100a00 */
[----:B------:R1:W-:Y:S04]  /*4d130*/  STL.64 [R1+0x1e58], R90 ;  /* 0x001e585a01007387 */ /* 0x0003e80000100a00 */
[----:B0-----:R-:W2:Y:S04]  /*4d140*/  LDL.64 R4, [R1+0xf98] ;  /* 0x000f980001047983 */ /* 0x001ea80000100a00 */
[----:B-1----:R-:W2:Y:S04]  /*4d150*/  LDL.64 R94, [R1+0x10c8] ;  /* 0x0010c800015e7983 */ /* 0x002ea80000100a00 */
[----:B------:R-:W2:Y:S04]  /*4d160*/  LDL.64 R92, [R1+0x10d0] ;  /* 0x0010d000015c7983 */ /* 0x000ea80000100a00 */
[----:B------:R-:W2:Y:S04]  /*4d170*/  LDL.64 R90, [R1+0x10d8] ;  /* 0x0010d800015a7983 */ /* 0x000ea80000100a00 */
        /* <DEDUP_REMOVED lines=26> */
[----:B------:R0:W-:Y:S04]  /*4d320*/  STL.64 [R1+0x1d70], R46 ;  /* 0x001d702e01007387 */ /* 0x0001e80000100a00 */
[----:B0-----:R-:W2:Y:S04]  /*4d330*/  LDL.64 R46, [R1+0x1090] ;  /* 0x00109000012e7983 */ /* 0x001ea80000100a00 */
[----:B------:R0:W-:Y:S04]  /*4d340*/  STL.64 [R1+0x1d68], R44 ;  /* 0x001d682c01007387 */ /* 0x0001e80000100a00 */
[----:B------:R1:W-:Y:S04]  /*4d350*/  STL.64 [R1+0x1d60], R42 ;  /* 0x001d602a01007387 */ /* 0x0003e80000100a00 */
[----:B------:R1:W-:Y:S04]  /*4d360*/  STL.64 [R1+0x1d50], R40 ;  /* 0x001d502801007387 */ /* 0x0003e80000100a00 */
[----:B------:R1:W-:Y:S04]  /*4d370*/  STL.64 [R1+0x1d48], R38 ;  /* 0x001d482601007387 */ /* 0x0003e80000100a00 */
[----:B------:R1:W-:Y:S04]  /*4d380*/  STL.64 [R1+0x1d40], R88 ;  /* 0x001d405801007387 */ /* 0x0003e80000100a00 */
[----:B------:R1:W-:Y:S04]  /*4d390*/  STL.64 [R1+0x1d38], R86 ;  /* 0x001d385601007387 */ /* 0x0003e80000100a00 */
[----:B----4-:R4:W-:Y:S04]  /*4d3a0*/  STL.64 [R1+0x1d30], R84 ;  /* 0x001d305401007387 */ /* 0x0109e80000100a00 */
[----:B0-----:R-:W4:Y:S04]  /*4d3b0*/  LDL.64 R44, [R1+0x1098] ;  /* 0x00109800012c7983 */ /* 0x001f280000100a00 */
[----:B---3--:R0:W-:Y:S04]  /*4d3c0*/  STL.64 [R1+0x1d28], R82 ;  /* 0x001d285201007387 */ /* 0x0081e80000100a00 */
[----:B--2---:R2:W-:Y:S04]  /*4d3d0*/  STL.64 [R1+0x1d20], R80 ;  /* 0x001d205001007387 */ /* 0x0045e80000100a00 */
[----:B------:R3:W-:Y:S04]  /*4d3e0*/  STL.64 [R1+0x1d18], R78 ;  /* 0x001d184e01007387 */ /* 0x0007e80000100a00 */
[----:B------:R3:W-:Y:S04]  /*4d3f0*/  STL.64 [R1+0x1d10], R76 ;  /* 0x001d104c01007387 */ /* 0x0007e80000100a00 */
[----:B-1----:R-:W3:Y:S04]  /*4d400*/  LDL.64 R42, [R1+0x10a0] ;  /* 0x0010a000012a7983 */ /* 0x002ee80000100a00 */
[----:B------:R-:W3:Y:S04]  /*4d410*/  LDL.64 R40, [R1+0x10a8] ;  /* 0x0010a80001287983 */ /* 0x000ee80000100a00 */
[----:B------:R-:W3:Y:S04]  /*4d420*/  LDL.64 R38, [R1+0x10b0] ;  /* 0x0010b00001267983 */ /* 0x000ee80000100a00 */
[----:B------:R-:W3:Y:S04]  /*4d430*/  LDL.64 R88, [R1+0x10e0] ;  /* 0x0010e00001587983 */ /* 0x000ee80000100a00 */
[----:B------:R-:W3:Y:S04]  /*4d440*/  LDL.64 R86, [R1+0x10e8] ;  /* 0x0010e80001567983 */ /* 0x000ee80000100a00 */
[----:B----4-:R-:W4:Y:S04]  /*4d450*/  LDL.64 R84, [R1+0x10f0] ;  /* 0x0010f00001547983 */ /* 0x010f280000100a00 */
[----:B0-----:R-:W4:Y:S04]  /*4d460*/  LDL.64 R82, [R1+0x10f8] ;  /* 0x0010f80001527983 */ /* 0x001f280000100a00 */
[----:B------:R0:W-:Y:S04]  /*4d470*/  STL.64 [R1+0x1d08], R74 ;  /* 0x001d084a01007387 */ /* 0x0001e80000100a00 */
[----:B--2---:R-:W2:Y:S04]  /*4d480*/  LDL.64 R80, [R1+0x1100] ;  /* 0x0011000001507983 */ /* 0x004ea80000100a00 */
[----:B---3--:R-:W3:Y:S04]  /*4d490*/  LDL.64 R78, [R1+0x1108] ;  /* 0x00110800014e7983 */ /* 0x008ee80000100a00 */
[----:B------:R-:W3:Y:S04]  /*4d4a0*/  LDL.64 R76, [R1+0x1110] ;  /* 0x00111000014c7983 */ /* 0x000ee80000100a00 */
[----:B0-----:R-:W3:Y:S04]  /*4d4b0*/  LDL.64 R74, [R1+0x1118] ;  /* 0x00111800014a7983 */ /* 0x001ee80000100a00 */
[----:B------:R0:W-:Y:S04]  /*4d4c0*/  STL.64 [R1+0x1c68], R6 ;  /* 0x001c680601007387 */ /* 0x0001e80000100a00 */
[----:B0-----:R-:W3:Y:S01]  /*4d4d0*/  LDL.64 R6, [R1+0x11b0] ;  /* 0x0011b00001067983 */ /* 0x001ee20000100a00 */
[----:B------:R-:W-:-:S03]  /*4d4e0*/  MOV R0, R5 ;  /* 0x0000000500007202 */ /* 0x000fc60000000f00 */
[----:B------:R0:W-:Y:S04]  /*4d4f0*/  STL [R1+0x1d78], R4 ;  /* 0x001d780401007387 */ /* 0x0001e80000100800 */
        /* <DEDUP_REMOVED lines=37> */
[----:B------:R0:W-:Y:S04]  /*4d750*/  STL.64 [R1+0x1c88], R44 ;  /* 0x001c882c01007387 */ /* 0x0001e80000100a00 */
[----:B0-----:R-:W3:Y:S04]  /*4d760*/  LDL.64 R44, [R1+0x1190] ;  /* 0x00119000012c7983 */ /* 0x001ee80000100a00 */
[----:B------:R0:W-:Y:S04]  /*4d770*/  STL.64 [R1+0x1c80], R42 ;  /* 0x001c802a01007387 */ /* 0x0001e80000100a00 */
[----:B------:R1:W-:Y:S04]  /*4d780*/  STL.64 [R1+0x1c78], R40 ;  /* 0x001c782801007387 */ /* 0x0003e80000100a00 */
[----:B------:R1:W-:Y:S04]  /*4d790*/  STL.64 [R1+0x1c70], R38 ;  /* 0x001c702601007387 */ /* 0x0003e80000100a00 */
[----:B------:R1:W-:Y:S04]  /*4d7a0*/  STL.64 [R1+0x1c40], R88 ;  /* 0x001c405801007387 */ /* 0x0003e80000100a00 */
[----:B------:R1:W-:Y:S04]  /*4d7b0*/  STL.64 [R1+0x1c38], R86 ;  /* 0x001c385601007387 */ /* 0x0003e80000100a00 */
[----:B----4-:R4:W-:Y:S04]  /*4d7c0*/  STL.64 [R1+0x1c30], R84 ;  /* 0x001c305401007387 */ /* 0x0109e80000100a00 */
[----:B------:R4:W-:Y:S04]  /*4d7d0*/  STL.64 [R1+0x1c28], R82 ;  /* 0x001c285201007387 */ /* 0x0009e80000100a00 */
[----:B0-----:R-:W4:Y:S04]  /*4d7e0*/  LDL.64 R42, [R1+0x1198] ;  /* 0x00119800012a7983 */ /* 0x001f280000100a00 */
[----:B--2---:R0:W-:Y:S04]  /*4d7f0*/  STL.64 [R1+0x1c20], R80 ;  /* 0x001c205001007387 */ /* 0x0041e80000100a00 */
[----:B---3--:R2:W-:Y:S04]  /*4d800*/  STL.64 [R1+0x1c18], R78 ;  /* 0x001c184e01007387 */ /* 0x0085e80000100a00 */
[----:B------:R3:W-:Y:S04]  /*4d810*/  STL.64 [R1+0x1c10], R76 ;  /* 0x001c104c01007387 */ /* 0x0007e80000100a00 */
[----:B-1----:R-:W3:Y:S04]  /*4d820*/  LDL.64 R40, [R1+0x11a0] ;  /* 0x0011a00001287983 */ /* 0x002ee80000100a00 */
[----:B------:R-:W3:Y:S04]  /*4d830*/  LDL.64 R38, [R1+0x11a8] ;  /* 0x0011a80001267983 */ /* 0x000ee80000100a00 */
[----:B------:R-:W3:Y:S04]  /*4d840*/  LDL.64 R88, [R1+0x11d8] ;  /* 0x0011d80001587983 */ /* 0x000ee80000100a00 */
[----:B------:R-:W3:Y:S04]  /*4d850*/  LDL.64 R86, [R1+0x11e0] ;  /* 0x0011e00001567983 */ /* 0x000ee80000100a00 */
[----:B----4-:R-:W4:Y:S04]  /*4d860*/  LDL.64 R84, [R1+0x11e8] ;  /* 0x0011e80001547983 */ /* 0x010f280000100a00 */
[----:B------:R-:W4:Y:S04]  /*4d870*/  LDL.64 R82, [R1+0x11f0] ;  /* 0x0011f00001527983 */ /* 0x000f280000100a00 */
[----:B0-----:R-:W4:Y:S04]  /*4d880*/  LDL.64 R80, [R1+0x11f8] ;  /* 0x0011f80001507983 */ /* 0x001f280000100a00 */
[----:B--2---:R-:W2:Y:S04]  /*4d890*/  LDL.64 R78, [R1+0x1200] ;  /* 0x00120000014e7983 */ /* 0x004ea80000100a00 */
[----:B---3--:R-:W3:Y:S04]  /*4d8a0*/  LDL.64 R76, [R1+0x1208] ;  /* 0x00120800014c7983 */ /* 0x008ee80000100a00 */
[----:B------:R0:W-:Y:S04]  /*4d8b0*/  STL.64 [R1+0x1c08], R74 ;  /* 0x001c084a01007387 */ /* 0x0001e80000100a00 */
[----:B------:R1:W-:Y:S04]  /*4d8c0*/  STL.64 [R1+0x1b70], R6 ;  /* 0x001b700601007387 */ /* 0x0003e80000100a00 */
[----:B0-----:R-:W3:Y:S04]  /*4d8d0*/  LDL.64 R74, [R1+0x1210] ;  /* 0x00121000014a7983 */ /* 0x001ee80000100a00 */
[----:B-1----:R-:W3:Y:S01]  /*4d8e0*/  LDL.64 R6, [R1+0x12a8] ;  /* 0x0012a80001067983 */ /* 0x002ee20000100a00 */
[----:B------:R-:W-:-:S03]  /*4d8f0*/  IMAD.MOV.U32 R251, RZ, RZ, R5 ;  /* 0x000000fffffb7224 */ /* 0x000fc600078e0005 */
        /* <DEDUP_REMOVED lines=36> */
[----:B------:R-:W3:Y:S04]  /*4db40*/  LDL.64 R48, [R1+0x1278] ;  /* 0x0012780001307983 */ /* 0x000ee80000100a00 */
[----:B0-----:R-:W3:Y:S04]  /*4db50*/  LDL.64 R46, [R1+0x1280] ;  /* 0x00128000012e7983 */ /* 0x001ee80000100a00 */
        /* <DEDUP_REMOVED lines=8> */
[----:B----4-:R4:W-:Y:S04]  /*4dbe0*/  STL.64 [R1+0x1b38], R84 ;  /* 0x001b385401007387 */ /* 0x0109e80000100a00 */
[----:B------:R4:W-:Y:S04]  /*4dbf0*/  STL.64 [R1+0x1b30], R82 ;  /* 0x001b305201007387 */ /* 0x0009e80000100a00 */
[----:B------:R4:W-:Y:S04]  /*4dc00*/  STL.64 [R1+0x1b28], R80 ;  /* 0x001b285001007387 */ /* 0x0009e80000100a00 */
[----:B--2---:R2:W-:Y:S04]  /*4dc10*/  STL.64 [R1+0x1b20], R78 ;  /* 0x001b204e01007387 */ /* 0x0045e80000100a00 */
[----:B---3--:R3:W-:Y:S04]  /*4dc20*/  STL.64 [R1+0x1b18], R76 ;  /* 0x001b184c01007387 */ /* 0x0087e80000100a00 */
[----:B0-----:R-:W3:Y:S04]  /*4dc30*/  LDL.64 R40, [R1+0x1298] ;  /* 0x0012980001287983 */ /* 0x001ee80000100a00 */
[----:B-1----:R-:W3:Y:S04]  /*4dc40*/  LDL.64 R38, [R1+0x12a0] ;  /* 0x0012a00001267983 */ /* 0x002ee80000100a00 */
[----:B------:R-:W3:Y:S04]  /*4dc50*/  LDL.64 R88, [R1+0x12d0] ;  /* 0x0012d00001587983 */ /* 0x000ee80000100a00 */
[----:B------:R-:W3:Y:S04]  /*4dc60*/  LDL.64 R86, [R1+0x12d8] ;  /* 0x0012d80001567983 */ /* 0x000ee80000100a00 */
[----:B----4-:R-:W4:Y:S04]  /*4dc70*/  LDL.64 R84, [R1+0x12e0] ;  /* 0x0012e00001547983 */ /* 0x010f280000100a00 */
[----:B------:R-:W4:Y:S04]  /*4dc80*/  LDL.64 R82, [R1+0x12e8] ;  /* 0x0012e80001527983 */ /* 0x000f280000100a00 */
[----:B------:R-:W4:Y:S04]  /*4dc90*/  LDL.64 R80, [R1+0x12f0] ;  /* 0x0012f00001507983 */ /* 0x000f280000100a00 */
[----:B--2---:R-:W2:Y:S04]  /*4dca0*/  LDL.64 R78, [R1+0x12f8] ;  /* 0x0012f800014e7983 */ /* 0x004ea80000100a00 */
[----:B---3--:R-:W3:Y:S04]  /*4dcb0*/  LDL.64 R76, [R1+0x1300] ;  /* 0x00130000014c7983 */ /* 0x008ee80000100a00 */
[----:B------:R0:W-:Y:S04]  /*4dcc0*/  STL.64 [R1+0x1b10], R74 ;  /* 0x001b104a01007387 */ /* 0x0001e80000100a00 */
[----:B------:R1:W-:Y:S04]  /*4dcd0*/  STL.64 [R1+0x1a78], R6 ;  /* 0x001a780601007387 */ /* 0x0003e80000100a00 */
[----:B0-----:R-:W3:Y:S04]  /*4dce0*/  LDL.64 R74, [R1+0x1308] ;  /* 0x00130800014a7983 */ /* 0x001ee80000100a00 */
[----:B-1----:R-:W3:Y:S04]  /*4dcf0*/  LDL.64 R6, [R1+0x13a0] ;  /* 0x0013a00001067983 */ /* 0x002ee80000100a00 */
[----:B------:R-:W-:Y:S04]  /*4dd00*/  STL [R1+0x2d38], R0 ;  /* 0x002d380001007387 */ /* 0x000fe80000100800 */
[----:B------:R-:W-:Y:S04]  /*4dd10*/  STL [R1+0x2d3c], R4 ;  /* 0x002d3c0401007387 */ /* 0x000fe80000100800 */
        /* <DEDUP_REMOVED lines=17> */
[----:B------:R0:W-:Y:S04]  /*4de30*/  STL.64 [R1+0x1ac8], R56 ;  /* 0x001ac83801007387 */ /* 0x0001e80000100a00 */
[----:B------:R0:W-:Y:S04]  /*4de40*/  STL.64 [R1+0x1ac0], R54 ;  /* 0x001ac03601007387 */ /* 0x0001e80000100a00 */
[----:B------:R0:W-:Y:S04]  /*4de50*/  STL.64 [R1+0x1ab8], R52 ;  /* 0x001ab83401007387 */ /* 0x0001e80000100a00 */
[----:B------:R0:W-:Y:S04]  /*4de60*/  STL.64 [R1+0x1ab0], R50 ;  /* 0x001ab03201007387 */ /* 0x0001e80000100a00 */
[----:B------:R0:W-:Y:S04]  /*4de70*/  STL.64 [R1+0x1aa8], R48 ;  /* 0x001aa83001007387 */ /* 0x0001e80000100a00 */
[----:B------:R0:W-:Y:S04]  /*4de80*/  STL.64 [R1+0x1aa0], R46 ;  /* 0x001aa02e01007387 */ /* 0x0001e80000100a00 */
[----:B-1----:R-:W3:Y:S04]  /*4de90*/  LDL.64 R70, [R1+0x1318] ;  /* 0x0013180001467983 */ /* 0x002ee80000100a00 */
[----:B------:R-:W3:Y:S04]  /*4dea0*/  LDL.64 R68, [R1+0x1320] ;  /* 0x0013200001447983 */ /* 0x000ee80000100a00 */
[----:B------:R-:W3:Y:S04]  /*4deb0*/  LDL.64 R66, [R1+0x1328] ;  /* 0x0013280001427983 */ /* 0x000ee80000100a00 */
[----:B------:R-:W3:Y:S04]  /*4dec0*/  LDL.64 R64, [R1+0x1330] ;  /* 0x0013300001407983 */ /* 0x000ee80000100a00 */
[----:B------:R-:W3:Y:S04]  /*4ded0*/  LDL.64 R62, [R1+0x1338] ;  /* 0x00133800013e7983 */ /* 0x000ee80000100a00 */
[----:B------:R1:W-:Y:S04]  /*4dee0*/  STL.64 [R1+0x1a98], R44 ;  /* 0x001a982c01007387 */ /* 0x0003e80000100a00 */
[----:B------:R-:W3:Y:S04]  /*4def0*/  LDL.64 R60, [R1+0x1340] ;  /* 0x00134000013c7983 */ /* 0x000ee80000100a00 */
[----:B------:R-:W3:Y:S04]  /*4df00*/  LDL.64 R58, [R1+0x1348] ;  /* 0x00134800013a7983 */ /* 0x000ee80000100a00 */
[----:B0-----:R-:W3:Y:S04]  /*4df10*/  LDL.64 R56, [R1+0x1350] ;  /* 0x0013500001387983 */ /* 0x001ee80000100a00 */
[----:B------:R-:W3:Y:S04]  /*4df20*/  LDL.64 R54, [R1+0x1358] ;  /* 0x0013580001367983 */ /* 0x000ee80000100a00 */
[----:B------:R-:W3:Y:S04]  /*4df30*/  LDL.64 R52, [R1+0x1360] ;  /* 0x0013600001347983 */ /* 0x000ee80000100a00 */
[----:B------:R-:W3:Y:S04]  /*4df40*/  LDL.64 R50, [R1+0x1368] ;  /* 0x0013680001327983 */ /* 0x000ee80000100a00 */
[----:B------:R-:W3:Y:S04]  /*4df50*/  LDL.64 R48, [R1+0x1370] ;  /* 0x0013700001307983 */ /* 0x000ee80000100a00 */
[----:B------:R-:W3:Y:S04]  /*4df60*/  LDL.64 R46, [R1+0x1378] ;  /* 0x00137800012e7983 */ /* 0x000ee80000100a00 */
[----:B------:R0:W-:Y:S04]  /*4df70*/  STL.64 [R1+0x1a90], R42 ;  /* 0x001a902a01007387 */ /* 0x0001e80000100a00 */
[----:B-1----:R-:W3:Y:S04]  /*4df80*/  LDL.64 R44, [R1+0x1380] ;  /* 0x00138000012c7983 */ /* 0x002ee80000100a00 */
[----:B0-----:R-:W3:Y:S04]  /*4df90*/  LDL.64 R42, [R1+0x1388] ;  /* 0x00138800012a7983 */ /* 0x001ee80000100a00 */
[----:B------:R0:W-:Y:S04]  /*4dfa0*/  STL.64 [R1+0x1a88], R40 ;  /* 0x001a882801007387 */ /* 0x0001e80000100a00 */
[----:B------:R1:W-:Y:S04]  /*4dfb0*/  STL.64 [R1+0x1a80], R38 ;  /* 0x001a802601007387 */ /* 0x0003e80000100a00 */
[----:B------:R1:W-:Y:S04]  /*4dfc0*/  STL.64 [R1+0x1a50], R88 ;  /* 0x001a505801007387 */ /* 0x0003e80000100a00 */
[----:B------:R1:W-:Y:S04]  /*4dfd0*/  STL.64 [R1+0x1a48], R86 ;  /* 0x001a485601007387 */ /* 0x0003e80000100a00 */
[----:B----4-:R4:W-:Y:S04]  /*4dfe0*/  STL.64 [R1+0x1a40], R84 ;  /* 0x001a405401007387 */ /* 0x0109e80000100a00 */
[----:B------:R-:W-:Y:S04]  /*4dff0*/  STL.64 [R1+0x1a38], R82 ;  /* 0x001a385201007387 */ /* 0x000fe80000100a00 */
[----:B------:R-:W-:Y:S04]  /*4e000*/  STL.64 [R1+0x1a30], R80 ;  /* 0x001a305001007387 */ /* 0x000fe80000100a00 */
[----:B--2---:R-:W-:Y:S04]  /*4e010*/  STL.64 [R1+0x1a28], R78 ;  /* 0x001a284e01007387 */ /* 0x004fe80000100a00 */
[----:B---3--:R-:W-:Y:S04]  /*4e020*/  STL.64 [R1+0x1a20], R76 ;  /* 0x001a204c01007387 */ /* 0x008fe80000100a00 */
[----:B0-----:R-:W2:Y:S04]  /*4e030*/  LDL.64 R40, [R1+0x1390] ;  /* 0x0013900001287983 */ /* 0x001ea80000100a00 */
[----:B-1----:R-:W3:Y:S04]  /*4e040*/  LDL.64 R38, [R1+0x1398] ;  /* 0x0013980001267983 */ /* 0x002ee80000100a00 */
[----:B------:R-:W3:Y:S04]  /*4e050*/  LDL.64 R88, [R1+0x13c8] ;  /* 0x0013c80001587983 */ /* 0x000ee80000100a00 */
[----:B------:R-:W-:Y:S04]  /*4e060*/  STL.64 [R1+0x1a18], R74 ;  /* 0x001a184a01007387 */ /* 0x000fe80000100a00 */
[----:B------:R0:W-:Y:S04]  /*4e070*/  STL.64 [R1+0x1980], R6 ;  /* 0x0019800601007387 */ /* 0x0001e80000100a00 */
[----:B------:R-:W3:Y:S04]  /*4e080*/  LDL.64 R86, [R1+0x13d0] ;  /* 0x0013d00001567983 */ /* 0x000ee80000100a00 */
[----:B----4-:R-:W4:Y:S04]  /*4e090*/  LDL.64 R84, [R1+0x13d8] ;  /* 0x0013d80001547983 */ /* 0x010f280000100a00 */
[----:B0-----:R-:W2:Y:S04]  /*4e0a0*/  LDL.64 R6, [R1+0x1498] ;  /* 0x0014980001067983 */ /* 0x001ea80000100a00 */
[----:B------:R-:W4:Y:S04]  /*4e0b0*/  LDL.64 R82, [R1+0x13e0] ;  /* 0x0013e00001527983 */ /* 0x000f280000100a00 */
[----:B------:R-:W4:Y:S04]  /*4e0c0*/  LDL.64 R80, [R1+0x13e8] ;  /* 0x0013e80001507983 */ /* 0x000f280000100a00 */
[----:B------:R-:W4:Y:S04]  /*4e0d0*/  LDL.64 R78, [R1+0x13f0] ;  /* 0x0013f000014e7983 */ /* 0x000f280000100a00 */
[----:B------:R-:W4:Y:S04]  /*4e0e0*/  LDL.64 R76, [R1+0x13f8] ;  /* 0x0013f800014c7983 */ /* 0x000f280000100a00 */
[----:B------:R-:W4:Y:S04]  /*4e0f0*/  LDL.64 R74, [R1+0x1400] ;  /* 0x00140000014a7983 */ /* 0x000f280000100a00 */
[----:B--2---:R0:W-:Y:S01]  /*4e100*/  STL [R1+0x1888], R6 ;  /* 0x0018880601007387 */ /* 0x0041e20000100800 */
[----:B------:R-:W-:-:S03]  /*4e110*/  IMAD.MOV.U32 R4, RZ, RZ, R7 ;  /* 0x000000ffff047224 */ /* 0x000fc600078e0007 */
[----:B0-----:R-:W2:Y:S02]  /*4e120*/  LDL.64 R6, [R1+0x14a0] ;  /* 0x0014a00001067983 */ /* 0x001ea40000100a00 */
[----:B--2---:R-:W-:Y:S02]  /*4e130*/  IMAD.MOV.U32 R0, RZ, RZ, R6 ;  /* 0x000000ffff007224 */ /* 0x004fe400078e0006 */
[----:B------:R-:W-:Y:S02]  /*4e140*/  IMAD.MOV.U32 R250, RZ, RZ, R7 ;  /* 0x000000fffffa7224 */ /* 0x000fe400078e0007 */
        /* <DEDUP_REMOVED lines=11> */
[----:B------:R0:W-:Y:S02]  /*4e200*/  STL [R1+0x2d44], R0 ;  /* 0x002d440001007387 */ /* 0x0001e40000100800 */
[----:B0-----:R-:W-:Y:S02]  /*4e210*/  IMAD.MOV.U32 R0, RZ, RZ, R16 ;  /* 0x000000ffff007224 */ /* 0x001fe400078e0010 */
[----:B--2---:R0:W-:Y:S02]  /*4e220*/  STL [R1+0x2d60], R10 ;  /* 0x002d600a01007387 */ /* 0x0041e40000100800 */
[----:B0-----:R-:W-:-:S02]  /*4e230*/  IMAD.MOV.U32 R10, RZ, RZ, R17 ;  /* 0x000000ffff0a7224 */ /* 0x001fc400078e0011 */
        /* <DEDUP_REMOVED lines=18> */
[----:B0-----:R-:W-:Y:S01]  /*4e360*/  MOV R22, R25 ;  /* 0x0000001900167202 */ /* 0x001fe20000000f00 */
[----:B-1----:R-:W-:-:S02]  /*4e370*/  IMAD.MOV.U32 R23, RZ, RZ, R24 ;  /* 0x000000ffff177224 */ /* 0x002fc400078e0018 */
[----:B------:R-:W2:Y:S04]  /*4e380*/  LDL.64 R24, [R1+0x14f0] ;  /* 0x0014f00001187983 */ /* 0x000ea80000100a00 */
[----:B--2---:R0:W-:Y:S04]  /*4e390*/  STL [R1+0x2d98], R24 ;  /* 0x002d981801007387 */ /* 0x0041e80000100800 */
[----:B------:R1:W-:Y:S01]  /*4e3a0*/  STL [R1+0x2d94], R25 ;  /* 0x002d941901007387 */ /* 0x0003e20000100800 */
[----:B0-----:R-:W-:Y:S02]  /*4e3b0*/  IMAD.MOV.U32 R24, RZ, RZ, R27 ;  /* 0x000000ffff187224 */ /* 0x001fe400078e001b */
[----:B-1----:R-:W-:-:S02]  /*4e3c0*/  IMAD.MOV.U32 R25, RZ, RZ, R26 ;  /* 0x000000ffff197224 */ /* 0x002fc400078e001a */
[----:B------:R-:W2:Y:S04]  /*4e3d0*/  LDL.64 R26, [R1+0x14f8] ;  /* 0x0014f800011a7983 */ /* 0x000ea80000100a00 */
[----:B------:R0:W-:Y:S02]  /*4e3e0*/  STL [R1+0x2d5c], R11 ;  /* 0x002d5c0b01007387 */ /* 0x0001e40000100800 */
[----:B0-----:R-:W-:Y:S02]  /*4e3f0*/  IMAD.MOV.U32 R11, RZ, RZ, R12 ;  /* 0x000000ffff0b7224 */ /* 0x001fe400078e000c */
[----:B------:R-:W3:Y:S04]  /*4e400*/  LDL.64 R12, [R1+0x14c0] ;  /* 0x0014c000010c7983 */ /* 0x000ee80000100a00 */
[----:B--2---:R0:W-:Y:S04]  /*4e410*/  STL [R1+0x2da0], R26 ;  /* 0x002da01a01007387 */ /* 0x0041e80000100800 */
[----:B------:R1:W-:Y:S01]  /*4e420*/  STL [R1+0x2d9c], R27 ;  /* 0x002d9c1b01007387 */ /* 0x0003e20000100800 */
[----:B0-----:R-:W-:-:S02]  /*4e430*/  IMAD.MOV.U32 R26, RZ, RZ, R29 ;  /* 0x000000ffff1a7224 */ /* 0x001fc400078e001d */
[----:B-1----:R-:W-:Y:S02]  /*4e440*/  IMAD.MOV.U32 R27, RZ, RZ, R28 ;  /* 0x000000ffff1b7224 */ /* 0x002fe400078e001c */
[----:B------:R-:W2:Y:S04]  /*4e450*/  LDL.64 R28, [R1+0x1500] ;  /* 0x00150000011c7983 */ /* 0x000ea80000100a00 */
[----:B---3--:R0:W-:Y:S04]  /*4e460*/  STL [R1+0x2d68], R12 ;  /* 0x002d680c01007387 */ /* 0x0081e80000100800 */
[----:B------:R1:W-:Y:S04]  /*4e470*/  STL [R1+0x2d64], R13 ;  /* 0x002d640d01007387 */ /* 0x0003e80000100800 */
[----:B------:R3:W-:Y:S01]  /*4e480*/  STL.64 [R1+0x1a10], R72 ;  /* 0x001a104801007387 */ /* 0x0007e20000100a00 */
[----:B0-----:R-:W-:-:S03]  /*4e490*/  IMAD.MOV.U32 R12, RZ, RZ, R15 ;  /* 0x000000ffff0c7224 */ /* 0x001fc600078e000f */
[----:B------:R0:W-:Y:S01]  /*4e4a0*/  STL.64 [R1+0x1a08], R70 ;  /* 0x001a084601007387 */ /* 0x0001e20000100a00 */
[----:B-1----:R-:W-:-:S03]  /*4e4b0*/  IMAD.MOV.U32 R13, RZ, RZ, R14 ;  /* 0x000000ffff0d7224 */ /* 0x002fc600078e000e */
        /* <DEDUP_REMOVED lines=16> */
[----:B------:R-:W2:Y:S04]  /*4e5c0*/  LDL.64 R14, [R1+0x14c8] ;  /* 0x0014c800010e7983 */ /* 0x000ea80000100a00 */
[----:B---3--:R-:W3:Y:S04]  /*4e5d0*/  LDL.64 R72, [R1+0x1408] ;  /* 0x0014080001487983 */ /* 0x008ee80000100a00 */
[----:B0-----:R-:W3:Y:S04]  /*4e5e0*/  LDL.64 R70, [R1+0x1410] ;  /* 0x0014100001467983 */ /* 0x001ee80000100a00 */
[----:B-1----:R-:W3:Y:S04]  /*4e5f0*/  LDL.64 R68, [R1+0x1418] ;  /* 0x0014180001447983 */ /* 0x002ee80000100a00 */
        /* <DEDUP_REMOVED lines=15> */
[----:B--2---:R0:W-:Y:S04]  /*4e6f0*/  STL [R1+0x2da8], R28 ;  /* 0x002da81c01007387 */ /* 0x0041e80000100800 */
[----:B------:R1:W-:Y:S01]  /*4e700*/  STL [R1+0x2da4], R29 ;  /* 0x002da41d01007387 */ /* 0x0003e20000100800 */
[----:B0-----:R-:W-:-:S02]  /*4e710*/  IMAD.MOV.U32 R28, RZ, RZ, R31 ;  /* 0x000000ffff1c7224 */ /* 0x001fc400078e001f */
[----:B-1----:R-:W-:Y:S02]  /*4e720*/  IMAD.MOV.U32 R29, RZ, RZ, R30 ;  /* 0x000000ffff1d7224 */ /* 0x002fe400078e001e */
[----:B------:R-:W2:Y:S04]  /*4e730*/  LDL.64 R30, [R1+0x1508] ;  /* 0x00150800011e7983 */ /* 0x000ea80000100a00 */
[----:B------:R0:W-:Y:S04]  /*4e740*/  STL [R1+0x2d40], R4 ;  /* 0x002d400401007387 */ /* 0x0001e80000100800 */
[----:B------:R1:W-:Y:S04]  /*4e750*/  STL [R1+0x2d48], R250 ;  /* 0x002d48fa01007387 */ /* 0x0003e80000100800 */
[----:B------:R-:W-:Y:S01]  /*4e760*/  STL.64 [R1+0x1978], R96 ;  /* 0x0019786001007387 */ /* 0x000fe20000100a00 */
[----:B0-----:R-:W-:-:S03]  /*4e770*/  IMAD.MOV.U32 R4, RZ, RZ, R33 ;  /* 0x000000ffff047224 */ /* 0x001fc600078e0021 */
[----:B------:R-:W-:Y:S01]  /*4e780*/  STL.64 [R1+0x1970], R94 ;  /* 0x0019705e01007387 */ /* 0x000fe20000100a00 */
[----:B-1----:R-:W-:-:S03]  /*4e790*/  IMAD.MOV.U32 R250, RZ, RZ, R34 ;  /* 0x000000fffffa7224 */ /* 0x002fc600078e0022 */
        /* <DEDUP_REMOVED lines=10> */
[----:B0-----:R-:W2:Y:S04]  /*4e840*/  LDL.64 R78, [R1+0x15c8] ;  /* 0x0015c800014e7983 */ /* 0x001ea80000100a00 */
[----:B-1----:R-:W2:Y:S04]  /*4e850*/  LDL.64 R76, [R1+0x15c0] ;  /* 0x0015c000014c7983 */ /* 0x002ea80000100a00 */
[----:B------:R0:W-:Y:S04]  /*4e860*/  STL [R1+0x2d70], R14 ;  /* 0x002d700e01007387 */ /* 0x0001e80000100800 */
[----:B------:R1:W-:Y:S04]  /*4e870*/  STL [R1+0x2d6c], R15 ;  /* 0x002d6c0f01007387 */ /* 0x0003e80000100800 */
[----:B---3--:R-:W-:Y:S01]  /*4e880*/  STL.64 [R1+0x1918], R72 ;  /* 0x0019184801007387 */ /* 0x008fe20000100a00 */
[----:B0-----:R-:W-:-:S03]  /*4e890*/  IMAD.MOV.U32 R14, RZ, RZ, R36 ;  /* 0x000000ffff0e7224 */ /* 0x001fc600078e0024 */
[----:B------:R-:W-:Y:S01]  /*4e8a0*/  STL.64 [R1+0x1910], R70 ;  /* 0x0019104601007387 */ /* 0x000fe20000100a00 */
[----:B-1----:R-:W-:-:S03]  /*4e8b0*/  IMAD.MOV.U32 R15, RZ, RZ, R35 ;  /* 0x000000ffff0f7224 */ /* 0x002fc600078e0023 */
[----:B------:R-:W-:Y:S04]  /*4e8c0*/  STL.64 [R1+0x1908], R68 ;  /* 0x0019084401007387 */ /* 0x000fe80000100a00 */
        /* <DEDUP_REMOVED lines=15> */
[----:B------:R-:W3:Y:S04]  /*4e9c0*/  LDL.64 R34, [R1+0x1518] ;  /* 0x0015180001227983 */ /* 0x000ee80000100a00 */
        /* <DEDUP_REMOVED lines=31> */
[----:B0-----:R-:W-:-:S02]  /*4ebc0*/  IMAD.MOV.U32 R31, RZ, RZ, 0x12 ;  /* 0x00000012ff1f7424 */ /* 0x001fc400078e00ff */
[----:B-1----:R-:W-:Y:S02]  /*4ebd0*/  IMAD.MOV.U32 R30, RZ, RZ, R32 ;  /* 0x000000ffff1e7224 */ /* 0x002fe400078e0020 */
[----:B------:R-:W2:Y:S04]  /*4ebe0*/  LDL.64 R32, [R1+0x1510] ;  /* 0x0015100001207983 */ /* 0x000ea80000100a00 */
[----:B------:R-:W-:Y:S04]  /*4ebf0*/  STG.E desc[UR4][R2.64], R31 ;  /* 0x0000001f02007986 */ /* 0x000fe8000c101904 */
[----:B------:R0:W-:Y:S04]  /*4ec00*/  STG.E desc[UR4][R2.64+0x8], R29 ;  /* 0x0000081d02007986 */ /* 0x0001e8000c101904 */
[----:B------:R1:W-:Y:S04]  /*4ec10*/  STG.E desc[UR4][R2.64+0x4], R30 ;  /* 0x0000041e02007986 */ /* 0x0003e8000c101904 */
[----:B------:R1:W-:Y:S01]  /*4ec20*/  STG.E desc[UR4][R2.64+0xc], R28 ;  /* 0x00000c1c02007986 */ /* 0x0003e2000c101904 */
[----:B0-----:R-:W-:-:S02]  /*4ec30*/  IMAD.MOV.U32 R29, RZ, RZ, R27 ;  /* 0x000000ffff1d7224 */ /* 0x001fc400078e001b */
[----:B------:R-:W-:Y:S02]  /*4ec40*/  IMAD.MOV.U32 R27, RZ, RZ, R25 ;  /* 0x000000ffff1b7224 */ /* 0x000fe400078e0019 */
[----:B------:R-:W-:Y:S02]  /*4ec50*/  IMAD.MOV.U32 R25, RZ, RZ, R23 ;  /* 0x000000ffff197224 */ /* 0x000fe400078e0017 */
[----:B-1----:R-:W-:Y:S02]  /*4ec60*/  IMAD.MOV.U32 R30, RZ, RZ, R26 ;  /* 0x000000ffff1e7224 */ /* 0x002fe400078e001a */
[----:B------:R-:W-:Y:S02]  /*4ec70*/  IMAD.MOV.U32 R28, RZ, RZ, R24 ;  /* 0x000000ffff1c7224 */ /* 0x000fe400078e0018 */
[----:B------:R-:W-:Y:S01]  /*4ec80*/  IMAD.MOV.U32 R23, RZ, RZ, R21 ;  /* 0x000000ffff177224 */ /* 0x000fe200078e0015 */
[----:B------:R0:W-:Y:S01]  /*4ec90*/  STG.E desc[UR4][R2.64+0x10], R15 ;  /* 0x0000100f02007986 */ /* 0x0001e2000c101904 */
[----:B------:R-:W-:-:S02]  /*4eca0*/  IMAD.MOV.U32 R26, RZ, RZ, R22 ;  /* 0x000000ffff1a7224 */ /* 0x000fc400078e0016 */
[----:B------:R-:W-:Y:S02]  /*4ecb0*/  IMAD.MOV.U32 R24, RZ, RZ, R20 ;  /* 0x000000ffff187224 */ /* 0x000fe400078e0014 */
[----:B------:R-:W-:Y:S02]  /*4ecc0*/  IMAD.MOV.U32 R21, RZ, RZ, R19 ;  /* 0x000000ffff157224 */ /* 0x000fe400078e0013 */
[----:B------:R-:W-:Y:S02]  /*4ecd0*/  IMAD.MOV.U32 R22, RZ, RZ, R18 ;  /* 0x000000ffff167224 */ /* 0x000fe400078e0012 */
[----:B------:R-:W-:Y:S02]  /*4ece0*/  IMAD.MOV.U32 R19, RZ, RZ, R17 ;  /* 0x000000ffff137224 */ /* 0x000fe400078e0011 */
[----:B------:R-:W-:Y:S01]  /*4ecf0*/  IMAD.MOV.U32 R20, RZ, RZ, R16 ;  /* 0x000000ffff147224 */ /* 0x000fe200078e0010 */
[----:B------:R-:W-:Y:S01]  /*4ed00*/  MOV R16, R7 ;  /* 0x0000000700107202 */ /* 0x000fe20000000f00 */
[----:B------:R-:W-:Y:S01]  /*4ed10*/  IMAD.MOV.U32 R18, RZ, RZ, R9 ;  /* 0x000000ffff127224 */ /* 0x000fe200078e0009 */
[----:B------:R-:W3:Y:S01]  /*4ed20*/  LDL.LU R7, [R1+0x2c88] ;  /* 0x002c880001077983 */ /* 0x000ee20000300800 */
[----:B------:R-:W-:-:S02]  /*4ed30*/  IMAD.MOV.U32 R17, RZ, RZ, R8 ;  /* 0x000000ffff117224 */ /* 0x000fc400078e0008 */
[----:B0-----:R-:W-:Y:S01]  /*4ed40*/  IMAD.MOV.U32 R15, RZ, RZ, R6 ;  /* 0x000000ffff0f7224 */ /* 0x001fe200078e0006 */
[----:B------:R-:W4:Y:S04]  /*4ed50*/  LDL.LU R9, [R1+0x2c90] ;  /* 0x002c900001097983 */ /* 0x000f280000300800 */
        /* <DEDUP_REMOVED lines=9> */
[----:B0-----:R-:W2:Y:S04]  /*4edf0*/  LDL.LU R4, [R1+0x2c7c] ;  /* 0x002c7c0001047983 */ /* 0x001ea80000300800 */
[----:B---3--:R-:W-:Y:S04]  /*4ee00*/  STG.E desc[UR4][R2.64+0x88], R7 ;  /* 0x0000880702007986 */ /* 0x008fe8000c101904 */
[----:B----4-:R0:W-:Y:S04]  /*4ee10*/  STG.E desc[UR4][R2.64+0x80], R9 ;  /* 0x0000800902007986 */ /* 0x0101e8000c101904 */
[----:B--2---:R1:W-:Y:S04]  /*4ee20*/  STG.E desc[UR4][R2.64+0x84], R8 ;  /* 0x0000840802007986 */ /* 0x0043e8000c101904 */
[----:B------:R2:W-:Y:S04]  /*4ee30*/  STG.E desc[UR4][R2.64+0x8c], R6 ;  /* 0x00008c0602007986 */ /* 0x0005e8000c101904 */
[----:B0-----:R-:W3:Y:S04]  /*4ee40*/  LDL.LU R9, [R1+0x2c40] ;  /* 0x002c400001097983 */ /* 0x001ee80000300800 */
[----:B-1----:R-:W4:Y:S04]  /*4ee50*/  LDL.LU R8, [R1+0x2c44] ;  /* 0x002c440001087983 */ /* 0x002f280000300800 */
[----:B------:R-:W4:Y:S04]  /*4ee60*/  LDL.LU R7, [R1+0x2c38] ;  /* 0x002c380001077983 */ /* 0x000f280000300800 */
[----:B--2---:R-:W2:Y:S04]  /*4ee70*/  LDL.LU R6, [R1+0x2c3c] ;  /* 0x002c3c0001067983 */ /* 0x004ea80000300800 */
        /* <DEDUP_REMOVED lines=8> */
[----:B------:R0:W-:Y:S04]  /*4ef00*/  STG.E desc[UR4][R2.64+0x14], R14 ;  /* 0x0000140e02007986 */ /* 0x0001e8000c101904 */
[----:B------:R1:W-:Y:S04]  /*4ef10*/  STG.E desc[UR4][R2.64+0x18], R13 ;  /* 0x0000180d02007986 */ /* 0x0003e8000c101904 */
[----:B------:R1:W-:Y:S01]  /*4ef20*/  STG.E desc[UR4][R2.64+0x1c], R12 ;  /* 0x00001c0c02007986 */ /* 0x0003e2000c101904 */
[----:B0-----:R-:W-:-:S03]  /*4ef30*/  IMAD.MOV.U32 R14, RZ, RZ, R11 ;  /* 0x000000ffff0e7224 */ /* 0x001fc600078e000b */
        /* <DEDUP_REMOVED lines=27> */
[----:B---3--:R0:W-:Y:S04]  /*4f0f0*/  STG.E desc[UR4][R2.64+0xd0], R9 ;  /* 0x0000d00902007986 */ /* 0x0081e8000c101904 */
[----:B----4-:R1:W-:Y:S04]  /*4f100*/  STG.E desc[UR4][R2.64+0xd4], R8 ;  /* 0x0000d40802007986 */ /* 0x0103e8000c101904 */
[----:B------:R3:W-:Y:S04]  /*4f110*/  STG.E desc[UR4][R2.64+0xd8], R7 ;  /* 0x0000d80702007986 */ /* 0x0007e8000c101904 */
[----:B--2---:R2:W-:Y:S04]  /*4f120*/  STG.E desc[UR4][R2.64+0xdc], R6 ;  /* 0x0000dc0602007986 */ /* 0x0045e8000c101904 */
[----:B0-----:R-:W4:Y:S04]  /*4f130*/  LDL.LU R9, [R1+0x2c00] ;  /* 0x002c000001097983 */ /* 0x001f280000300800 */
[----:B-1----:R-:W4:Y:S04]  /*4f140*/  LDL.LU R8, [R1+0x2c04] ;  /* 0x002c040001087983 */ /* 0x002f280000300800 */
[----:B---3--:R-:W3:Y:S04]  /*4f150*/  LDL.LU R7, [R1+0x2bf8] ;  /* 0x002bf80001077983 */ /* 0x008ee80000300800 */
        /* <DEDUP_REMOVED lines=49> */
[----:B----4-:R0:W-:Y:S04]  /*4f470*/  STG.E desc[UR4][R2.64+0x110], R9 ;  /* 0x0001100902007986 */ /* 0x0101e8000c101904 */
[----:B------:R1:W-:Y:S04]  /*4f480*/  STG.E desc[UR4][R2.64+0x114], R8 ;  /* 0x0001140802007986 */ /* 0x0003e8000c101904 */
[----:B---3--:R3:W-:Y:S04]  /*4f490*/  STG.E desc[UR4][R2.64+0x118], R7 ;  /* 0x0001180702007986 */ /* 0x0087e8000c101904 */
        /* <DEDUP_REMOVED lines=279> */
[----:B------:R-:W-:Y:S04]  /*50610*/  STG.E desc[UR4][R2.64+0x324], R29 ;  /* 0x0003241d02007986 */ /* 0x000fe8000c101904 */
        /* <DEDUP_REMOVED lines=19> */
[----:B0-----:R-:W2:Y:S04]  /*50750*/  LDL.LU R10, [R1+0x2910] ;  /* 0x00291000010a7983 */ /* 0x001ea80000300800 */
[----:B------:R0:W-:Y:S04]  /*50760*/  STG.E desc[UR4][R2.64+0x398], R250 ;  /* 0x000398fa02007986 */ /* 0x0001e8000c101904 */
[----:B------:R0:W-:Y:S04]  /*50770*/  STG.E desc[UR4][R2.64+0x39c], R4 ;  /* 0x00039c0402007986 */ /* 0x0001e8000c101904 */
[----:B-1----:R-:W2:Y:S04]  /*50780*/  LDL.LU R0, [R1+0x2914] ;  /* 0x0029140001007983 */ /* 0x002ea80000300800 */
        /* <DEDUP_REMOVED lines=215> */
[----:B----4-:R-:W4:Y:S04]  /*51500*/  LDL.LU R15, [R1+0x27ac] ;  /* 0x0027ac00010f7983 */ /* 0x010f280000300800 */
[----:B------:R-:W4:Y:S04]  /*51510*/  LDL.LU R14, [R1+0x27a0] ;  /* 0x0027a000010e7983 */ /* 0x000f280000300800 */
[----:B------:R0:W-:Y:S04]  /*51520*/  STG.E desc[UR4][R2.64+0x510], R9 ;  /* 0x0005100902007986 */ /* 0x0001e8000c101904 */
[----:B------:R1:W-:Y:S04]  /*51530*/  STG.E desc[UR4][R2.64+0x514], R8 ;  /* 0x0005140802007986 */ /* 0x0003e8000c101904 */
[----:B---3--:R3:W-:Y:S04]  /*51540*/  STG.E desc[UR4][R2.64+0x518], R7 ;  /* 0x0005180702007986 */ /* 0x0087e8000c101904 */
[----:B--2---:R2:W-:Y:S04]  /*51550*/  STG.E desc[UR4][R2.64+0x51c], R6 ;  /* 0x00051c0602007986 */ /* 0x0045e8000c101904 */
[----:B------:R-:W4:Y:S04]  /*51560*/  LDL.LU R13, [R1+0x27a4] ;  /* 0x0027a400010d7983 */ /* 0x000f280000300800 */
        /* <DEDUP_REMOVED lines=85> */
[----:B0-----:R-:W2:Y:S04]  /*51ac0*/  LDL.LU R28, [R1+0x26e8] ;  /* 0x0026e800011c7983 */ /* 0x001ea80000300800 */
[----:B-1----:R-:W2:Y:S04]  /*51ad0*/  LDL.LU R27, [R1+0x26ec] ;  /* 0x0026ec00011b7983 */ /* 0x002ea80000300800 */
        /* <DEDUP_REMOVED lines=12> */
[----:B------:R-:W2:Y:S04]  /*51ba0*/  LDL.LU R22, [R1+0x26d0] ;  /* 0x0026d00001167983 */ /* 0x000ea80000300800 */
[----:B------:R-:W2:Y:S04]  /*51bb0*/  LDL.LU R21, [R1+0x26d4] ;  /* 0x0026d40001157983 */ /* 0x000ea80000300800 */
[----:B------:R0:W-:Y:S04]  /*51bc0*/  STG.E desc[UR4][R2.64+0x600], R10 ;  /* 0x0006000a02007986 */ /* 0x0001e8000c101904 */
[----:B------:R-:W2:Y:S04]  /*51bd0*/  LDL.LU R20, [R1+0x26c8] ;  /* 0x0026c80001147983 */ /* 0x000ea80000300800 */
        /* <DEDUP_REMOVED lines=33> */
[----:B------:R-:W-:Y:S04]  /*51df0*/  STG.E desc[UR4][R2.64+0x638], R24 ;  /* 0x0006381802007986 */ /* 0x000fe8000c101904 */
[----:B------:R-:W-:Y:S04]  /*51e00*/  STG.E desc[UR4][R2.64+0x63c], R23 ;  /* 0x00063c1702007986 */ /* 0x000fe8000c101904 */
[----:B0-----:R-:W2:Y:S04]  /*51e10*/  LDL.LU R28, [R1+0x2668] ;  /* 0x00266800011c7983 */ /* 0x001ea80000300800 */
[----:B-1----:R-:W2:Y:S04]  /*51e20*/  LDL.LU R27, [R1+0x266c] ;  /* 0x00266c00011b7983 */ /* 0x002ea80000300800 */
[----:B------:R-:W2:Y:S04]  /*51e30*/  LDL.LU R26, [R1+0x2660] ;  /* 0x00266000011a7983 */ /* 0x000ea80000300800 */
[----:B------:R-:W2:Y:S04]  /*51e40*/  LDL.LU R25, [R1+0x2664] ;  /* 0x0026640001197983 */ /* 0x000ea80000300800 */
[----:B----4-:R0:W-:Y:S04]  /*51e50*/  STG.E desc[UR4][R2.64+0x610], R9 ;  /* 0x0006100902007986 */ /* 0x0101e8000c101904 */
[----:B------:R1:W-:Y:S04]  /*51e60*/  STG.E desc[UR4][R2.64+0x614], R8 ;  /* 0x0006140802007986 */ /* 0x0003e8000c101904 */
[----:B---3--:R3:W-:Y:S04]  /*51e70*/  STG.E desc[UR4][R2.64+0x618], R7 ;  /* 0x0006180702007986 */ /* 0x0087e8000c101904 */
[----:B--2---:R2:W-:Y:S04]  /*51e80*/  STG.E desc[UR4][R2.64+0x61c], R6 ;  /* 0x00061c0602007986 */ /* 0x0045e8000c101904 */
[----:B------:R-:W-:Y:S04]  /*51e90*/  STG.E desc[UR4][R2.64+0x640], R22 ;  /* 0x0006401602007986 */ /* 0x000fe8000c101904 */
[----:B------:R-:W-:Y:S04]  /*51ea0*/  STG.E desc[UR4][R2.64+0x644], R21 ;  /* 0x0006441502007986 */ /* 0x000fe8000c101904 */
[----:B0-----:R-:W4:Y:S04]  /*51eb0*/  LDL.LU R9, [R1+0x2690] ;  /* 0x0026900001097983 */ /* 0x001f280000300800 */
[----:B------:R-:W-:Y:S04]  /*51ec0*/  STG.E desc[UR4][R2.64+0x648], R20 ;  /* 0x0006481402007986 */ /* 0x000fe8000c101904 */
[----:B-1----:R-:W4:Y:S04]  /*51ed0*/  LDL.LU R8, [R1+0x2694] ;  /* 0x0026940001087983 */ /* 0x002f280000300800 */
[----:B------:R0:W-:Y:S04]  /*51ee0*/  STG.E desc[UR4][R2.64+0x650], R10 ;  /* 0x0006500a02007986 */ /* 0x0001e8000c101904 */
[----:B---3--:R-:W3:Y:S04]  /*51ef0*/  LDL.LU R7, [R1+0x2688] ;  /* 0x0026880001077983 */ /* 0x008ee80000300800 */
[----:B--2---:R-:W2:Y:S04]  /*51f00*/  LDL.LU R6, [R1+0x268c] ;  /* 0x00268c0001067983 */ /* 0x004ea80000300800 */
[----:B------:R1:W-:Y:S04]  /*51f10*/  STG.E desc[UR4][R2.64+0x654], R0 ;  /* 0x0006540002007986 */ /* 0x0003e8000c101904 */
[----:B0-----:R-:W2:Y:S04]  /*51f20*/  LDL.LU R10, [R1+0x2680] ;  /* 0x00268000010a7983 */ /* 0x001ea80000300800 */
        /* <DEDUP_REMOVED lines=12> */
[----:B0-----:R-:W4:Y:S04]  /*51ff0*/  LDL.LU R9, [R1+0x2640] ;  /* 0x0026400001097983 */ /* 0x001f280000300800 */
[----:B---3--:R0:W-:Y:S04]  /*52000*/  STG.E desc[UR4][R2.64+0x688], R7 ;  /* 0x0006880702007986 */ /* 0x0081e8000c101904 */
[----:B--2---:R2:W-:Y:S04]  /*52010*/  STG.E desc[UR4][R2.64+0x68c], R6 ;  /* 0x00068c0602007986 */ /* 0x0045e8000c101904 */
[----:B-1----:R-:W3:Y:S04]  /*52020*/  LDL.LU R8, [R1+0x2644] ;  /* 0x0026440001087983 */ /* 0x002ee80000300800 */
[----:B------:R1:W-:Y:S04]  /*52030*/  STG.E desc[UR4][R2.64+0x690], R10 ;  /* 0x0006900a02007986 */ /* 0x0003e8000c101904 */
[----:B0-----:R-:W3:Y:S04]  /*52040*/  LDL.LU R7, [R1+0x2638] ;  /* 0x0026380001077983 */ /* 0x001ee80000300800 */
[----:B--2---:R-:W2:Y:S04]  /*52050*/  LDL.LU R6, [R1+0x263c] ;  /* 0x00263c0001067983 */ /* 0x004ea80000300800 */
[----:B------:R0:W-:Y:S04]  /*52060*/  STG.E desc[UR4][R2.64+0x694], R0 ;  /* 0x0006940002007986 */ /* 0x0001e8000c101904 */
[----:B-1----:R-:W2:Y:S04]  /*52070*/  LDL.LU R10, [R1+0x2610] ;  /* 0x00261000010a7983 */ /* 0x002ea80000300800 */
[----:B------:R1:W-:Y:S04]  /*52080*/  STG.E desc[UR4][R2.64+0x698], R250 ;  /* 0x000698fa02007986 */ /* 0x0003e8000c101904 */
[----:B------:R1:W-:Y:S04]  /*52090*/  STG.E desc[UR4][R2.64+0x69c], R4 ;  /* 0x00069c0402007986 */ /* 0x0003e8000c101904 */
[----:B0-----:R-:W2:Y:S04]  /*520a0*/  LDL.LU R0, [R1+0x2614] ;  /* 0x0026140001007983 */ /* 0x001ea80000300800 */
[----:B-1----:R-:W2:Y:S04]  /*520b0*/  LDL.LU R250, [R1+0x2608] ;  /* 0x0026080001fa7983 */ /* 0x002ea80000300800 */
[----:B------:R-:W2:Y:S04]  /*520c0*/  LDL.LU R4, [R1+0x260c] ;  /* 0x00260c0001047983 */ /* 0x000ea80000300800 */
[----:B----4-:R0:W-:Y:S04]  /*520d0*/  STG.E desc[UR4][R2.64+0x6d0], R9 ;  /* 0x0006d00902007986 */ /* 0x0101e8000c101904 */
[----:B---3--:R1:W-:Y:S04]  /*520e0*/  STG.E desc[UR4][R2.64+0x6d4], R8 ;  /* 0x0006d40802007986 */ /* 0x0083e8000c101904 */
[----:B0-----:R-:W3:Y:S04]  /*520f0*/  LDL.LU R9, [R1+0x2600] ;  /* 0x0026000001097983 */ /* 0x001ee80000300800 */
[----:B------:R0:W-:Y:S04]  /*52100*/  STG.E desc[UR4][R2.64+0x6d8], R7 ;  /* 0x0006d80702007986 */ /* 0x0001e8000c101904 */
[----:B--2---:R2:W-:Y:S04]  /*52110*/  STG.E desc[UR4][R2.64+0x6dc], R6 ;  /* 0x0006dc0602007986 */ /* 0x0045e8000c101904 */
[----:B-1----:R-:W4:Y:S04]  /*52120*/  LDL.LU R8, [R1+0x2604] ;  /* 0x0026040001087983 */ /* 0x002f280000300800 */
[----:B------:R1:W-:Y:S04]  /*52130*/  STG.E desc[UR4][R2.64+0x700], R10 ;  /* 0x0007000a02007986 */ /* 0x0003e8000c101904 */
[----:B0-----:R-:W4:Y:S04]  /*52140*/  LDL.LU R7, [R1+0x25f8] ;  /* 0x0025f80001077983 */ /* 0x001f280000300800 */
        /* <DEDUP_REMOVED lines=184> */
[----:B------:R-:W3:Y:S04]  /*52cd0*/  LDL.LU R21, [R1+0x24d4] ;  /* 0x0024d40001157983 */ /* 0x000ee80000300800 */
[----:B------:R-:W3:Y:S04]  /*52ce0*/  LDL.LU R20, [R1+0x24c8] ;  /* 0x0024c80001147983 */ /* 0x000ee80000300800 */
[----:B----4-:R1:W-:Y:S04]  /*52cf0*/  STG.E desc[UR4][R2.64+0x814], R8 ;  /* 0x0008140802007986 */ /* 0x0103e8000c101904 */
[----:B------:R-:W4:Y:S04]  /*52d00*/  LDL.LU R19, [R1+0x24cc] ;  /* 0x0024cc0001137983 */ /* 0x000f280000300800 */
[----:B------:R1:W-:Y:S04]  /*52d10*/  STG.E desc[UR4][R2.64+0x818], R7 ;  /* 0x0008180702007986 */ /* 0x0003e8000c101904 */
[----:B--2---:R2:W-:Y:S04]  /*52d20*/  STG.E desc[UR4][R2.64+0x81c], R6 ;  /* 0x00081c0602007986 */ /* 0x0045e8000c101904 */
[----:B------:R-:W4:Y:S04]  /*52d30*/  LDL.LU R18, [R1+0x24b0] ;  /* 0x0024b00001127983 */ /* 0x000f280000300800 */
        /* <DEDUP_REMOVED lines=8> */
[----:B0-----:R-:W3:Y:S04]  /*52dc0*/  LDL.LU R9, [R1+0x2490] ;  /* 0x0024900001097983 */ /* 0x001ee80000300800 */
[----:B-1----:R-:W4:Y:S04]  /*52dd0*/  LDL.LU R8, [R1+0x2494] ;  /* 0x0024940001087983 */ /* 0x002f280000300800 */
[----:B------:R-:W4:Y:S04]  /*52de0*/  LDL.LU R7, [R1+0x2488] ;  /* 0x0024880001077983 */ /* 0x000f280000300800 */
[----:B--2---:R-:W2:Y:S04]  /*52df0*/  LDL.LU R6, [R1+0x248c] ;  /* 0x00248c0001067983 */ /* 0x004ea80000300800 */
[----:B------:R0:W-:Y:S04]  /*52e00*/  STG.E desc[UR4][R2.64+0x854], R0 ;  /* 0x0008540002007986 */ /* 0x0001e8000c101904 */
[----:B------:R-:W2:Y:S04]  /*52e10*/  LDL.LU R10, [R1+0x2480] ;  /* 0x00248000010a7983 */ /* 0x000ea80000300800 */
[----:B------:R1:W-:Y:S04]  /*52e20*/  STG.E desc[UR4][R2.64+0x858], R250 ;  /* 0x000858fa02007986 */ /* 0x0003e8000c101904 */
[----:B------:R1:W-:Y:S04]  /*52e30*/  STG.E desc[UR4][R2.64+0x85c], R4 ;  /* 0x00085c0402007986 */ /* 0x0003e8000c101904 */
[----:B0-----:R-:W2:Y:S04]  /*52e40*/  LDL.LU R0, [R1+0x2484] ;  /* 0x0024840001007983 */ /* 0x001ea80000300800 */
[----:B-1----:R-:W2:Y:S04]  /*52e50*/  LDL.LU R250, [R1+0x2478] ;  /* 0x0024780001fa7983 */ /* 0x002ea80000300800 */
        /* <DEDUP_REMOVED lines=340> */
[----:B-1----:R-:W2:Y:S04]  /*543a0*/  LDL.LU R25, [R1+0x21e4] ;  /* 0x0021e40001197983 */ /* 0x002ea80000300800 */
        /* <DEDUP_REMOVED lines=59> */
[----:B-1----:R-:W2:Y:S04]  /*54760*/  LDL.LU R25, [R1+0x2164] ;  /* 0x0021640001197983 */ /* 0x002ea80000300800 */
[----:B0-----:R-:W2:Y:S04]  /*54770*/  LDL.LU R9, [R1+0x2140] ;  /* 0x0021400001097983 */ /* 0x001ea80000300800 */
[----:B----4-:R-:W4:Y:S04]  /*54780*/  LDL.LU R8, [R1+0x2144] ;  /* 0x0021440001087983 */ /* 0x010f280000300800 */
        /* <DEDUP_REMOVED lines=38> */
[----:B----4-:R1:W-:Y:S04]  /*549f0*/  STG.E desc[UR4][R2.64+0xbd4], R8 ;  /* 0x000bd40802007986 */ /* 0x0103e8000c101904 */
        /* <DEDUP_REMOVED lines=48> */
[----:B------:R4:W-:Y:S04]  /*54d00*/  STG.E desc[UR4][R2.64+0xc14], R8 ;  /* 0x000c140802007986 */ /* 0x0009e8000c101904 */
[----:B---3--:R3:W-:Y:S04]  /*54d10*/  STG.E desc[UR4][R2.64+0xc18], R7 ;  /* 0x000c180702007986 */ /* 0x0087e8000c101904 */
[----:B--2---:R2:W-:Y:S04]  /*54d20*/  STG.E desc[UR4][R2.64+0xc1c], R6 ;  /* 0x000c1c0602007986 */ /* 0x0045e8000c101904 */
        /* <DEDUP_REMOVED lines=52> */
[----:B------:R0:W-:Y:S04]  /*55070*/  STG.E desc[UR4][R2.64+0xc80], R9 ;  /* 0x000c800902007986 */ /* 0x0001e8000c101904 */
[----:B----4-:R1:W-:Y:S04]  /*55080*/  STG.E desc[UR4][R2.64+0xc84], R8 ;  /* 0x000c840802007986 */ /* 0x0103e8000c101904 */
        /* <DEDUP_REMOVED lines=25> */
[----:B0-----:R-:W4:Y:S04]  /*55220*/  LDL.LU R9, [R1+0x2000] ;  /* 0x0020000001097983 */ /* 0x001f280000300800 */
[----:B--2---:R0:W-:Y:S04]  /*55230*/  STG.E desc[UR4][R2.64+0xcdc], R6 ;  /* 0x000cdc0602007986 */ /* 0x0041e8000c101904 */
[----:B-1----:R-:W2:Y:S04]  /*55240*/  LDL.LU R8, [R1+0x2004] ;  /* 0x0020040001087983 */ /* 0x002ea80000300800 */
[----:B---3--:R-:W3:Y:S04]  /*55250*/  LDL.LU R7, [R1+0x1ff8] ;  /* 0x001ff80001077983 */ /* 0x008ee80000300800 */
[----:B0-----:R-:W3:Y:S04]  /*55260*/  LDL.LU R6, [R1+0x1ffc] ;  /* 0x001ffc0001067983 */ /* 0x001ee80000300800 */
[----:B------:R0:W-:Y:S04]  /*55270*/  STG.E desc[UR4][R2.64+0xd04], R0 ;  /* 0x000d040002007986 */ /* 0x0001e8000c101904 */
[----:B------:R1:W-:Y:S04]  /*55280*/  STG.E desc[UR4][R2.64+0xd08], R250 ;  /* 0x000d08fa02007986 */ /* 0x0003e8000c101904 */
[----:B------:R1:W-:Y:S04]  /*55290*/  STG.E desc[UR4][R2.64+0xd0c], R4 ;  /* 0x000d0c0402007986 */ /* 0x0003e8000c101904 */
[----:B0-----:R-:W3:Y:S04]  /*552a0*/  LDL.LU R0, [R1+0x1fc4] ;  /* 0x001fc40001007983 */ /* 0x001ee80000300800 */
[----:B-1----:R-:W3:Y:S04]  /*552b0*/  LDL.LU R250, [R1+0x1fb8] ;  /* 0x001fb80001fa7983 */ /* 0x002ee80000300800 */
[----:B------:R-:W3:Y:S04]  /*552c0*/  LDL.LU R4, [R1+0x1fbc] ;  /* 0x001fbc0001047983 */ /* 0x000ee80000300800 */
[----:B------:R0:W-:Y:S04]  /*552d0*/  STG.E desc[UR4][R2.64+0xd00], R10 ;  /* 0x000d000a02007986 */ /* 0x0001e8000c101904 */
[----:B0-----:R-:W3:Y:S04]  /*552e0*/  LDL.LU R10, [R1+0x1fc0] ;  /* 0x001fc000010a7983 */ /* 0x001ee80000300800 */
[----:B----4-:R0:W-:Y:S04]  /*552f0*/  STG.E desc[UR4][R2.64+0xd10], R9 ;  /* 0x000d100902007986 */ /* 0x0101e8000c101904 */
[----:B--2---:R1:W-:Y:S04]  /*55300*/  STG.E desc[UR4][R2.64+0xd14], R8 ;  /* 0x000d140802007986 */ /* 0x0043e8000c101904 */
[----:B0-----:R-:W2:Y:S04]  /*55310*/  LDL.LU R9, [R1+0x1f90] ;  /* 0x001f900001097983 */ /* 0x001ea80000300800 */
[----:B---3--:R0:W-:Y:S04]  /*55320*/  STG.E desc[UR4][R2.64+0xd18], R7 ;  /* 0x000d180702007986 */ /* 0x0081e8000c101904 */
[----:B------:R3:W-:Y:S04]  /*55330*/  STG.E desc[UR4][R2.64+0xd1c], R6 ;  /* 0x000d1c0602007986 */ /* 0x0007e8000c101904 */
[----:B-1----:R-:W4:Y:S04]  /*55340*/  LDL.LU R8, [R1+0x1f94] ;  /* 0x001f940001087983 */ /* 0x002f280000300800 */
[----:B0-----:R-:W4:Y:S04]  /*55350*/  LDL.LU R7, [R1+0x1f88] ;  /* 0x001f880001077983 */ /* 0x001f280000300800 */
[----:B------:R0:W-:Y:S04]  /*55360*/  STG.E desc[UR4][R2.64+0xd54], R0 ;  /* 0x000d540002007986 */ /* 0x0001e8000c101904 */
[----:B------:R1:W-:Y:S04]  /*55370*/  STG.E desc[UR4][R2.64+0xd58], R250 ;  /* 0x000d58fa02007986 */ /* 0x0003e8000c101904 */
[----:B------:R1:W-:Y:S04]  /*55380*/  STG.E desc[UR4][R2.64+0xd5c], R4 ;  /* 0x000d5c0402007986 */ /* 0x0003e8000c101904 */
[----:B---3--:R-:W3:Y:S04]  /*55390*/  LDL.LU R6, [R1+0x1f8c] ;  /* 0x001f8c0001067983 */ /* 0x008ee80000300800 */
[----:B0-----:R-:W3:Y:S04]  /*553a0*/  LDL.LU R0, [R1+0x1f84] ;  /* 0x001f840001007983 */ /* 0x001ee80000300800 */
[----:B-1----:R-:W3:Y:S04]  /*553b0*/  LDL.LU R250, [R1+0x1f78] ;  /* 0x001f780001fa7983 */ /* 0x002ee80000300800 */
[----:B------:R-:W3:Y:S04]  /*553c0*/  LDL.LU R4, [R1+0x1f7c] ;  /* 0x001f7c0001047983 */ /* 0x000ee80000300800 */
        /* <DEDUP_REMOVED lines=26> */
[----:B--2---:R0:W-:Y:S04]  /*55570*/  STG.E desc[UR4][R2.64+0xd80], R9 ;  /* 0x000d800902007986 */ /* 0x0041e8000c101904 */
[----:B----4-:R1:W-:Y:S04]  /*55580*/  STG.E desc[UR4][R2.64+0xd84], R8 ;  /* 0x000d840802007986 */ /* 0x0103e8000c101904 */
[----:B0-----:R-:W2:Y:S04]  /*55590*/  LDL.LU R9, [R1+0x1f40] ;  /* 0x001f400001097983 */ /* 0x001ea80000300800 */
[----:B------:R0:W-:Y:S04]  /*555a0*/  STG.E desc[UR4][R2.64+0xd88], R7 ;  /* 0x000d880702007986 */ /* 0x0001e8000c101904 */
[----:B-1----:R-:W4:Y:S04]  /*555b0*/  LDL.LU R8, [R1+0x1f44] ;  /* 0x001f440001087983 */ /* 0x002f280000300800 */
[----:B---3--:R1:W-:Y:S04]  /*555c0*/  STG.E desc[UR4][R2.64+0xd8c], R6 ;  /* 0x000d8c0602007986 */ /* 0x0083e8000c101904 */
[----:B------:R3:W-:Y:S04]  /*555d0*/  STG.E desc[UR4][R2.64+0xd94], R0 ;  /* 0x000d940002007986 */ /* 0x0007e8000c101904 */
[----:B------:R3:W-:Y:S04]  /*555e0*/  STG.E desc[UR4][R2.64+0xd98], R250 ;  /* 0x000d98fa02007986 */ /* 0x0007e8000c101904 */
[----:B------:R3:W-:Y:S04]  /*555f0*/  STG.E desc[UR4][R2.64+0xd9c], R4 ;  /* 0x000d9c0402007986 */ /* 0x0007e8000c101904 */
[----:B0-----:R-:W4:Y:S04]  /*55600*/  LDL.LU R7, [R1+0x1f38] ;  /* 0x001f380001077983 */ /* 0x001f280000300800 */
[----:B-1----:R-:W4:Y:S04]  /*55610*/  LDL.LU R6, [R1+0x1f3c] ;  /* 0x001f3c0001067983 */ /* 0x002f280000300800 */
[----:B---3--:R-:W3:Y:S04]  /*55620*/  LDL.LU R0, [R1+0x1f14] ;  /* 0x001f140001007983 */ /* 0x008ee80000300800 */
[----:B------:R-:W3:Y:S04]  /*55630*/  LDL.LU R250, [R1+0x1f08] ;  /* 0x001f080001fa7983 */ /* 0x000ee80000300800 */
        /* <DEDUP_REMOVED lines=46> */
[----:B-1----:R-:W4:Y:S04]  /*55920*/  LDL.LU R8, [R1+0x1f04] ;  /* 0x001f040001087983 */ /* 0x002f280000300800 */
[----:B------:R0:W-:Y:S04]  /*55930*/  STG.E desc[UR4][R2.64+0xdd8], R7 ;  /* 0x000dd80702007986 */ /* 0x0001e8000c101904 */
[----:B------:R1:W-:Y:S04]  /*55940*/  STG.E desc[UR4][R2.64+0xddc], R6 ;  /* 0x000ddc0602007986 */ /* 0x0003e8000c101904 */
[----:B---3--:R3:W-:Y:S04]  /*55950*/  STG.E desc[UR4][R2.64+0xe04], R0 ;  /* 0x000e040002007986 */ /* 0x0087e8000c101904 */
        /* <DEDUP_REMOVED lines=84> */
[----:B0-----:R-:W3:Y:S04]  /*55ea0*/  LDL.LU R18, [R1+0x1eb0] ;  /* 0x001eb00001127983 */ /* 0x001ee80000300800 */
[----:B-1----:R-:W3:Y:S04]  /*55eb0*/  LDL.LU R17, [R1+0x1eb4] ;  /* 0x001eb40001117983 */ /* 0x002ee80000300800 */
[----:B------:R-:W3:Y:S04]  /*55ec0*/  LDL.LU R16, [R1+0x1ea8] ;  /* 0x001ea80001107983 */ /* 0x000ee80000300800 */
[----:B------:R-:W3:Y:S04]  /*55ed0*/  LDL.LU R15, [R1+0x1eac] ;  /* 0x001eac00010f7983 */ /* 0x000ee80000300800 */
[----:B------:R-:W3:Y:S04]  /*55ee0*/  LDL.LU R14, [R1+0x1ea0] ;  /* 0x001ea000010e7983 */ /* 0x000ee80000300800 */
[----:B--2---:R0:W-:Y:S04]  /*55ef0*/  STG.E desc[UR4][R2.64+0xe80], R9 ;  /* 0x000e800902007986 */ /* 0x0041e8000c101904 */
[----:B------:R-:W2:Y:S04]  /*55f00*/  LDL.LU R13, [R1+0x1ea4] ;  /* 0x001ea400010d7983 */ /* 0x000ea80000300800 */
[----:B------:R-:W2:Y:S04]  /*55f10*/  LDL.LU R12, [R1+0x1e98] ;  /* 0x001e9800010c7983 */ /* 0x000ea80000300800 */
[----:B------:R-:W2:Y:S04]  /*55f20*/  LDL.LU R11, [R1+0x1e9c] ;  /* 0x001e9c00010b7983 */ /* 0x000ea80000300800 */
[----:B------:R-:W2:Y:S04]  /*55f30*/  LDL.LU R10, [R1+0x1e80] ;  /* 0x001e8000010a7983 */ /* 0x000ea80000300800 */
[----:B----4-:R1:W-:Y:S04]  /*55f40*/  STG.E desc[UR4][R2.64+0xe84], R8 ;  /* 0x000e840802007986 */ /* 0x0103e8000c101904 */
        /* <DEDUP_REMOVED lines=13> */
[----:B------:R0:W-:Y:S04]  /*56020*/  STG.E desc[UR4][R2.64+0xe88], R7 ;  /* 0x000e880702007986 */ /* 0x0001e8000c101904 */
[----:B------:R0:W-:Y:S04]  /*56030*/  STG.E desc[UR4][R2.64+0xe8c], R6 ;  /* 0x000e8c0602007986 */ /* 0x0001e8000c101904 */
[----:B-1----:R-:W4:Y:S04]  /*56040*/  LDL.LU R8, [R1+0x1e44] ;  /* 0x001e440001087983 */ /* 0x002f280000300800 */
[----:B---3--:R1:W-:Y:S04]  /*56050*/  STG.E desc[UR4][R2.64+0xe94], R0 ;  /* 0x000e940002007986 */ /* 0x0083e8000c101904 */
[----:B------:R3:W-:Y:S04]  /*56060*/  STG.E desc[UR4][R2.64+0xe98], R250 ;  /* 0x000e98fa02007986 */ /* 0x0007e8000c101904 */
[----:B------:R3:W-:Y:S04]  /*56070*/  STG.E desc[UR4][R2.64+0xe9c], R4 ;  /* 0x000e9c0402007986 */ /* 0x0007e8000c101904 */
[----:B0-----:R-:W4:Y:S04]  /*56080*/  LDL.LU R7, [R1+0x1e38] ;  /* 0x001e380001077983 */ /* 0x001f280000300800 */
[----:B------:R-:W4:Y:S04]  /*56090*/  LDL.LU R6, [R1+0x1e3c] ;  /* 0x001e3c0001067983 */ /* 0x000f280000300800 */
        /* <DEDUP_REMOVED lines=9> */
[----:B0-----:R-:W3:Y:S04]  /*56130*/  LDL.LU R18, [R1+0x1e30] ;  /* 0x001e300001127983 */ /* 0x001ee80000300800 */
[----:B--2---:R0:W-:Y:S04]  /*56140*/  STG.E desc[UR4][R2.64+0xe74], R13 ;  /* 0x000e740d02007986 */ /* 0x0041e8000c101904 */
[----:B------:R2:W-:Y:S04]  /*56150*/  STG.E desc[UR4][R2.64+0xe78], R12 ;  /* 0x000e780c02007986 */ /* 0x0005e8000c101904 */
[----:B------:R2:W-:Y:S04]  /*56160*/  STG.E desc[UR4][R2.64+0xe7c], R11 ;  /* 0x000e7c0b02007986 */ /* 0x0005e8000c101904 */
[----:B------:R2:W-:Y:S04]  /*56170*/  STG.E desc[UR4][R2.64+0xe90], R10 ;  /* 0x000e900a02007986 */ /* 0x0005e8000c101904 */
[----:B-1----:R-:W3:Y:S04]  /*56180*/  LDL.LU R17, [R1+0x1e34] ;  /* 0x001e340001117983 */ /* 0x002ee80000300800 */
[----:B----4-:R-:W-:Y:S04]  /*56190*/  STG.E desc[UR4][R2.64+0xea0], R30 ;  /* 0x000ea01e02007986 */ /* 0x010fe8000c101904 */
[----:B------:R-:W-:Y:S04]  /*561a0*/  STG.E desc[UR4][R2.64+0xea4], R29 ;  /* 0x000ea41d02007986 */ /* 0x000fe8000c101904 */
[----:B------:R-:W-:Y:S04]  /*561b0*/  STG.E desc[UR4][R2.64+0xea8], R28 ;  /* 0x000ea81c02007986 */ /* 0x000fe8000c101904 */
[----:B------:R-:W-:Y:S04]  /*561c0*/  STG.E desc[UR4][R2.64+0xeac], R27 ;  /* 0x000eac1b02007986 */ /* 0x000fe8000c101904 */
[----:B------:R-:W-:Y:S04]  /*561d0*/  STG.E desc[UR4][R2.64+0xeb0], R26 ;  /* 0x000eb01a02007986 */ /* 0x000fe8000c101904 */
[----:B------:R-:W-:Y:S04]  /*561e0*/  STG.E desc[UR4][R2.64+0xeb4], R25 ;  /* 0x000eb41902007986 */ /* 0x000fe8000c101904 */
[----:B------:R-:W4:Y:S04]  /*561f0*/  LDL.LU R16, [R1+0x1e28] ;  /* 0x001e280001107983 */ /* 0x000f280000300800 */
[----:B------:R-:W4:Y:S04]  /*56200*/  LDL.LU R15, [R1+0x1e2c] ;  /* 0x001e2c00010f7983 */ /* 0x000f280000300800 */
[----:B------:R-:W4:Y:S04]  /*56210*/  LDL.LU R14, [R1+0x1e20] ;  /* 0x001e2000010e7983 */ /* 0x000f280000300800 */
[----:B0-----:R-:W4:Y:S04]  /*56220*/  LDL.LU R13, [R1+0x1e24] ;  /* 0x001e2400010d7983 */ /* 0x001f280000300800 */
[----:B--2---:R-:W2:Y:S04]  /*56230*/  LDL.LU R12, [R1+0x1e18] ;  /* 0x001e1800010c7983 */ /* 0x004ea80000300800 */
[----:B------:R-:W2:Y:S04]  /*56240*/  LDL.LU R11, [R1+0x1e1c] ;  /* 0x001e1c00010b7983 */ /* 0x000ea80000300800 */
[----:B------:R0:W-:Y:S04]  /*56250*/  STG.E desc[UR4][R2.64+0xed0], R9 ;  /* 0x000ed00902007986 */ /* 0x0001e8000c101904 */
[----:B------:R-:W2:Y:S04]  /*56260*/  LDL.LU R10, [R1+0x1e10] ;  /* 0x001e1000010a7983 */ /* 0x000ea80000300800 */
[----:B------:R-:W-:Y:S04]  /*56270*/  STG.E desc[UR4][R2.64+0xeb8], R24 ;  /* 0x000eb81802007986 */ /* 0x000fe8000c101904 */
[----:B------:R1:W-:Y:S04]  /*56280*/  STG.E desc[UR4][R2.64+0xed4], R8 ;  /* 0x000ed40802007986 */ /* 0x0003e8000c101904 */
[----:B0-----:R-:W2:Y:S04]  /*56290*/  LDL.LU R9, [R1+0x1e00] ;  /* 0x001e000001097983 */ /* 0x001ea80000300800 */
[----:B------:R-:W2:Y:S04]  /*562a0*/  LDL.LU R30, [R1+0x1df0] ;  /* 0x001df000011e7983 */ /* 0x000ea80000300800 */
[----:B-1----:R-:W2:Y:S04]  /*562b0*/  LDL.LU R8, [R1+0x1e04] ;  /* 0x001e040001087983 */ /* 0x002ea80000300800 */
[----:B------:R0:W-:Y:S04]  /*562c0*/  STG.E desc[UR4][R2.64+0xed8], R7 ;  /* 0x000ed80702007986 */ /* 0x0001e8000c101904 */
[----:B------:R1:W-:Y:S04]  /*562d0*/  STG.E desc[UR4][R2.64+0xedc], R6 ;  /* 0x000edc0602007986 */ /* 0x0003e8000c101904 */
[----:B------:R1:W-:Y:S04]  /*562e0*/  STG.E desc[UR4][R2.64+0xf04], R0 ;  /* 0x000f040002007986 */ /* 0x0003e8000c101904 */
[----:B---3--:R3:W-:Y:S04]  /*562f0*/  STG.E desc[UR4][R2.64+0xf08], R250 ;  /* 0x000f08fa02007986 */ /* 0x0087e8000c101904 */
        /* <DEDUP_REMOVED lines=22> */
[----:B------:R0:W-:Y:S04]  /*56460*/  STG.E desc[UR4][R2.64+0xee0], R18 ;  /* 0x000ee01202007986 */ /* 0x0001e8000c101904 */
[----:B0-----:R-:W3:Y:S04]  /*56470*/  LDL.LU R18, [R1+0x1dc0] ;  /* 0x001dc00001127983 */ /* 0x001ee80000300800 */
[----:B------:R0:W-:Y:S04]  /*56480*/  STG.E desc[UR4][R2.64+0xee4], R17 ;  /* 0x000ee41102007986 */ /* 0x0001e8000c101904 */
[----:B0-----:R-:W3:Y:S04]  /*56490*/  LDL.LU R17, [R1+0x1db0] ;  /* 0x001db00001117983 */ /* 0x001ee80000300800 */
[----:B----4-:R0:W-:Y:S04]  /*564a0*/  STG.E desc[UR4][R2.64+0xee8], R16 ;  /* 0x000ee81002007986 */ /* 0x0101e8000c101904 */
[----:B------:R1:W-:Y:S04]  /*564b0*/  STG.E desc[UR4][R2.64+0xeec], R15 ;  /* 0x000eec0f02007986 */ /* 0x0003e8000c101904 */
[----:B------:R4:W-:Y:S04]  /*564c0*/  STG.E desc[UR4][R2.64+0xef0], R14 ;  /* 0x000ef00e02007986 */ /* 0x0009e8000c101904 */
[----:B------:R4:W-:Y:S04]  /*564d0*/  STG.E desc[UR4][R2.64+0xef4], R13 ;  /* 0x000ef40d02007986 */ /* 0x0009e8000c101904 */
[----:B--2---:R2:W-:Y:S04]  /*564e0*/  STG.E desc[UR4][R2.64+0xef8], R12 ;  /* 0x000ef80c02007986 */ /* 0x0045e8000c101904 */
[----:B------:R2:W-:Y:S04]  /*564f0*/  STG.E desc[UR4][R2.64+0xefc], R11 ;  /* 0x000efc0b02007986 */ /* 0x0005e8000c101904 */
[----:B0-----:R-:W3:Y:S04]  /*56500*/  LDL.LU R16, [R1+0x1db4] ;  /* 0x001db40001107983 */ /* 0x001ee80000300800 */
[----:B------:R0:W-:Y:S04]  /*56510*/  STG.E desc[UR4][R2.64+0xf00], R10 ;  /* 0x000f000a02007986 */ /* 0x0001e8000c101904 */
[----:B-1----:R-:W3:Y:S04]  /*56520*/  LDL.LU R15, [R1+0x1da8] ;  /* 0x001da800010f7983 */ /* 0x002ee80000300800 */
[----:B----4-:R-:W4:Y:S04]  /*56530*/  LDL.LU R14, [R1+0x1dac] ;  /* 0x001dac00010e7983 */ /* 0x010f280000300800 */
[----:B------:R1:W-:Y:S04]  /*56540*/  STG.E desc[UR4][R2.64+0xf10], R9 ;  /* 0x000f100902007986 */ /* 0x0003e8000c101904 */
[----:B------:R-:W-:Y:S04]  /*56550*/  STG.E desc[UR4][R2.64+0xf20], R30 ;  /* 0x000f201e02007986 */ /* 0x000fe8000c101904 */
[----:B------:R3:W-:Y:S04]  /*56560*/  STG.E desc[UR4][R2.64+0xf14], R8 ;  /* 0x000f140802007986 */ /* 0x0007e8000c101904 */
[----:B------:R-:W4:Y:S04]  /*56570*/  LDL.LU R13, [R1+0x1da0] ;  /* 0x001da000010d7983 */ /* 0x000f280000300800 */
[----:B--2---:R-:W2:Y:S04]  /*56580*/  LDL.LU R12, [R1+0x1da4] ;  /* 0x001da400010c7983 */ /* 0x004ea80000300800 */
[----:B------:R-:W2:Y:S04]  /*56590*/  LDL.LU R11, [R1+0x1d98] ;  /* 0x001d9800010b7983 */ /* 0x000ea80000300800 */
[----:B0-----:R-:W2:Y:S04]  /*565a0*/  LDL.LU R10, [R1+0x1d9c] ;  /* 0x001d9c00010a7983 */ /* 0x001ea80000300800 */
[----:B-1----:R-:W2:Y:S04]  /*565b0*/  LDL.LU R9, [R1+0x1d90] ;  /* 0x001d900001097983 */ /* 0x002ea80000300800 */
[----:B------:R0:W-:Y:S04]  /*565c0*/  STG.E desc[UR4][R2.64+0xf18], R7 ;  /* 0x000f180702007986 */ /* 0x0001e8000c101904 */
[----:B------:R1:W-:Y:S04]  /*565d0*/  STG.E desc[UR4][R2.64+0xf1c], R6 ;  /* 0x000f1c0602007986 */ /* 0x0003e8000c101904 */
[----:B------:R-:W-:Y:S04]  /*565e0*/  STG.E desc[UR4][R2.64+0xf24], R29 ;  /* 0x000f241d02007986 */ /* 0x000fe8000c101904 */
[----:B------:R-:W-:Y:S04]  /*565f0*/  STG.E desc[UR4][R2.64+0xf28], R28 ;  /* 0x000f281c02007986 */ /* 0x000fe8000c101904 */
[----:B------:R-:W-:Y:S04]  /*56600*/  STG.E desc[UR4][R2.64+0xf2c], R27 ;  /* 0x000f2c1b02007986 */ /* 0x000fe8000c101904 */
[----:B------:R-:W-:Y:S04]  /*56610*/  STG.E desc[UR4][R2.64+0xf30], R26 ;  /* 0x000f301a02007986 */ /* 0x000fe8000c101904 */
[----:B------:R-:W-:Y:S04]  /*56620*/  STG.E desc[UR4][R2.64+0xf34], R25 ;  /* 0x000f341902007986 */ /* 0x000fe8000c101904 */
[----:B------:R1:W-:Y:S04]  /*56630*/  STG.E desc[UR4][R2.64+0xf54], R0 ;  /* 0x000f540002007986 */ /* 0x0003e8000c101904 */
[----:B---3--:R3:W-:Y:S04]  /*56640*/  STG.E desc[UR4][R2.64+0xf58], R250 ;  /* 0x000f58fa02007986 */ /* 0x0087e8000c101904 */
[----:B------:R3:W-:Y:S04]  /*56650*/  STG.E desc[UR4][R2.64+0xf5c], R4 ;  /* 0x000f5c0402007986 */ /* 0x0007e8000c101904 */
[----:B------:R-:W2:Y:S04]  /*56660*/  LDL.LU R8, [R1+0x1d94] ;  /* 0x001d940001087983 */ /* 0x000ea80000300800 */
[----:B0-----:R-:W2:Y:S04]  /*56670*/  LDL.LU R7, [R1+0x1d88] ;  /* 0x001d880001077983 */ /* 0x001ea80000300800 */
[----:B-1----:R-:W2:Y:S04]  /*56680*/  LDL.LU R6, [R1+0x1d8c] ;  /* 0x001d8c0001067983 */ /* 0x002ea80000300800 */
[----:B------:R0:W-:Y:S04]  /*56690*/  STG.E desc[UR4][R2.64+0xf38], R24 ;  /* 0x000f381802007986 */ /* 0x0001e8000c101904 */
[----:B------:R-:W2:Y:S04]  /*566a0*/  LDL.LU R0, [R1+0x1d80] ;  /* 0x001d800001007983 */ /* 0x000ea80000300800 */
        /* <DEDUP_REMOVED lines=8> */
[----:B0-----:R-:W3:Y:S04]  /*56730*/  LDL.LU R24, [R1+0x1d58] ;  /* 0x001d580001187983 */ /* 0x001ee80000300800 */
        /* <DEDUP_REMOVED lines=14> */
[----:B------:R0:W-:Y:S04]  /*56820*/  STG.E desc[UR4][R2.64+0xf64], R16 ;  /* 0x000f641002007986 */ /* 0x0001e8000c101904 */
[----:B------:R1:W-:Y:S04]  /*56830*/  STG.E desc[UR4][R2.64+0xf68], R15 ;  /* 0x000f680f02007986 */ /* 0x0003e8000c101904 */
[----:B----4-:R4:W-:Y:S04]  /*56840*/  STG.E desc[UR4][R2.64+0xf6c], R14 ;  /* 0x000f6c0e02007986 */ /* 0x0109e8000c101904 */
[----:B0-----:R-:W3:Y:S04]  /*56850*/  LDL.LU R16, [R1+0x1d3c] ;  /* 0x001d3c0001107983 */ /* 0x001ee80000300800 */
[----:B-1----:R-:W3:Y:S04]  /*56860*/  LDL.LU R15, [R1+0x1d30] ;  /* 0x001d3000010f7983 */ /* 0x002ee80000300800 */
[----:B----4-:R-:W4:Y:S04]  /*56870*/  LDL.LU R14, [R1+0x1d34] ;  /* 0x001d3400010e7983 */ /* 0x010f280000300800 */
[----:B------:R0:W-:Y:S04]  /*56880*/  STG.E desc[UR4][R2.64+0xf70], R13 ;  /* 0x000f700d02007986 */ /* 0x0001e8000c101904 */
[----:B--2---:R1:W-:Y:S04]  /*56890*/  STG.E desc[UR4][R2.64+0xf74], R12 ;  /* 0x000f740c02007986 */ /* 0x0043e8000c101904 */
[----:B------:R2:W-:Y:S04]  /*568a0*/  STG.E desc[UR4][R2.64+0xf78], R11 ;  /* 0x000f780b02007986 */ /* 0x0005e8000c101904 */
[----:B------:R2:W-:Y:S04]  /*568b0*/  STG.E desc[UR4][R2.64+0xf7c], R10 ;  /* 0x000f7c0a02007986 */ /* 0x0005e8000c101904 */
[----:B------:R2:W-:Y:S04]  /*568c0*/  STG.E desc[UR4][R2.64+0xf80], R9 ;  /* 0x000f800902007986 */ /* 0x0005e8000c101904 */
[----:B0-----:R-:W4:Y:S04]  /*568d0*/  LDL.LU R13, [R1+0x1d28] ;  /* 0x001d2800010d7983 */ /* 0x001f280000300800 */
[----:B-1----:R-:W4:Y:S04]  /*568e0*/  LDL.LU R12, [R1+0x1d2c] ;  /* 0x001d2c00010c7983 */ /* 0x002f280000300800 */
[----:B--2---:R-:W2:Y:S04]  /*568f0*/  LDL.LU R11, [R1+0x1d20] ;  /* 0x001d2000010b7983 */ /* 0x004ea80000300800 */
[----:B------:R-:W2:Y:S04]  /*56900*/  LDL.LU R10, [R1+0x1d24] ;  /* 0x001d2400010a7983 */ /* 0x000ea80000300800 */
[----:B------:R-:W2:Y:S04]  /*56910*/  LDL.LU R9, [R1+0x1d18] ;  /* 0x001d180001097983 */ /* 0x000ea80000300800 */
[----:B------:R0:W-:Y:S04]  /*56920*/  STG.E desc[UR4][R2.64+0xf84], R8 ;  /* 0x000f840802007986 */ /* 0x0001e8000c101904 */
[----:B------:R-:W-:Y:S04]  /*56930*/  STG.E desc[UR4][R2.64+0xf88], R7 ;  /* 0x000f880702007986 */ /* 0x000fe8000c101904 */
[----:B------:R-:W-:Y:S04]  /*56940*/  STG.E desc[UR4][R2.64+0xf8c], R6 ;  /* 0x000f8c0602007986 */ /* 0x000fe8000c101904 */
[----:B0-----:R-:W2:Y:S04]  /*56950*/  LDL.LU R8, [R1+0x1d1c] ;  /* 0x001d1c0001087983 */ /* 0x001ea80000300800 */
[----:B------:R-:W-:Y:S04]  /*56960*/  STG.E desc[UR4][R2.64+0xf90], R0 ;  /* 0x000f900002007986 */ /* 0x000fe8000c101904 */
[----:B---3--:R0:W-:Y:S04]  /*56970*/  STG.E desc[UR4][R2.64+0xf94], R250 ;  /* 0x000f94fa02007986 */ /* 0x0081e8000c101904 */
        /* <DEDUP_REMOVED lines=10> */
[----:B------:R-:W3:Y:S04]  /*56a20*/  LDL.LU R0, [R1+0x1d08] ;  /* 0x001d080001007983 */ /* 0x000ee80000300800 */
[----:B-1----:R-:W3:Y:S04]  /*56a30*/  LDL.LU R251, [R1+0x2db8] ;  /* 0x002db80001fb7983 */ /* 0x002ee80000300800 */
[----:B------:R-:W3:Y:S04]  /*56a40*/  LDL.LU R4, [R1+0x1d00] ;  /* 0x001d000001047983 */ /* 0x000ee80000300800 */
[----:B------:R-:W-:Y:S04]  /*56a50*/  STG.E desc[UR4][R2.64+0xfc0], R23 ;  /* 0x000fc01702007986 */ /* 0x000fe8000c101904 */
[----:B------:R-:W-:Y:S04]  /*56a60*/  STG.E desc[UR4][R2.64+0xfc4], R22 ;  /* 0x000fc41602007986 */ /* 0x000fe8000c101904 */
[----:B------:R-:W-:Y:S04]  /*56a70*/  STG.E desc[UR4][R2.64+0xfc8], R21 ;  /* 0x000fc81502007986 */ /* 0x000fe8000c101904 */
[----:B------:R-:W-:Y:S04]  /*56a80*/  STG.E desc[UR4][R2.64+0xfcc], R20 ;  /* 0x000fcc1402007986 */ /* 0x000fe8000c101904 */
[----:B------:R-:W-:Y:S04]  /*56a90*/  STG.E desc[UR4][R2.64+0xfd0], R19 ;  /* 0x000fd01302007986 */ /* 0x000fe8000c101904 */
[----:B------:R-:W-:Y:S04]  /*56aa0*/  STG.E desc[UR4][R2.64+0xfec], R5 ;  /* 0x000fec0502007986 */ /* 0x000fe8000c101904 */
[----:B------:R0:W-:Y:S04]  /*56ab0*/  STG.E desc[UR4][R2.64+0x101c], R252 ;  /* 0x00101cfc02007986 */ /* 0x0001e8000c101904 */
        /* <DEDUP_REMOVED lines=15> */
[----:B------:R0:W-:Y:S04]  /*56bb0*/  STG.E desc[UR4][R2.64+0xfd4], R18 ;  /* 0x000fd41202007986 */ /* 0x0001e8000c101904 */
[----:B------:R-:W3:Y:S04]  /*56bc0*/  LDL.LU R19, [R1+0x1ccc] ;  /* 0x001ccc0001137983 */ /* 0x000ee80000300800 */
        /* <DEDUP_REMOVED lines=10> */
[----:B------:R1:W-:Y:S04]  /*56c70*/  STG.E desc[UR4][R2.64+0xff4], R12 ;  /* 0x000ff40c02007986 */ /* 0x0003e8000c101904 */
[----:B--2---:R2:W-:Y:S04]  /*56c80*/  STG.E desc[UR4][R2.64+0xff8], R11 ;  /* 0x000ff80b02007986 */ /* 0x0045e8000c101904 */
[----:B------:R2:W-:Y:S04]  /*56c90*/  STG.E desc[UR4][R2.64+0xffc], R10 ;  /* 0x000ffc0a02007986 */ /* 0x0005e8000c101904 */
[----:B------:R2:W-:Y:S04]  /*56ca0*/  STG.E desc[UR4][R2.64+0x1000], R9 ;  /* 0x0010000902007986 */ /* 0x0005e8000c101904 */
[----:B0-----:R-:W4:Y:S04]  /*56cb0*/  LDL.LU R13, [R1+0x1cb4] ;  /* 0x001cb400010d7983 */ /* 0x001f280000300800 */
[----:B-1----:R-:W4:Y:S04]  /*56cc0*/  LDL.LU R12, [R1+0x1ca8] ;  /* 0x001ca800010c7983 */ /* 0x002f280000300800 */
[----:B--2---:R-:W2:Y:S04]  /*56cd0*/  LDL.LU R11, [R1+0x1cac] ;  /* 0x001cac00010b7983 */ /* 0x004ea80000300800 */
[----:B------:R-:W2:Y:S04]  /*56ce0*/  LDL.LU R10, [R1+0x1ca0] ;  /* 0x001ca000010a7983 */ /* 0x000ea80000300800 */
[----:B------:R-:W2:Y:S04]  /*56cf0*/  LDL.LU R9, [R1+0x1ca4] ;  /* 0x001ca40001097983 */ /* 0x000ea80000300800 */
[----:B---3--:R0:W-:Y:S04]  /*56d00*/  STG.E desc[UR4][R2.64+0x1014], R250 ;  /* 0x001014fa02007986 */ /* 0x0081e8000c101904 */
[----:B------:R1:W-:Y:S04]  /*56d10*/  STG.E desc[UR4][R2.64+0xfe8], R251 ;  /* 0x000fe8fb02007986 */ /* 0x0003e8000c101904 */
[----:B0-----:R-:W3:Y:S04]  /*56d20*/  LDL.LU R250, [R1+0x1c88] ;  /* 0x001c880001fa7983 */ /* 0x001ee80000300800 */
[----:B-1----:R-:W3:Y:S04]  /*56d30*/  LDL.LU R251, [R1+0x1cfc] ;  /* 0x001cfc0001fb7983 */ /* 0x002ee80000300800 */
[----:B------:R0:W-:Y:S04]  /*56d40*/  STG.E desc[UR4][R2.64+0x1010], R0 ;  /* 0x0010100002007986 */ /* 0x0001e8000c101904 */
[----:B------:R1:W-:Y:S04]  /*56d50*/  STG.E desc[UR4][R2.64+0x1018], R4 ;  /* 0x0010180402007986 */ /* 0x0003e8000c101904 */
[----:B------:R1:W-:Y:S04]  /*56d60*/  STG.E desc[UR4][R2.64+0x1004], R8 ;  /* 0x0010040802007986 */ /* 0x0003e8000c101904 */
[----:B0-----:R-:W3:Y:S04]  /*56d70*/  LDL.LU R0, [R1+0x1c94] ;  /* 0x001c940001007983 */ /* 0x001ee80000300800 */
[----:B-1----:R-:W3:Y:S04]  /*56d80*/  LDL.LU R4, [R1+0x1c8c] ;  /* 0x001c8c0001047983 */ /* 0x002ee80000300800 */
[----:B------:R0:W-:Y:S04]  /*56d90*/  STG.E desc[UR4][R2.64+0x1008], R7 ;  /* 0x0010080702007986 */ /* 0x0001e8000c101904 */
[----:B------:R1:W-:Y:S04]  /*56da0*/  STG.E desc[UR4][R2.64+0x100c], R6 ;  /* 0x00100c0602007986 */ /* 0x0003e8000c101904 */
[----:B------:R-:W-:Y:S04]  /*56db0*/  STG.E desc[UR4][R2.64+0x1028], R31 ;  /* 0x0010281f02007986 */ /* 0x000fe8000c101904 */
[----:B------:R-:W-:Y:S04]  /*56dc0*/  STG.E desc[UR4][R2.64+0x1020], R5 ;  /* 0x0010200502007986 */ /* 0x000fe8000c101904 */
[----:B------:R-:W-:Y:S04]  /*56dd0*/  STG.E desc[UR4][R2.64+0x102c], R30 ;  /* 0x00102c1e02007986 */ /* 0x000fe8000c101904 */
        /* <DEDUP_REMOVED lines=12> */
[----:B------:R-:W3:Y:S04]  /*56ea0*/  LDL.LU R8, [R1+0x1c98] ;  /* 0x001c980001087983 */ /* 0x000ee80000300800 */
[----:B------:R4:W-:Y:S04]  /*56eb0*/  STG.E desc[UR4][R2.64+0x1060], R18 ;  /* 0x0010601202007986 */ /* 0x0009e8000c101904 */
[----:B0-----:R-:W3:Y:S04]  /*56ec0*/  LDL.LU R7, [R1+0x1c9c] ;  /* 0x001c9c0001077983 */ /* 0x001ee80000300800 */
[----:B-1----:R-:W3:Y:S04]  /*56ed0*/  LDL.LU R6, [R1+0x1c90] ;  /* 0x001c900001067983 */ /* 0x002ee80000300800 */
[----:B------:R-:W3:Y:S04]  /*56ee0*/  LDL.LU R252, [R1+0x1c80] ;  /* 0x001c800001fc7983 */ /* 0x000ee80000300800 */
[----:B------:R-:W3:Y:S04]  /*56ef0*/  LDL.LU R5, [R1+0x1c84] ;  /* 0x001c840001057983 */ /* 0x000ee80000300800 */
[----:B------:R0:W-:Y:S04]  /*56f00*/  STG.E desc[UR4][R2.64+0x1064], R17 ;  /* 0x0010641102007986 */ /* 0x0001e8000c101904 */
        /* <DEDUP_REMOVED lines=11> */
[----:B------:R1:W-:Y:S04]  /*56fc0*/  STG.E desc[UR4][R2.64+0x106c], R15 ;  /* 0x00106c0f02007986 */ /* 0x0003e8000c101904 */
[----:B----4-:R4:W-:Y:S04]  /*56fd0*/  STG.E desc[UR4][R2.64+0x1070], R14 ;  /* 0x0010700e02007986 */ /* 0x0109e8000c101904 */
[----:B------:R-:W3:Y:S04]  /*56fe0*/  LDL.LU R21, [R1+0x1c54] ;  /* 0x001c540001157983 */ /* 0x000ee80000300800 */
[----:B------:R-:W3:Y:S04]  /*56ff0*/  LDL.LU R20, [R1+0x1c48] ;  /* 0x001c480001147983 */ /* 0x000ee80000300800 */
[----:B------:R-:W3:Y:S04]  /*57000*/  LDL.LU R19, [R1+0x1c4c] ;  /* 0x001c4c0001137983 */ /* 0x000ee80000300800 */
[----:B------:R-:W3:Y:S04]  /*57010*/  LDL.LU R18, [R1+0x1c40] ;  /* 0x001c400001127983 */ /* 0x000ee80000300800 */
[----:B0-----:R-:W3:Y:S04]  /*57020*/  LDL.LU R17, [R1+0x1c44] ;  /* 0x001c440001117983 */ /* 0x001ee80000300800 */
[----:B-1----:R-:W3:Y:S04]  /*57030*/  LDL.LU R16, [R1+0x1c38] ;  /* 0x001c380001107983 */ /* 0x002ee80000300800 */
[----:B------:R-:W3:Y:S04]  /*57040*/  LDL.LU R15, [R1+0x1c3c] ;  /* 0x001c3c00010f7983 */ /* 0x000ee80000300800 */
[----:B------:R0:W-:Y:S04]  /*57050*/  STG.E desc[UR4][R2.64+0x1074], R13 ;  /* 0x0010740d02007986 */ /* 0x0001e8000c101904 */
[----:B------:R1:W-:Y:S04]  /*57060*/  STG.E desc[UR4][R2.64+0x1078], R12 ;  /* 0x0010780c02007986 */ /* 0x0003e8000c101904 */
[----:B--2---:R2:W-:Y:S04]  /*57070*/  STG.E desc[UR4][R2.64+0x107c], R11 ;  /* 0x00107c0b02007986 */ /* 0x0045e8000c101904 */
[----:B------:R2:W-:Y:S04]  /*57080*/  STG.E desc[UR4][R2.64+0x1080], R10 ;  /* 0x0010800a02007986 */ /* 0x0005e8000c101904 */
[----:B------:R2:W-:Y:S04]  /*57090*/  STG.E desc[UR4][R2.64+0x1084], R9 ;  /* 0x0010840902007986 */ /* 0x0005e8000c101904 */
[----:B----4-:R-:W4:Y:S04]  /*570a0*/  LDL.LU R14, [R1+0x1c30] ;  /* 0x001c3000010e7983 */ /* 0x010f280000300800 */
        /* <DEDUP_REMOVED lines=11> */
[----:B0-----:R-:W3:Y:S04]  /*57160*/  LDL.LU R0, [R1+0x1c14] ;  /* 0x001c140001007983 */ /* 0x001ee80000300800 */
[----:B-1----:R-:W3:Y:S04]  /*57170*/  LDL.LU R4, [R1+0x1c0c] ;  /* 0x001c0c0001047983 */ /* 0x002ee80000300800 */
[----:B------:R0:W-:Y:S04]  /*57180*/  STG.E desc[UR4][R2.64+0x1088], R8 ;  /* 0x0010880802007986 */ /* 0x0001e8000c101904 */
[----:B------:R1:W-:Y:S04]  /*57190*/  STG.E desc[UR4][R2.64+0x108c], R7 ;  /* 0x00108c0702007986 */ /* 0x0003e8000c101904 */
[----:B------:R1:W-:Y:S04]  /*571a0*/  STG.E desc[UR4][R2.64+0x1090], R6 ;  /* 0x0010900602007986 */ /* 0x0003e8000c101904 */
        /* <DEDUP_REMOVED lines=24> */
[----:B0-----:R-:W3:Y:S04]  /*57330*/  LDL.LU R31, [R1+0x1bfc] ;  /* 0x001bfc00011f7983 */ /* 0x001ee80000300800 */
[----:B------:R-:W3:Y:S04]  /*57340*/  LDL.LU R30, [R1+0x1bf0] ;  /* 0x001bf000011e7983 */ /* 0x000ee80000300800 */
[----:B------:R-:W3:Y:S04]  /*57350*/  LDL.LU R29, [R1+0x1bf4] ;  /* 0x001bf400011d7983 */ /* 0x000ee80000300800 */
[----:B------:R-:W3:Y:S04]  /*57360*/  LDL.LU R28, [R1+0x1be8] ;  /* 0x001be800011c7983 */ /* 0x000ee80000300800 */
[----:B----4-:R0:W-:Y:S04]  /*57370*/  STG.E desc[UR4][R2.64+0x10f0], R14 ;  /* 0x0010f00e02007986 */ /* 0x0101e8000c101904 */
[----:B------:R4:W-:Y:S04]  /*57380*/  STG.E desc[UR4][R2.64+0x10f4], R13 ;  /* 0x0010f40d02007986 */ /* 0x0009e8000c101904 */
[----:B------:R4:W-:Y:S04]  /*57390*/  STG.E desc[UR4][R2.64+0x10f8], R12 ;  /* 0x0010f80c02007986 */ /* 0x0009e8000c101904 */
[----:B--2---:R2:W-:Y:S04]  /*573a0*/  STG.E desc[UR4][R2.64+0x10fc], R11 ;  /* 0x0010fc0b02007986 */ /* 0x0045e8000c101904 */
[----:B------:R3:W-:Y:S04]  /*573b0*/  STG.E desc[UR4][R2.64+0x1100], R10 ;  /* 0x0011000a02007986 */ /* 0x0007e8000c101904 */
[----:B------:R-:W-:Y:S04]  /*573c0*/  STG.E desc[UR4][R2.64+0x1104], R9 ;  /* 0x0011040902007986 */ /* 0x000fe8000c101904 */
[----:B------:R-:W3:Y:S04]  /*573d0*/  LDL.LU R27, [R1+0x1bec] ;  /* 0x001bec00011b7983 */ /* 0x000ee80000300800 */
[----:B------:R-:W3:Y:S04]  /*573e0*/  LDL.LU R26, [R1+0x1be0] ;  /* 0x001be000011a7983 */ /* 0x000ee80000300800 */
[----:B------:R-:W3:Y:S04]  /*573f0*/  LDL.LU R25, [R1+0x1be4] ;  /* 0x001be40001197983 */ /* 0x000ee80000300800 */
[----:B------:R-:W3:Y:S04]  /*57400*/  LDL.LU R24, [R1+0x1bd8] ;  /* 0x001bd80001187983 */ /* 0x000ee80000300800 */
        /* <DEDUP_REMOVED lines=9> */
[----:B0-----:R-:W3:Y:S04]  /*574a0*/  LDL.LU R14, [R1+0x1bb0] ;  /* 0x001bb000010e7983 */ /* 0x001ee80000300800 */
[----:B----4-:R-:W4:Y:S04]  /*574b0*/  LDL.LU R13, [R1+0x1bb4] ;  /* 0x001bb400010d7983 */ /* 0x010f280000300800 */
[----:B------:R-:W4:Y:S04]  /*574c0*/  LDL.LU R12, [R1+0x1ba8] ;  /* 0x001ba800010c7983 */ /* 0x000f280000300800 */
[----:B--2---:R-:W2:Y:S04]  /*574d0*/  LDL.LU R11, [R1+0x1bac] ;  /* 0x001bac00010b7983 */ /* 0x004ea80000300800 */
[----:B---3--:R0:W-:Y:S04]  /*574e0*/  STG.E desc[UR4][R2.64+0x10a8], R251 ;  /* 0x0010a8fb02007986 */ /* 0x0081e8000c101904 */
[----:B------:R-:W3:Y:S04]  /*574f0*/  LDL.LU R10, [R1+0x1ba0] ;  /* 0x001ba000010a7983 */ /* 0x000ee80000300800 */
[----:B------:R1:W-:Y:S04]  /*57500*/  STG.E desc[UR4][R2.64+0x1118], R250 ;  /* 0x001118fa02007986 */ /* 0x0003e8000c101904 */
[----:B0-----:R-:W3:Y:S04]  /*57510*/  LDL.LU R251, [R1+0x1bf8] ;  /* 0x001bf80001fb7983 */ /* 0x001ee80000300800 */
[----:B------:R-:W3:Y:S04]  /*57520*/  LDL.LU R9, [R1+0x1ba4] ;  /* 0x001ba40001097983 */ /* 0x000ee80000300800 */
[----:B-1----:R-:W3:Y:S04]  /*57530*/  LDL.LU R250, [R1+0x1b88] ;  /* 0x001b880001fa7983 */ /* 0x002ee80000300800 */
[----:B------:R0:W-:Y:S04]  /*57540*/  STG.E desc[UR4][R2.64+0x1114], R0 ;  /* 0x0011140002007986 */ /* 0x0001e8000c101904 */
[----:B------:R1:W-:Y:S04]  /*57550*/  STG.E desc[UR4][R2.64+0x111c], R4 ;  /* 0x00111c0402007986 */ /* 0x0003e8000c101904 */
[----:B0-----:R-:W3:Y:S04]  /*57560*/  LDL.LU R0, [R1+0x1b94] ;  /* 0x001b940001007983 */ /* 0x001ee80000300800 */
[----:B-1----:R-:W3:Y:S04]  /*57570*/  LDL.LU R4, [R1+0x1b8c] ;  /* 0x001b8c0001047983 */ /* 0x002ee80000300800 */
[----:B------:R0:W-:Y:S04]  /*57580*/  STG.E desc[UR4][R2.64+0x1108], R8 ;  /* 0x0011080802007986 */ /* 0x0001e8000c101904 */
        /* <DEDUP_REMOVED lines=33> */
[----:B--2---:R-:W-:Y:S04]  /*577a0*/  STG.E desc[UR4][R2.64+0x117c], R11 ;  /* 0x00117c0b02007986 */ /* 0x004fe8000c101904 */
[----:B0-----:R-:W2:Y:S04]  /*577b0*/  LDL.LU R27, [R1+0x1b6c] ;  /* 0x001b6c00011b7983 */ /* 0x001ea80000300800 */
[----:B---3--:R-:W-:Y:S04]  /*577c0*/  STG.E desc[UR4][R2.64+0x1180], R10 ;  /* 0x0011800a02007986 */ /* 0x008fe8000c101904 */
[----:B-1----:R-:W3:Y:S04]  /*577d0*/  LDL.LU R26, [R1+0x1b60] ;  /* 0x001b6000011a7983 */ /* 0x002ee80000300800 */
[----:B------:R0:W-:Y:S04]  /*577e0*/  STG.E desc[UR4][R2.64+0x1128], R251 ;  /* 0x001128fb02007986 */ /* 0x0001e8000c101904 */
[----:B------:R1:W-:Y:S04]  /*577f0*/  STG.E desc[UR4][R2.64+0x1184], R9 ;  /* 0x0011840902007986 */ /* 0x0003e8000c101904 */
[----:B------:R-:W4:Y:S04]  /*57800*/  LDL.LU R25, [R1+0x1b64] ;  /* 0x001b640001197983 */ /* 0x000f280000300800 */
        /* <DEDUP_REMOVED lines=16> */
[----:B------:R0:W-:Y:S04]  /*57910*/  STG.E desc[UR4][R2.64+0x1198], R250 ;  /* 0x001198fa02007986 */ /* 0x0001e8000c101904 */
[----:B-1----:R-:W4:Y:S04]  /*57920*/  LDL.LU R9, [R1+0x1b24] ;  /* 0x001b240001097983 */ /* 0x002f280000300800 */
[----:B0-----:R-:W4:Y:S04]  /*57930*/  LDL.LU R250, [R1+0x1b08] ;  /* 0x001b080001fa7983 */ /* 0x001f280000300800 */
[----:B------:R0:W-:Y:S04]  /*57940*/  STG.E desc[UR4][R2.64+0x1194], R0 ;  /* 0x0011940002007986 */ /* 0x0001e8000c101904 */
[----:B------:R1:W-:Y:S04]  /*57950*/  STG.E desc[UR4][R2.64+0x119c], R4 ;  /* 0x00119c0402007986 */ /* 0x0003e8000c101904 */
[----:B0-----:R-:W4:Y:S04]  /*57960*/  LDL.LU R0, [R1+0x1b14] ;  /* 0x001b140001007983 */ /* 0x001f280000300800 */
[----:B-1----:R-:W4:Y:S04]  /*57970*/  LDL.LU R4, [R1+0x1b0c] ;  /* 0x001b0c0001047983 */ /* 0x002f280000300800 */
[----:B------:R0:W-:Y:S04]  /*57980*/  STG.E desc[UR4][R2.64+0x1188], R8 ;  /* 0x0011880802007986 */ /* 0x0001e8000c101904 */
[----:B0-----:R-:W4:Y:S04]  /*57990*/  LDL.LU R8, [R1+0x1b18] ;  /* 0x001b180001087983 */ /* 0x001f280000300800 */
[----:B------:R0:W-:Y:S04]  /*579a0*/  STG.E desc[UR4][R2.64+0x118c], R7 ;  /* 0x00118c0702007986 */ /* 0x0001e8000c101904 */
[----:B------:R1:W-:Y:S04]  /*579b0*/  STG.E desc[UR4][R2.64+0x1190], R6 ;  /* 0x0011900602007986 */ /* 0x0003e8000c101904 */
        /* <DEDUP_REMOVED lines=14> */
[----:B--2---:R0:W-:Y:S04]  /*57aa0*/  STG.E desc[UR4][R2.64+0x11bc], R27 ;  /* 0x0011bc1b02007986 */ /* 0x0041e8000c101904 */
[----:B---3--:R-:W-:Y:S04]  /*57ab0*/  STG.E desc[UR4][R2.64+0x11c0], R26 ;  /* 0x0011c01a02007986 */ /* 0x008fe8000c101904 */
[----:B0-----:R-:W2:Y:S04]  /*57ac0*/  LDL.LU R27, [R1+0x1aec] ;  /* 0x001aec00011b7983 */ /* 0x001ea80000300800 */
[----:B----4-:R-:W-:Y:S04]  /*57ad0*/  STG.E desc[UR4][R2.64+0x11c4], R25 ;  /* 0x0011c41902007986 */ /* 0x010fe8000c101904 */
        /* <DEDUP_REMOVED lines=8> */
[----:B------:R-:W2:Y:S04]  /*57b60*/  LDL.LU R26, [R1+0x1ae0] ;  /* 0x001ae000011a7983 */ /* 0x000ea80000300800 */
[----:B------:R-:W2:Y:S04]  /*57b70*/  LDL.LU R25, [R1+0x1ae4] ;  /* 0x001ae40001197983 */ /* 0x000ea80000300800 */
[----:B-1----:R-:W2:Y:S04]  /*57b80*/  LDL.LU R24, [R1+0x1ad8] ;  /* 0x001ad80001187983 */ /* 0x002ea80000300800 */
[----:B---3--:R-:W3:Y:S04]  /*57b90*/  LDL.LU R23, [R1+0x1adc] ;  /* 0x001adc0001177983 */ /* 0x008ee80000300800 */
[----:B----4-:R-:W4:Y:S04]  /*57ba0*/  LDL.LU R22, [R1+0x1ad0] ;  /* 0x001ad00001167983 */ /* 0x010f280000300800 */
[----:B------:R-:W4:Y:S04]  /*57bb0*/  LDL.LU R21, [R1+0x1ad4] ;  /* 0x001ad40001157983 */ /* 0x000f280000300800 */
[----:B------:R-:W4:Y:S04]  /*57bc0*/  LDL.LU R20, [R1+0x1ac8] ;  /* 0x001ac80001147983 */ /* 0x000f280000300800 */
[----:B------:R-:W4:Y:S04]  /*57bd0*/  LDL.LU R19, [R1+0x1acc] ;  /* 0x001acc0001137983 */ /* 0x000f280000300800 */
[----:B------:R0:W-:Y:S04]  /*57be0*/  STG.E desc[UR4][R2.64+0x1218], R250 ;  /* 0x001218fa02007986 */ /* 0x0001e8000c101904 */
[----:B0-----:R-:W4:Y:S04]  /*57bf0*/  LDL.LU R250, [R1+0x1a88] ;  /* 0x001a880001fa7983 */ /* 0x001f280000300800 */
[----:B------:R0:W-:Y:S04]  /*57c00*/  STG.E desc[UR4][R2.64+0x1214], R0 ;  /* 0x0012140002007986 */ /* 0x0001e8000c101904 */
[----:B------:R1:W-:Y:S04]  /*57c10*/  STG.E desc[UR4][R2.64+0x121c], R4 ;  /* 0x00121c0402007986 */ /* 0x0003e8000c101904 */
[----:B------:R1:W-:Y:S04]  /*57c20*/  STG.E desc[UR4][R2.64+0x11e0], R18 ;  /* 0x0011e01202007986 */ /* 0x0003e8000c101904 */
[----:B0-----:R-:W4:Y:S04]  /*57c30*/  LDL.LU R0, [R1+0x1a94] ;  /* 0x001a940001007983 */ /* 0x001f280000300800 */
[----:B-1----:R-:W4:Y:S04]  /*57c40*/  LDL.LU R4, [R1+0x1a8c] ;  /* 0x001a8c0001047983 */ /* 0x002f280000300800 */
        /* <DEDUP_REMOVED lines=37> */
[----:B--2---:R0:W-:Y:S04]  /*57ea0*/  STG.E desc[UR4][R2.64+0x123c], R27 ;  /* 0x00123c1b02007986 */ /* 0x0041e8000c101904 */
[----:B0-----:R-:W2:Y:S04]  /*57eb0*/  LDL.LU R27, [R1+0x1a6c] ;  /* 0x001a6c00011b7983 */ /* 0x001ea80000300800 */
[----:B------:R0:W-:Y:S04]  /*57ec0*/  STG.E desc[UR4][R2.64+0x1228], R251 ;  /* 0x001228fb02007986 */ /* 0x0001e8000c101904 */
[----:B------:R1:W-:Y:S04]  /*57ed0*/  STG.E desc[UR4][R2.64+0x1240], R26 ;  /* 0x0012401a02007986 */ /* 0x0003e8000c101904 */
[----:B------:R1:W-:Y:S04]  /*57ee0*/  STG.E desc[UR4][R2.64+0x1244], R25 ;  /* 0x0012441902007986 */ /* 0x0003e8000c101904 */
[----:B------:R1:W-:Y:S04]  /*57ef0*/  STG.E desc[UR4][R2.64+0x1248], R24 ;  /* 0x0012481802007986 */ /* 0x0003e8000c101904 */
[----:B---3--:R3:W-:Y:S04]  /*57f00*/  STG.E desc[UR4][R2.64+0x124c], R23 ;  /* 0x00124c1702007986 */ /* 0x0087e8000c101904 */
[----:B----4-:R4:W-:Y:S04]  /*57f10*/  STG.E desc[UR4][R2.64+0x1250], R22 ;  /* 0x0012501602007986 */ /* 0x0109e8000c101904 */
[----:B------:R4:W-:Y:S04]  /*57f20*/  STG.E desc[UR4][R2.64+0x1254], R21 ;  /* 0x0012541502007986 */ /* 0x0009e8000c101904 */
[----:B------:R4:W-:Y:S04]  /*57f30*/  STG.E desc[UR4][R2.64+0x1258], R20 ;  /* 0x0012581402007986 */ /* 0x0009e8000c101904 */
[----:B------:R4:W-:Y:S04]  /*57f40*/  STG.E desc[UR4][R2.64+0x125c], R19 ;  /* 0x00125c1302007986 */ /* 0x0009e8000c101904 */
[----:B0-----:R-:W2:Y:S04]  /*57f50*/  LDL.LU R251, [R1+0x1a78] ;  /* 0x001a780001fb7983 */ /* 0x001ea80000300800 */
[----:B-1----:R-:W2:Y:S04]  /*57f60*/  LDL.LU R26, [R1+0x1a60] ;  /* 0x001a6000011a7983 */ /* 0x002ea80000300800 */
[----:B------:R-:W2:Y:S04]  /*57f70*/  LDL.LU R25, [R1+0x1a64] ;  /* 0x001a640001197983 */ /* 0x000ea80000300800 */
[----:B------:R-:W2:Y:S04]  /*57f80*/  LDL.LU R24, [R1+0x1a58] ;  /* 0x001a580001187983 */ /* 0x000ea80000300800 */
[----:B---3--:R-:W3:Y:S04]  /*57f90*/  LDL.LU R23, [R1+0x1a5c] ;  /* 0x001a5c0001177983 */ /* 0x008ee80000300800 */
[----:B----4-:R-:W4:Y:S04]  /*57fa0*/  LDL.LU R22, [R1+0x1a50] ;  /* 0x001a500001167983 */ /* 0x010f280000300800 */
[----:B------:R-:W4:Y:S04]  /*57fb0*/  LDL.LU R21, [R1+0x1a54] ;  /* 0x001a540001157983 */ /* 0x000f280000300800 */
[----:B------:R-:W4:Y:S04]  /*57fc0*/  LDL.LU R20, [R1+0x1a48] ;  /* 0x001a480001147983 */ /* 0x000f280000300800 */
[----:B------:R0:W-:Y:S04]  /*57fd0*/  STG.E desc[UR4][R2.64+0x1298], R250 ;  /* 0x001298fa02007986 */ /* 0x0001e8000c101904 */
[----:B------:R-:W4:Y:S04]  /*57fe0*/  LDL.LU R19, [R1+0x1a4c] ;  /* 0x001a4c0001137983 */ /* 0x000f280000300800 */
[----:B0-----:R-:W4:Y:S04]  /*57ff0*/  LDL.LU R250, [R1+0x1a08] ;  /* 0x001a080001fa7983 */ /* 0x001f280000300800 */
        /* <DEDUP_REMOVED lines=22> */
[----:B------:R-:W-:Y:S04]  /*58160*/  STG.E desc[UR4][R2.64+0x12a0], R252 ;  /* 0x0012a0fc02007986 */ /* 0x000fe8000c101904 */
[----:B------:R-:W-:Y:S04]  /*58170*/  STG.E desc[UR4][R2.64+0x12a4], R5 ;  /* 0x0012a40502007986 */ /* 0x000fe8000c101904 */
[----:B------:R1:W-:Y:S04]  /*58180*/  STG.E desc[UR4][R2.64+0x12ac], R31 ;  /* 0x0012ac1f02007986 */ /* 0x0003e8000c101904 */
[----:B------:R-:W-:Y:S04]  /*58190*/  STG.E desc[UR4][R2.64+0x12b0], R30 ;  /* 0x0012b01e02007986 */ /* 0x000fe8000c101904 */
[----:B------:R1:W-:Y:S04]  /*581a0*/  STG.E desc[UR4][R2.64+0x12b4], R29 ;  /* 0x0012b41d02007986 */ /* 0x0003e8000c101904 */
[----:B------:R2:W-:Y:S04]  /*581b0*/  STG.E desc[UR4][R2.64+0x12b8], R28 ;  /* 0x0012b81c02007986 */ /* 0x0005e8000c101904 */
        /* <DEDUP_REMOVED lines=11> */
[----:B------:R-:W2:Y:S04]  /*58270*/  LDL.LU R28, [R1+0x19e8] ;  /* 0x0019e800011c7983 */ /* 0x000ea80000300800 */
[----:B------:R-:W2:Y:S04]  /*58280*/  LDL.LU R252, [R1+0x1a00] ;  /* 0x001a000001fc7983 */ /* 0x000ea80000300800 */
[----:B0-----:R-:W2:Y:S04]  /*58290*/  LDL.LU R27, [R1+0x19ec] ;  /* 0x0019ec00011b7983 */ /* 0x001ea80000300800 */
[----:B------:R-:W2:Y:S04]  /*582a0*/  LDL.LU R5, [R1+0x1a04] ;  /* 0x001a040001057983 */ /* 0x000ea80000300800 */
[----:B------:R-:W2:Y:S04]  /*582b0*/  LDL.LU R30, [R1+0x19f0] ;  /* 0x0019f000011e7983 */ /* 0x000ea80000300800 */
[----:B------:R-:W-:Y:S04]  /*582c0*/  STG.E desc[UR4][R2.64+0x12a8], R251 ;  /* 0x0012a8fb02007986 */ /* 0x000fe8000c101904 */
[----:B------:R0:W-:Y:S04]  /*582d0*/  STG.E desc[UR4][R2.64+0x12c0], R26 ;  /* 0x0012c01a02007986 */ /* 0x0001e8000c101904 */
[----:B------:R1:W-:Y:S04]  /*582e0*/  STG.E desc[UR4][R2.64+0x12c4], R25 ;  /* 0x0012c41902007986 */ /* 0x0003e8000c101904 */
[----:B------:R1:W-:Y:S04]  /*582f0*/  STG.E desc[UR4][R2.64+0x12c8], R24 ;  /* 0x0012c81802007986 */ /* 0x0003e8000c101904 */
[----:B---3--:R3:W-:Y:S04]  /*58300*/  STG.E desc[UR4][R2.64+0x12cc], R23 ;  /* 0x0012cc1702007986 */ /* 0x0087e8000c101904 */
[----:B----4-:R-:W-:Y:S04]  /*58310*/  STG.E desc[UR4][R2.64+0x12d0], R22 ;  /* 0x0012d01602007986 */ /* 0x010fe8000c101904 */
[----:B------:R-:W-:Y:S04]  /*58320*/  STG.E desc[UR4][R2.64+0x12d4], R21 ;  /* 0x0012d41502007986 */ /* 0x000fe8000c101904 */
[----:B------:R-:W-:Y:S04]  /*58330*/  STG.E desc[UR4][R2.64+0x12d8], R20 ;  /* 0x0012d81402007986 */ /* 0x000fe8000c101904 */
[----:B0-----:R-:W4:Y:S04]  /*58340*/  LDL.LU R26, [R1+0x19e0] ;  /* 0x0019e000011a7983 */ /* 0x001f280000300800 */
[----:B------:R-:W-:Y:S04]  /*58350*/  STG.E desc[UR4][R2.64+0x12dc], R19 ;  /* 0x0012dc1302007986 */ /* 0x000fe8000c101904 */
[----:B-1----:R-:W4:Y:S04]  /*58360*/  LDL.LU R25, [R1+0x19e4] ;  /* 0x0019e40001197983 */ /* 0x002f280000300800 */
[----:B------:R0:W-:Y:S04]  /*58370*/  STG.E desc[UR4][R2.64+0x1318], R250 ;  /* 0x001318fa02007986 */ /* 0x0001e8000c101904 */
[----:B------:R-:W4:Y:S04]  /*58380*/  LDL.LU R24, [R1+0x19d8] ;  /* 0x0019d80001187983 */ /* 0x000f280000300800 */
[----:B---3--:R-:W3:Y:S04]  /*58390*/  LDL.LU R23, [R1+0x19dc] ;  /* 0x0019dc0001177983 */ /* 0x008ee80000300800 */
[----:B0-----:R-:W2:Y:S04]  /*583a0*/  LDL.LU R250, [R1+0x1988] ;  /* 0x0019880001fa7983 */ /* 0x001ea80000300800 */
[----:B------:R0:W-:Y:S04]  /*583b0*/  STG.E desc[UR4][R2.64+0x1314], R0 ;  /* 0x0013140002007986 */ /* 0x0001e8000c101904 */
[----:B------:R1:W-:Y:S04]  /*583c0*/  STG.E desc[UR4][R2.64+0x131c], R4 ;  /* 0x00131c0402007986 */ /* 0x0003e8000c101904 */
[----:B------:R-:W3:Y:S04]  /*583d0*/  LDL.LU R22, [R1+0x19d0] ;  /* 0x0019d00001167983 */ /* 0x000ee80000300800 */
[----:B0-----:R-:W4:Y:S04]  /*583e0*/  LDL.LU R0, [R1+0x1994] ;  /* 0x0019940001007983 */ /* 0x001f280000300800 */
[----:B-1----:R-:W3:Y:S04]  /*583f0*/  LDL.LU R4, [R1+0x198c] ;  /* 0x00198c0001047983 */ /* 0x002ee80000300800 */
[----:B------:R-:W3:Y:S04]  /*58400*/  LDL.LU R21, [R1+0x19d4] ;  /* 0x0019d40001157983 */ /* 0x000ee80000300800 */
[----:B------:R-:W3:Y:S04]  /*58410*/  LDL.LU R20, [R1+0x19c8] ;  /* 0x0019c80001147983 */ /* 0x000ee80000300800 */
        /* <DEDUP_REMOVED lines=28> */
[----:B--2---:R0:W-:Y:S04]  /*585e0*/  STG.E desc[UR4][R2.64+0x1398], R250 ;  /* 0x001398fa02007986 */ /* 0x0041e8000c101904 */
[----:B0-----:R-:W2:Y:S04]  /*585f0*/  LDL.LU R250, [R1+0x1908] ;  /* 0x0019080001fa7983 */ /* 0x001ea80000300800 */
[----:B----4-:R0:W-:Y:S04]  /*58600*/  STG.E desc[UR4][R2.64+0x1394], R0 ;  /* 0x0013940002007986 */ /* 0x0101e8000c101904 */
[----:B---3--:R1:W-:Y:S04]  /*58610*/  STG.E desc[UR4][R2.64+0x139c], R4 ;  /* 0x00139c0402007986 */ /* 0x0083e8000c101904 */
        /* <DEDUP_REMOVED lines=14> */
[----:B---3--:R-:W3:Y:S04]  /*58700*/  LDL.LU R31, [R1+0x1970] ;  /* 0x00197000011f7983 */ /* 0x008ee80000300800 */
        /* <DEDUP_REMOVED lines=10> */
[----:B------:R-:W3:Y:S04]  /*587b0*/  LDL.LU R24, [R1+0x1958] ;  /* 0x0019580001187983 */ /* 0x000ee80000300800 */
[----:B------:R-:W3:Y:S04]  /*587c0*/  LDL.LU R23, [R1+0x195c] ;  /* 0x00195c0001177983 */ /* 0x000ee80000300800 */
[----:B------:R-:W3:Y:S04]  /*587d0*/  LDL.LU R22, [R1+0x1950] ;  /* 0x0019500001167983 */ /* 0x000ee80000300800 */
[----:B------:R-:W3:Y:S04]  /*587e0*/  LDL.LU R21, [R1+0x1954] ;  /* 0x0019540001157983 */ /* 0x000ee80000300800 */
[----:B------:R-:W3:Y:S04]  /*587f0*/  LDL.LU R20, [R1+0x1948] ;  /* 0x0019480001147983 */ /* 0x000ee80000300800 */
[----:B------:R-:W3:Y:S04]  /*58800*/  LDL.LU R19, [R1+0x194c] ;  /* 0x00194c0001137983 */ /* 0x000ee80000300800 */
        /* <DEDUP_REMOVED lines=24> */
[----:B------:R1:W-:Y:S04]  /*58990*/  STG.E desc[UR4][R2.64+0x141c], R4 ;  /* 0x00141c0402007986 */ /* 0x0003e8000c101904 */
[----:B------:R4:W-:Y:S04]  /*589a0*/  STG.E desc[UR4][R2.64+0x1320], R252 ;  /* 0x001320fc02007986 */ /* 0x0009e8000c101904 */
[----:B0-----:R-:W2:Y:S04]  /*589b0*/  LDL.LU R0, [R1+0x1898] ;  /* 0x0018980001007983 */ /* 0x001ea80000300800 */
[----:B-1----:R-:W2:Y:S04]  /*589c0*/  LDL.LU R4, [R1+0x189c] ;  /* 0x00189c0001047983 */ /* 0x002ea80000300800 */
[----:B------:R0:W-:Y:S04]  /*589d0*/  STG.E desc[UR4][R2.64+0x1324], R5 ;  /* 0x0013240502007986 */ /* 0x0001e8000c101904 */
[----:B------:R-:W-:Y:S04]  /*589e0*/  STG.E desc[UR4][R2.64+0x1328], R251 ;  /* 0x001328fb02007986 */ /* 0x000fe8000c101904 */
[----:B------:R1:W-:Y:S04]  /*589f0*/  STG.E desc[UR4][R2.64+0x1330], R30 ;  /* 0x0013301e02007986 */ /* 0x0003e8000c101904 */
[----:B----4-:R-:W4:Y:S04]  /*58a00*/  LDL.LU R252, [R1+0x1984] ;  /* 0x0019840001fc7983 */ /* 0x010f280000300800 */
[----:B0-----:R-:W4:Y:S04]  /*58a10*/  LDL.LU R5, [R1+0x1978] ;  /* 0x0019780001057983 */ /* 0x001f280000300800 */
[----:B-1----:R-:W4:Y:S04]  /*58a20*/  LDL.LU R30, [R1+0x1980] ;  /* 0x00198000011e7983 */ /* 0x002f280000300800 */
[----:B------:R-:W4:Y:S04]  /*58a30*/  LDL.LU R251, [R1+0x197c] ;  /* 0x00197c0001fb7983 */ /* 0x000f280000300800 */
[----:B---3--:R0:W-:Y:S04]  /*58a40*/  STG.E desc[UR4][R2.64+0x13b0], R31 ;  /* 0x0013b01f02007986 */ /* 0x0081e8000c101904 */
[----:B------:R-:W-:Y:S04]  /*58a50*/  STG.E desc[UR4][R2.64+0x13b4], R29 ;  /* 0x0013b41d02007986 */ /* 0x000fe8000c101904 */
[----:B------:R1:W-:Y:S04]  /*58a60*/  STG.E desc[UR4][R2.64+0x13b8], R28 ;  /* 0x0013b81c02007986 */ /* 0x0003e8000c101904 */
[----:B------:R-:W-:Y:S04]  /*58a70*/  STG.E desc[UR4][R2.64+0x13bc], R27 ;  /* 0x0013bc1b02007986 */ /* 0x000fe8000c101904 */
[----:B------:R3:W-:Y:S04]  /*58a80*/  STG.E desc[UR4][R2.64+0x13c0], R26 ;  /* 0x0013c01a02007986 */ /* 0x0007e8000c101904 */
[----:B------:R-:W-:Y:S04]  /*58a90*/  STG.E desc[UR4][R2.64+0x13c4], R25 ;  /* 0x0013c41902007986 */ /* 0x000fe8000c101904 */
[----:B0-----:R-:W4:Y:S04]  /*58aa0*/  LDL.LU R31, [R1+0x1900] ;  /* 0x00190000011f7983 */ /* 0x001f280000300800 */
[----:B-1----:R-:W4:Y:S04]  /*58ab0*/  LDL.LU R28, [R1+0x1904] ;  /* 0x00190400011c7983 */ /* 0x002f280000300800 */
[----:B------:R-:W4:Y:S04]  /*58ac0*/  LDL.LU R29, [R1+0x18f8] ;  /* 0x0018f800011d7983 */ /* 0x000f280000300800 */
[----:B---3--:R-:W3:Y:S04]  /*58ad0*/  LDL.LU R26, [R1+0x18fc] ;  /* 0x0018fc00011a7983 */ /* 0x008ee80000300800 */
[----:B------:R-:W3:Y:S04]  /*58ae0*/  LDL.LU R27, [R1+0x18f0] ;  /* 0x0018f000011b7983 */ /* 0x000ee80000300800 */
        /* <DEDUP_REMOVED lines=28> */
[----:B------:R-:W3:Y:S04]  /*58cb0*/  LDL.LU R17, [R1+0x18c8] ;  /* 0x0018c80001117983 */ /* 0x000ee80000300800 */
[----:B------:R-:W3:Y:S04]  /*58cc0*/  LDL.LU R14, [R1+0x18cc] ;  /* 0x0018cc00010e7983 */ /* 0x000ee80000300800 */
[----:B------:R-:W3:Y:S04]  /*58cd0*/  LDL.LU R15, [R1+0x18c0] ;  /* 0x0018c000010f7983 */ /* 0x000ee80000300800 */
        /* <DEDUP_REMOVED lines=8> */
[----:B--2---:R0:W-:Y:S04]  /*58d60*/  STG.E desc[UR4][R2.64+0x1484], R250 ;  /* 0x001484fa02007986 */ /* 0x0041e8000c101904 */
[----:B0-----:R-:W2:Y:S04]  /*58d70*/  LDL.LU R250, [R1+0x2d48] ;  /* 0x002d480001fa7983 */ /* 0x001ea80000300800 */
[----:B------:R0:W-:Y:S04]  /*58d80*/  STG.E desc[UR4][R2.64+0x1488], R0 ;  /* 0x0014880002007986 */ /* 0x0001e8000c101904 */
[----:B------:R1:W-:Y:S04]  /*58d90*/  STG.E desc[UR4][R2.64+0x148c], R4 ;  /* 0x00148c0402007986 */ /* 0x0003e8000c101904 */
[----:B0-----:R-:W2:Y:S04]  /*58da0*/  LDL.LU R0, [R1+0x2d44] ;  /* 0x002d440001007983 */ /* 0x001ea80000300800 */
[----:B-1----:R-:W2:Y:S04]  /*58db0*/  LDL.LU R4, [R1+0x2d40] ;  /* 0x002d400001047983 */ /* 0x002ea80000300800 */
[----:B----4-:R0:W-:Y:S04]  /*58dc0*/  STG.E desc[UR4][R2.64+0x13a4], R252 ;  /* 0x0013a4fc02007986 */ /* 0x0101e8000c101904 */
[----:B------:R-:W-:Y:S04]  /*58dd0*/  STG.E desc[UR4][R2.64+0x13a8], R5 ;  /* 0x0013a80502007986 */ /* 0x000fe8000c101904 */
[----:B------:R1:W-:Y:S04]  /*58de0*/  STG.E desc[UR4][R2.64+0x13a0], R30 ;  /* 0x0013a01e02007986 */ /* 0x0003e8000c101904 */
[----:B------:R4:W-:Y:S04]  /*58df0*/  STG.E desc[UR4][R2.64+0x13ac], R251 ;  /* 0x0013acfb02007986 */ /* 0x0009e8000c101904 */
[----:B0-----:R-:W2:Y:S04]  /*58e00*/  LDL.LU R252, [R1+0x1890] ;  /* 0x0018900001fc7983 */ /* 0x001ea80000300800 */
[----:B-1----:R-:W2:Y:S04]  /*58e10*/  LDL.LU R30, [R1+0x2db0] ;  /* 0x002db000011e7983 */ /* 0x002ea80000300800 */
[----:B------:R-:W2:Y:S04]  /*58e20*/  LDL.LU R5, [R1+0x1894] ;  /* 0x0018940001057983 */ /* 0x000ea80000300800 */
[----:B----4-:R-:W4:Y:S04]  /*58e30*/  LDL.LU R251, [R1+0x1888] ;  /* 0x0018880001fb7983 */ /* 0x010f280000300800 */
[----:B------:R0:W-:Y:S04]  /*58e40*/  STG.E desc[UR4][R2.64+0x1420], R31 ;  /* 0x0014201f02007986 */ /* 0x0001e8000c101904 */
[----:B------:R1:W-:Y:S04]  /*58e50*/  STG.E desc[UR4][R2.64+0x1424], R28 ;  /* 0x0014241c02007986 */ /* 0x0003e8000c101904 */
[----:B------:R1:W-:Y:S04]  /*58e60*/  STG.E desc[UR4][R2.64+0x1428], R29 ;  /* 0x0014281d02007986 */ /* 0x0003e8000c101904 */
[----:B---3--:R3:W-:Y:S04]  /*58e70*/  STG.E desc[UR4][R2.64+0x142c], R26 ;  /* 0x00142c1a02007986 */ /* 0x0087e8000c101904 */
[----:B------:R3:W-:Y:S04]  /*58e80*/  STG.E desc[UR4][R2.64+0x1430], R27 ;  /* 0x0014301b02007986 */ /* 0x0007e8000c101904 */
[----:B0-----:R-:W4:Y:S04]  /*58e90*/  LDL.LU R31, [R1+0x2dac] ;  /* 0x002dac00011f7983 */ /* 0x001f280000300800 */
[----:B-1----:R-:W4:Y:S04]  /*58ea0*/  LDL.LU R28, [R1+0x2da8] ;  /* 0x002da800011c7983 */ /* 0x002f280000300800 */
[----:B------:R-:W4:Y:S04]  /*58eb0*/  LDL.LU R29, [R1+0x2da4] ;  /* 0x002da400011d7983 */ /* 0x000f280000300800 */
[----:B---3--:R-:W3:Y:S04]  /*58ec0*/  LDL.LU R26, [R1+0x2da0] ;  /* 0x002da000011a7983 */ /* 0x008ee80000300800 */
        /* <DEDUP_REMOVED lines=45> */
[----:B------:R-:W-:Y:S04]  /*591a0*/  STG.E desc[UR4][R2.64+0x1510], R32 ;  /* 0x0015102002007986 */ /* 0x000fe8000c101904 */
[----:B0-----:R-:W2:Y:S04]  /*591b0*/  LDL.LU R0, [R1+0x2d38] ;  /* 0x002d380001007983 */ /* 0x001ea80000300800 */
[----:B-1----:R-:W2:Y:S04]  /*591c0*/  LDL.LU R4, [R1+0x2d3c] ;  /* 0x002d3c0001047983 */ /* 0x002ea80000300800 */
        /* <DEDUP_REMOVED lines=16> */
[----:B---3--:R-:W-:Y:S04]  /*592d0*/  STG.E desc[UR4][R2.64+0x14f8], R26 ;  /* 0x0014f81a02007986 */ /* 0x008fe8000c101904 */
        /* <DEDUP_REMOVED lines=72> */
[----:B--2---:R0:W-:Y:S04]  /*59760*/  STG.E desc[UR4][R2.64+0x1878], R250 ;  /* 0x001878fa02007986 */ /* 0x0041e8000c101904 */
        /* <DEDUP_REMOVED lines=157> */
[----:B------:R-:W-:Y:S01]  /*5a140*/  STG.E desc[UR4][R2.64+0x1874], R249 ;  /* 0x001874f902007986 */ /* 0x000fe2000c101904 */
[----:B------:R-:W-:-:S03]  /*5a150*/  IMAD.MOV.U32 R251, RZ, RZ, R4 ;  /* 0x000000fffffb7224 */ /* 0x000fc600078e0004 */
[----:B------:R1:W-:Y:S02]  /*5a160*/  STG.E desc[UR4][R2.64+0xf9c], R0 ;  /* 0x000f9c0002007986 */ /* 0x0003e4000c101904 */
[----:B01----:R-:W-:-:S07]  /*5a170*/  IMAD.MOV.U32 R0, RZ, RZ, R1 ;  /* 0x000000ffff007224 */ /* 0x003fce00078e0001 */
.L_x_56:
[----:B------:R-:W-:Y:S05]  /*5a180*/  BSYNC.RECONVERGENT B10 ;  /* 0x00000000000a7941 */ /* 0x000fea0003800200 */
.L_x_54:
[----:B------:R-:W2:Y:S01]  /*5a190*/  LDL R7, [R1+0xfe4] ;  /* 0x000fe40001077983 */ /* 0x000ea20000100800 */
[----:B------:R-:W-:Y:S01]  /*5a1a0*/  BSSY.RECONVERGENT B10, `(.L_x_58) ;  /* 0x000000c0000a7945 */ /* 0x000fe20003800200 */
[----:B--2---:R-:W-:-:S13]  /*5a1b0*/  ISETP.GE.U32.AND P0, PT, R7, R251, PT ;  /* 0x000000fb0700720c */ /* 0x004fda0003f06070 */
[----:B------:R-:W-:Y:S05]  /*5a1c0*/  @P0 BRA `(.L_x_59) ;  /* 0x0000000000240947 */ /* 0x000fea0003800000 */
[----:B------:R-:W-:-:S07]  /*5a1d0*/  IMAD.MOV.U32 R3, RZ, RZ, R7 ;  /* 0x000000ffff037224 */ /* 0x000fce00078e0007 */
.L_x_60:
[----:B------:R-:W-:-:S06]  /*5a1e0*/  IMAD R2, R3, 0x4, R0 ;  /* 0x0000000403027824 */ /* 0x000fcc00078e0200 */
[----:B------:R-:W2:Y:S01]  /*5a1f0*/  LDL R2, [R2+0x4] ;  /* 0x0000040002027983 */ /* 0x000ea20000100800 */
[----:B0-----:R-:W-:Y:S02]  /*5a200*/  IMAD.MOV.U32 R5, RZ, RZ, 0x1 ;  /* 0x00000001ff057424 */ /* 0x001fe400078e00ff */
[----:B------:R-:W-:-:S05]  /*5a210*/  VIADD R3, R3, 0x1 ;  /* 0x0000000103037836 */ /* 0x000fca0000000000 */
[----:B------:R-:W-:Y:S01]  /*5a220*/  ISETP.GE.U32.AND P0, PT, R3, R251, PT ;  /* 0x000000fb0300720c */ /* 0x000fe20003f06070 */
[----:B--2---:R-:W-:-:S05]  /*5a230*/  IMAD.IADD R4, R1, 0x1, R2 ;  /* 0x0000000101047824 */ /* 0x004fca00078e0202 */
[----:B------:R0:W-:Y:S07]  /*5a240*/  STL.U8 [R4+0x107c], R5 ;  /* 0x00107c0504007387 */ /* 0x0001ee0000100000 */
[----:B------:R-:W-:Y:S05]  /*5a250*/  @!P0 BRA `(.L_x_60) ;  /* 0xfffffffc00e08947 */ /* 0x000fea000383ffff */
.L_x_59:
[----:B------:R-:W-:Y:S05]  /*5a260*/  BSYNC.RECONVERGENT B10 ;  /* 0x00000000000a7941 */ /* 0x000fea0003800200 */
.L_x_58:
[----:B------:R-:W2:Y:S01]  /*5a270*/  LDL R9, [R1+0x102c] ;  /* 0x00102c0001097983 */ /* 0x000ea20000100800 */
[----:B------:R-:W1:Y:S03]  /*5a280*/  LDCU.64 UR6, c[0x4][URZ] ;  /* 0x01000000ff0677ac */ /* 0x000e660008000a00 */
[----:B0-----:R-:W3:Y:S01]  /*5a290*/  LDL R5, [R1+0x1074] ;  /* 0x0010740001057983 */ /* 0x001ee20000100800 */
[----:B-1----:R-:W-:Y:S02]  /*5a2a0*/  IMAD.U32 R4, RZ, RZ, UR6 ;  /* 0x00000006ff047e24 */ /* 0x002fe4000f8e00ff */
        /* <DEDUP_REMOVED lines=8> */
[----:B-1----:R-:W-:Y:S05]  /*5a330*/  @!P0 BRA `(.L_x_61) ;  /* 0xfffffe9400388947 */ /* 0x002fea000383ffff */
[----:B------:R-:W-:Y:S05]  /*5a340*/  BRA `(.L_x_52) ;  /* 0x0000003000307947 */ /* 0x000fea0003800000 */
.L_x_53:
        /* <DEDUP_REMOVED lines=9> */
[----:B------:R-:W2:Y:S01]  /*5a3e0*/  LDL R9, [R1+0xfe8] ;  /* 0x000fe80001097983 */ /* 0x000ea20000100800 */
        /* <DEDUP_REMOVED lines=8> */
[----:B------:R-:W4:Y:S01]  /*5a470*/  LDL R7, [R1+0xfe8] ;  /* 0x000fe80001077983 */ /* 0x000f220000100800 */
[----:B-1----:R-:W-:-:S05]  /*5a480*/  LOP3.LUT R6, R16, R5, RZ, 0x30, !PT ;  /* 0x0000000510067212 */ /* 0x002fca00078e30ff */
        /* <DEDUP_REMOVED lines=73> */
[----:B------:R-:W-:Y:S04]  /*5a920*/  STL [R1+0xfe8], R2 ;  /* 0x000fe80201007387 */ /* 0x000fe80000100800 */
[----:B------:R0:W-:Y:S04]  /*5a930*/  STL.U8 [R11+0x107c], RZ ;  /* 0x00107cff0b007387 */ /* 0x0001e80000100000 */
        /* <DEDUP_REMOVED lines=8> */
[----:B0-----:R-:W-:Y:S02]  /*5a9c0*/  IMAD.IADD R11, R1, 0x1, R10 ;  /* 0x00000001010b7824 */ /* 0x001fe400078e020a */
[----:B--2---:R-:W-:-:S04]  /*5a9d0*/  IMAD.IADD R8, R8, 0x1, R9 ;  /* 0x0000000108087824 */ /* 0x004fc800078e0209 */
[----:B------:R-:W-:Y:S01]  /*5a9e0*/  IMAD R9, R8, 0x4, R0 ;  /* 0x0000000408097824 */ /* 0x000fe200078e0200 */
[----:B------:R0:W-:Y:S04]  /*5a9f0*/  STL [R1+0xfe8], R8 ;  /* 0x000fe80801007387 */ /* 0x0001e80000100800 */
        /* <DEDUP_REMOVED lines=42> */
[----:B0-----:R-:W-:Y:S02]  /*5aca0*/  IMAD.IADD R11, R1, 0x1, R6 ;  /* 0x00000001010b7824 */ /* 0x001fe400078e0206 */
[----:B----4-:R-:W-:-:S04]  /*5acb0*/  IMAD.IADD R2, R2, 0x1, R7 ;  /* 0x0000000102027824 */ /* 0x010fc800078e0207 */
[----:B------:R-:W-:Y:S01]  /*5acc0*/  IMAD R7, R2, 0x4, R0 ;  /* 0x0000000402077824 */ /* 0x000fe200078e0200 */
        /* <DEDUP_REMOVED lines=36> */
[----:B------:R-:W-:Y:S02]  /*5af10*/  LEA R7, R2, R0, 0x2 ;  /* 0x0000000002077211 */ /* 0x000fe400078e10ff */
        /* <DEDUP_REMOVED lines=299> */
[----:B------:R-:W-:-:S04]  /*5c1d0*/  LOP3.LUT R10, R6, R5, RZ, 0x3c, !PT ;  /* 0x00000005060a7212 */ /* 0x000fc800078e3cff */
[----:B------:R-:W-:Y:S01]  /*5c1e0*/  IADD3 R15, PT, PT, R1, R10, RZ ;  /* 0x0000000a010f7210 */ /* 0x000fe20007ffe0ff */
        /* <DEDUP_REMOVED lines=250> */
[----:B------:R-:W-:-:S05]  /*5d190*/  IMAD.MOV R9, RZ, RZ, -R14 ;  /* 0x000000ffff097224 */ /* 0x000fca00078e0a0e */
[----:B------:R-:W-:-:S05]  /*5d1a0*/  PRMT R9, R9, 0x7710, RZ ;  /* 0x0000771009097816 */ /* 0x000fca00000000ff */
[----:B------:R-:W-:Y:S01]  /*5d1b0*/  IMAD.IADD R250, R250, 0x1, R9 ;  /* 0x00000001fafa7824 */ /* 0x000fe200078e0209 */
[----:B---3--:R-:W-:-:S13]  /*5d1c0*/  ISETP.GE.U32.AND P0, PT, R7, R15, PT ;  /* 0x0000000f0700720c */ /* 0x008fda0003f06070 */
[----:B------:R-:W-:Y:S05]  /*5d1d0*/  @!P0 BREAK.RELIABLE B9 ;  /* 0x0000000000098942 */ /* 0x000fea0003800100 */
[----:B------:R-:W-:Y:S05]  /*5d1e0*/  @!P0 BREAK B8 ;  /* 0x0000000000088942 */ /* 0x000fea0003800000 */
[----:B------:R-:W-:Y:S05]  /*5d1f0*/  @!P0 BREAK B7 ;  /* 0x0000000000078942 */ /* 0x000fea0003800000 */
[----:B------:R-:W-:Y:S05]  /*5d200*/  @!P0 BREAK B0 ;  /* 0x0000000000008942 */ /* 0x000fea0003800000 */
[----:B------:R-:W-:Y:S05]  /*5d210*/  @!P0 BREAK B1 ;  /* 0x0000000000018942 */ /* 0x000fea0003800000 */
[----:B------:R-:W-:Y:S05]  /*5d220*/  @!P0 BREAK B2 ;  /* 0x0000000000028942 */ /* 0x000fea0003800000 */
[----:B------:R-:W-:Y:S05]  /*5d230*/  @!P0 BREAK B3 ;  /* 0x0000000000038942 */ /* 0x000fea0003800000 */
[----:B------:R-:W-:Y:S05]  /*5d240*/  @!P0 BREAK B4 ;  /* 0x0000000000048942 */ /* 0x000fea0003800000 */
[----:B--2---:R-:W-:Y:S05]  /*5d250*/  @!P0 BRA `(.L_x_62) ;  /* 0x0000000400548947 */ /* 0x004fea0003800000 */
[----:B------:R-:W2:Y:S01]  /*5d260*/  LDL R7, [R1+0xfe4] ;  /* 0x000fe40001077983 */ /* 0x000ea20000100800 */
[----:B------:R-:W-:Y:S01]  /*5d270*/  BSSY.RECONVERGENT B10, `(.L_x_63) ;  /* 0x000000c0000a7945 */ /* 0x000fe20003800200 */
[----:B--2---:R-:W-:-:S13]  /*5d280*/  ISETP.GE.U32.AND P0, PT, R7, R15, PT ;  /* 0x0000000f0700720c */ /* 0x004fda0003f06070 */
[----:B------:R-:W-:Y:S05]  /*5d290*/  @P0 BRA `(.L_x_64) ;  /* 0x0000000000240947 */ /* 0x000fea0003800000 */
[----:B------:R-:W-:-:S07]  /*5d2a0*/  IMAD.MOV.U32 R5, RZ, RZ, R7 ;  /* 0x000000ffff057224 */ /* 0x000fce00078e0007 */
.L_x_65:
        /* <DEDUP_REMOVED lines=8> */
.L_x_64:
[----:B------:R-:W-:Y:S05]  /*5d330*/  BSYNC.RECONVERGENT B10 ;  /* 0x00000000000a7941 */ /* 0x000fea0003800200 */
.L_x_63:
[----:B------:R-:W2:Y:S04]  /*5d340*/  LDL R11, [R1+0x102c] ;  /* 0x00102c00010b7983 */ /* 0x000ea80000100800 */
[----:B------:R-:W3:Y:S01]  /*5d350*/  LDL R9, [R1+0x1074] ;  /* 0x0010740001097983 */ /* 0x000ee20000100800 */
[----:B--2---:R-:W-:-:S05]  /*5d360*/  IADD3 R10, P0, PT, R11, R4, RZ ;  /* 0x000000040b0a7210 */ /* 0x004fca0007f1e0ff */
[----:B------:R-:W-:-:S05]  /*5d370*/  IMAD.X R11, RZ, RZ, R3, P0 ;  /* 0x000000ffff0b7224 */ /* 0x000fca00000e0603 */
[----:B------:R-:W2:Y:S02]  /*5d380*/  LDG.E.U8 R5, desc[UR4][R10.64] ;  /* 0x000000040a057981 */ /* 0x000ea4000c1e1100 */
[----:B--2---:R-:W-:-:S05]  /*5d390*/  IMAD.U32 R2, R5, 0x10000, RZ ;  /* 0x0001000005027824 */ /* 0x004fca00078e00ff */
[----:B------:R-:W-:-:S04]  /*5d3a0*/  LOP3.LUT R2, R2, 0xff0000, RZ, 0xc0, !PT ;  /* 0x00ff000002027812 */ /* 0x000fc800078ec0ff */
[----:B---3--:R-:W-:-:S05]  /*5d3b0*/  IADD3 R2, PT, PT, R9, 0x1, R2 ;  /* 0x0000000109027810 */ /* 0x008fca0007ffe002 */
[----:B------:R1:W-:Y:S01]  /*5d3c0*/  STL [R1+0x1074], R2 ;  /* 0x0010740201007387 */ /* 0x0003e20000100800 */
[----:B------:R-:W-:Y:S01]  /*5d3d0*/  ISETP.GE.U32.AND P0, PT, R2, R7, PT ;  /* 0x000000070200720c */ /* 0x000fe20003f06070 */
[----:B------:R-:W-:-:S05]  /*5d3e0*/  IMAD.IADD R5, R250, 0x1, R5 ;  /* 0x00000001fa057824 */ /* 0x000fca00078e0205 */
[----:B------:R-:W-:-:S07]  /*5d3f0*/  PRMT R250, R5, 0x7610, R250 ;  /* 0x0000761005fa7816 */ /* 0x000fce00000000fa */
[----:B-1----:R-:W-:Y:S05]  /*5d400*/  @!P0 BRA `(.L_x_66) ;  /* 0xfffffe6000f88947 */ /* 0x002fea000383ffff */
.L_x_52:
[----:B------:R-:W-:Y:S05]  /*5d410*/  BSYNC.RELIABLE B9 ;  /* 0x0000000000097941 */ /* 0x000fea0003800100 */
.L_x_51:
[----:B------:R-:W2:Y:S01]  /*5d420*/  LDL R10, [R1+0xfe0] ;  /* 0x000fe000010a7983 */ /* 0x000ea20000100800 */
[----:B------:R-:W-:Y:S01]  /*5d430*/  BSSY.RECONVERGENT B9, `(.L_x_67) ;  /* 0x000000c000097945 */ /* 0x000fe20003800200 */
[----:B--2---:R-:W-:-:S13]  /*5d440*/  ISETP.GE.U32.AND P0, PT, R10, R7, PT ;  /* 0x000000070a00720c */ /* 0x004fda0003f06070 */
[----:B------:R-:W-:Y:S05]  /*5d450*/  @P0 BRA `(.L_x_68) ;  /* 0x0000000000240947 */ /* 0x000fea0003800000 */
[----:B------:R-:W-:-:S07]  /*5d460*/  IMAD.MOV.U32 R5, RZ, RZ, R10 ;  /* 0x000000ffff057224 */ /* 0x000fce00078e000a */
.L_x_69:
[----:B------:R-:W-:-:S06]  /*5d470*/  IMAD R2, R5, 0x4, R0 ;  /* 0x0000000405027824 */ /* 0x000fcc00078e0200 */
[----:B------:R-:W2:Y:S01]  /*5d480*/  LDL R2, [R2+0x4] ;  /* 0x0000040002027983 */ /* 0x000ea20000100800 */
[----:B01----:R-:W-:Y:S02]  /*5d490*/  IMAD.MOV.U32 R8, RZ, RZ, 0x1 ;  /* 0x00000001ff087424 */ /* 0x003fe400078e00ff */
[----:B------:R-:W-:-:S05]  /*5d4a0*/  VIADD R5, R5, 0x1 ;  /* 0x0000000105057836 */ /* 0x000fca0000000000 */
[----:B------:R-:W-:Y:S01]  /*5d4b0*/  ISETP.GE.U32.AND P0, PT, R5, R7, PT ;  /* 0x000000070500720c */ /* 0x000fe20003f06070 */
[----:B--2---:R-:W-:-:S05]  /*5d4c0*/  IMAD.IADD R6, R1, 0x1, R2 ;  /* 0x0000000101067824 */ /* 0x004fca00078e0202 */
[----:B------:R1:W-:Y:S07]  /*5d4d0*/  STL.U8 [R6+0x107c], R8 ;  /* 0x00107c0806007387 */ /* 0x0003ee0000100000 */
[----:B------:R-:W-:Y:S05]  /*5d4e0*/  @!P0 BRA `(.L_x_69) ;  /* 0xfffffffc00e08947 */ /* 0x000fea000383ffff */
.L_x_68:
[----:B------:R-:W-:Y:S05]  /*5d4f0*/  BSYNC.RECONVERGENT B9 ;  /* 0x0000000000097941 */ /* 0x000fea0003800200 */
.L_x_67:
[----:B------:R-:W0:Y:S04]  /*5d500*/  LDL R9, [R1+0x1028] ;  /* 0x0010280001097983 */ /* 0x000e280000100800 */
[----:B------:R-:W2:Y:S01]  /*5d510*/  LDL R5, [R1+0x1070] ;  /* 0x0010700001057983 */ /* 0x000ea20000100800 */
[----:B01----:R-:W-:-:S05]  /*5d520*/  IADD3 R8, P0, PT, R9, R4, RZ ;  /* 0x0000000409087210 */ /* 0x003fca0007f1e0ff */
[----:B------:R-:W-:-:S05]  /*5d530*/  IMAD.X R9, RZ, RZ, R3, P0 ;  /* 0x000000ffff097224 */ /* 0x000fca00000e0603 */
[----:B------:R-:W3:Y:S02]  /*5d540*/  LDG.E.U8 R7, desc[UR4][R8.64] ;  /* 0x0000000408077981 */ /* 0x000ee4000c1e1100 */
[----:B---3--:R-:W-:-:S05]  /*5d550*/  IMAD.U32 R2, R7, 0x10000, RZ ;  /* 0x0001000007027824 */ /* 0x008fca00078e00ff */
[----:B------:R-:W-:-:S04]  /*5d560*/  LOP3.LUT R2, R2, 0xff0000, RZ, 0xc0, !PT ;  /* 0x00ff000002027812 */ /* 0x000fc800078ec0ff */
[----:B--2---:R-:W-:-:S05]  /*5d570*/  IADD3 R5, PT, PT, R5, 0x1, R2 ;  /* 0x0000000105057810 */ /* 0x004fca0007ffe002 */
[----:B------:R0:W-:Y:S01]  /*5d580*/  STL [R1+0x1070], R5 ;  /* 0x0010700501007387 */ /* 0x0001e20000100800 */
[----:B------:R-:W-:Y:S01]  /*5d590*/  ISETP.GE.U32.AND P0, PT, R5, R10, PT ;  /* 0x0000000a0500720c */ /* 0x000fe20003f06070 */
[----:B-----5:R-:W-:-:S05]  /*5d5a0*/  IMAD.IADD R7, R7, 0x1, R250 ;  /* 0x0000000107077824 */ /* 0x020fca00078e02fa */
[----:B------:R-:W-:-:S07]  /*5d5b0*/  PRMT R252, R7, 0x7610, R252 ;  /* 0x0000761007fc7816 */ /* 0x000fce00000000fc */
[----:B0-----:R-:W-:Y:S05]  /*5d5c0*/  @!P0 BRA `(.L_x_50) ;  /* 0xfffffc7c00008947 */ /* 0x001fea000383ffff */
.L_x_37:
[----:B------:R-:W-:Y:S05]  /*5d5d0*/  BSYNC B8 ;  /* 0x0000000000087941 */ /* 0x000fea0003800000 */
.L_x_36:
[----:B------:R-:W2:Y:S01]  /*5d5e0*/  LDL R8, [R1+0xfdc] ;  /* 0x000fdc0001087983 */ /* 0x000ea20000100800 */
[----:B------:R-:W-:Y:S01]  /*5d5f0*/  BSSY.RECONVERGENT B8, `(.L_x_70) ;  /* 0x000000c000087945 */ /* 0x000fe20003800200 */
[----:B--2---:R-:W-:-:S13]  /*5d600*/  ISETP.GE.U32.AND P0, PT, R8, R10, PT ;  /* 0x0000000a0800720c */ /* 0x004fda0003f06070 */
[----:B------:R-:W-:Y:S05]  /*5d610*/  @P0 BRA `(.L_x_71) ;  /* 0x0000000000240947 */ /* 0x000fea0003800000 */
[----:B------:R-:W-:-:S07]  /*5d620*/  IMAD.MOV.U32 R5, RZ, RZ, R8 ;  /* 0x000000ffff057224 */ /* 0x000fce00078e0008 */
.L_x_72:
[----:B------:R-:W-:-:S06]  /*5d630*/  IMAD R2, R5, 0x4, R0 ;  /* 0x0000000405027824 */ /* 0x000fcc00078e0200 */
[----:B------:R-:W2:Y:S01]  /*5d640*/  LDL R2, [R2+0x4] ;  /* 0x0000040002027983 */ /* 0x000ea20000100800 */
[----:B0-----:R-:W-:Y:S02]  /*5d650*/  HFMA2 R7, -RZ, RZ, 0, 5.9604644775390625e-08 ;  /* 0x00000001ff077431 */ /* 0x001fe400000001ff */
[----:B------:R-:W-:-:S05]  /*5d660*/  VIADD R5, R5, 0x1 ;  /* 0x0000000105057836 */ /* 0x000fca0000000000 */
[----:B------:R-:W-:Y:S01]  /*5d670*/  ISETP.GE.U32.AND P0, PT, R5, R10, PT ;  /* 0x0000000a0500720c */ /* 0x000fe20003f06070 */
[----:B--2---:R-:W-:-:S05]  /*5d680*/  IMAD.IADD R6, R1, 0x1, R2 ;  /* 0x0000000101067824 */ /* 0x004fca00078e0202 */
[----:B------:R0:W-:Y:S07]  /*5d690*/  STL.U8 [R6+0x107c], R7 ;  /* 0x00107c0706007387 */ /* 0x0001ee0000100000 */
[----:B------:R-:W-:Y:S05]  /*5d6a0*/  @!P0 BRA `(.L_x_72) ;  /* 0xfffffffc00e08947 */ /* 0x000fea000383ffff */
.L_x_71:
[----:B------:R-:W-:Y:S05]  /*5d6b0*/  BSYNC.RECONVERGENT B8 ;  /* 0x0000000000087941 */ /* 0x000fea0003800200 */
.L_x_70:
[----:B------:R-:W2:Y:S04]  /*5d6c0*/  LDL R11, [R1+0x1024] ;  /* 0x00102400010b7983 */ /* 0x000ea80000100800 */
[----:B0-----:R-:W3:Y:S01]  /*5d6d0*/  LDL R7, [R1+0x106c] ;  /* 0x00106c0001077983 */ /* 0x001ee20000100800 */
        /* <DEDUP_REMOVED lines=8> */
[----:B-----5:R-:W-:-:S05]  /*5d760*/  IMAD.IADD R5, R5, 0x1, R252 ;  /* 0x0000000105057824 */ /* 0x020fca00078e02fc */
[----:B------:R-:W-:-:S07]  /*5d770*/  PRMT R250, R5, 0x7610, R250 ;  /* 0x0000761005fa7816 */ /* 0x000fce00000000fa */
[----:B0-----:R-:W-:Y:S05]  /*5d780*/  @P0 BRA `(.L_x_34) ;  /* 0x0000023000940947 */ /* 0x001fea0003800000 */
[----:B------:R-:W-:Y:S01]  /*5d790*/  IMAD.MOV.U32 R5, RZ, RZ, R2 ;  /* 0x000000ffff057224 */ /* 0x000fe200078e0002 */
[----:B------:R-:W-:Y:S06]  /*5d7a0*/  BRA `(.L_x_73) ;  /* 0xfffffc5000107947 */ /* 0x000fec000383ffff */
.L_x_62:
[----:B------:R-:W-:-:S06]  /*5d7b0*/  IMAD R2, R7, 0x4, R0 ;  /* 0x0000000407027824 */ /* 0x000fcc00078e0200 */
[----:B------:R-:W2:Y:S01]  /*5d7c0*/  LDL R2, [R2+0x4] ;  /* 0x0000040002027983 */ /* 0x000ea20000100800 */
[----:B------:R-:W-:Y:S02]  /*5d7d0*/  VIADD R4, R7, 0x1 ;  /* 0x0000000107047836 */ /* 0x000fe40000000000 */
[C---:B------:R-:W-:Y:S01]  /*5d7e0*/  IMAD R7, R15.reuse, 0x4, R0 ;  /* 0x000000040f077824 */ /* 0x040fe200078e0200 */
[----:B------:R-:W-:Y:S04]  /*5d7f0*/  STL [R1+0xfec], R15 ;  /* 0x000fec0f01007387 */ /* 0x000fe80000100800 */
[----:B------:R0:W-:Y:S01]  /*5d800*/  STL [R1+0x107c], R4 ;  /* 0x00107c0401007387 */ /* 0x0001e20000100800 */
[----:B--2---:R-:W-:-:S03]  /*5d810*/  LOP3.LUT R6, R15, R2, RZ, 0xc0, !PT ;  /* 0x000000020f067212 */ /* 0x004fc600078ec0ff */
[----:B------:R-:W-:Y:S02]  /*5d820*/  STL [R1+0x1030], R2 ;  /* 0x0010300201007387 */ /* 0x000fe40000100800 */
[----:B------:R-:W-:Y:S02]  /*5d830*/  IMAD.IADD R11, R1, 0x1, R6 ;  /* 0x00000001010b7824 */ /* 0x000fe400078e0206 */
        /* <DEDUP_REMOVED lines=44> */
[----:B---3--:R-:W-:-:S04]  /*5db00*/  LOP3.LUT R8, R5, R2, RZ, 0xc0, !PT ;  /* 0x0000000205087212 */ /* 0x008fc800078ec0ff */
[----:B------:R-:W-:Y:S01]  /*5db10*/  IADD3 R11, PT, PT, R1, R8, RZ ;  /* 0x00000008010b7210 */ /* 0x000fe20007ffe0ff */
        /* <DEDUP_REMOVED lines=152> */
[----:B---3--:R-:W-:-:S05]  /*5e4a0*/  IMAD.IADD R4, R4, 0x1, R7 ;  /* 0x0000000104047824 */ /* 0x008fca00078e0207 */
[----:B------:R-:W-:Y:S01]  /*5e4b0*/  LEA R7, R4, R0, 0x2 ;  /* 0x0000000004077211 */ /* 0x000fe200078e10ff */
        /* <DEDUP_REMOVED lines=153> */
[----:B------:R-:W-:Y:S01]  /*5ee50*/  IMAD.IADD R11, R1, 0x1, R10 ;  /* 0x00000001010b7824 */ /* 0x000fe200078e020a */
[----:B----4-:R-:W-:-:S05]  /*5ee60*/  IADD3 R6, PT, PT, R6, R7, RZ ;  /* 0x0000000706067210 */ /* 0x010fca0007ffe0ff */
        /* <DEDUP_REMOVED lines=379> */
[----:B--2---:R-:W-:-:S04]  /*60620*/  LOP3.LUT R8, R5, R2, RZ, 0xc0, !PT ;  /* 0x0000000205087212 */ /* 0x004fc800078ec0ff */
[----:B------:R-:W-:Y:S01]  /*60630*/  IADD3 R13, PT, PT, R1, R8, RZ ;  /* 0x00000008010d7210 */ /* 0x000fe20007ffe0ff */
        /* <DEDUP_REMOVED lines=30> */
[----:B------:R-:W-:Y:S01]  /*60820*/  LOP3.LUT R2, R5, R2, RZ, 0xfc, !PT ;  /* 0x0000000205027212 */ /* 0x000fe200078efcff */
[----:B----4-:R-:W-:-:S04]  /*60830*/  IMAD.IADD R4, R4, 0x1, R7 ;  /* 0x0000000104047824 */ /* 0x010fc800078e0207 */
[----:B------:R-:W-:Y:S02]  /*60840*/  IMAD.IADD R7, R1, 0x1, R2 ;  /* 0x0000000101077824 */ /* 0x000fe400078e0202 */
[----:B------:R-:W-:Y:S01]  /*60850*/  IMAD R5, R4, 0x4, R0 ;  /* 0x0000000404057824 */ /* 0x000fe200078e0200 */
[----:B------:R0:W-:Y:S04]  /*60860*/  STL [R1+0xfec], R4 ;  /* 0x000fec0401007387 */ /* 0x0001e80000100800 */
[----:B------:R0:W-:Y:S04]  /*60870*/  STL.U8 [R10+0x107c], RZ ;  /* 0x00107cff0a007387 */ /* 0x0001e80000100000 */
[----:B------:R0:W-:Y:S04]  /*60880*/  STL [R5+0x4], R2 ;  /* 0x0000040205007387 */ /* 0x0001e80000100800 */
[----:B-1----:R-:W2:Y:S04]  /*60890*/  LDL.U8 R3, [R7+0x107c] ;  /* 0x00107c0007037983 */ /* 0x002ea80000100000 */
[----:B---3--:R-:W2:Y:S02]  /*608a0*/  LDL R6, [R1+0xfec] ;  /* 0x000fec0001067983 */ /* 0x008ea40000100800 */
[----:B--2---:R-:W-:-:S05]  /*608b0*/  IMAD.IADD R6, R3, 0x1, R6 ;  /* 0x0000000103067824 */ /* 0x004fca00078e0206 */
[----:B------:R0:W-:Y:S04]  /*608c0*/  STL [R1+0xfec], R6 ;  /* 0x000fec0601007387 */ /* 0x0001e80000100800 */
[----:B------:R0:W-:Y:S01]  /*608d0*/  STL.U8 [R7+0x107c], RZ ;  /* 0x00107cff07007387 */ /* 0x0001e20000100000 */
[----:B------:R-:W-:Y:S05]  /*608e0*/  BRA `(.L_x_74) ;  /* 0x00000b0400f07947 */ /* 0x000fea0003800000 */
.L_x_35:
        /* <DEDUP_REMOVED lines=18> */
[----:B------:R-:W-:-:S04]  /*60a10*/  IMAD.IADD R16, R1, 0x1, R8 ;  /* 0x0000000101107824 */ /* 0x000fc800078e0208 */
[----:B------:R-:W-:Y:S02]  /*60a20*/  IMAD.X R19, RZ, RZ, R3, P0 ;  /* 0x000000ffff137224 */ /* 0x000fe400000e0603 */
[----:B-1----:R-:W-:Y:S01]  /*60a30*/  IMAD R11, R9, 0x4, R0 ;  /* 0x00000004090b7824 */ /* 0x002fe200078e0200 */
[----:B---3--:R-:W-:Y:S02]  /*60a40*/  LOP3.LUT R10, R10, R7, RZ, 0x30, !PT ;  /* 0x000000070a0a7212 */ /* 0x008fe400078e30ff */
[----:B------:R-:W3:Y:S04]  /*60a50*/  LDG.E.U8 R7, desc[UR4][R18.64] ;  /* 0x0000000412077981 */ /* 0x000ee8000c1e1100 */
[----:B------:R0:W-:Y:S04]  /*60a60*/  STL.U8 [R13+0x107c], R10 ;  /* 0x00107c0a0d007387 */ /* 0x0001e80000100000 */
[----:B------:R-:W3:Y:S04]  /*60a70*/  LDL.U8 R6, [R16+0x107c] ;  /* 0x00107c0010067983 */ /* 0x000ee80000100000 */
[----:B------:R1:W-:Y:S04]  /*60a80*/  STL [R11+0x4], R8 ;  /* 0x000004080b007387 */ /* 0x0003e80000100800 */
[----:B------:R-:W4:Y:S01]  /*60a90*/  LDL R12, [R1+0xfe0] ;  /* 0x000fe000010c7983 */ /* 0x000f220000100800 */
[----:B---3--:R-:W-:-:S04]  /*60aa0*/  LOP3.LUT R6, R7, R6, RZ, 0xc0, !PT ;  /* 0x0000000607067212 */ /* 0x008fc800078ec0ff */
[----:B------:R-:W-:-:S05]  /*60ab0*/  LOP3.LUT R7, R6, 0xff, RZ, 0xc0, !PT ;  /* 0x000000ff06077812 */ /* 0x000fca00078ec0ff */
        /* <DEDUP_REMOVED lines=8> */
[----:B-1----:R-:W4:Y:S01]  /*60b40*/  LDG.E.U8 R11, desc[UR4][R18.64] ;  /* 0x00000004120b7981 */ /* 0x002f22000c1e1100 */
[----:B--2---:R-:W-:-:S05]  /*60b50*/  LOP3.LUT R9, R9, R6, RZ, 0x30, !PT ;  /* 0x0000000609097212 */ /* 0x004fca00078e30ff */
[----:B------:R-:W-:Y:S04]  /*60b60*/  STL.U8 [R16+0x107c], R9 ;  /* 0x00107c0910007387 */ /* 0x000fe80000100000 */
[----:B------:R-:W4:Y:S04]  /*60b70*/  LDL.U8 R6, [R14+0x107c] ;  /* 0x00107c000e067983 */ /* 0x000f280000100000 */
[----:B------:R0:W-:Y:S04]  /*60b80*/  STL [R13+0x4], R12 ;  /* 0x0000040c0d007387 */ /* 0x0001e80000100800 */
[----:B------:R-:W2:Y:S01]  /*60b90*/  LDL R8, [R1+0xfe0] ;  /* 0x000fe00001087983 */ /* 0x000ea20000100800 */
[----:B----4-:R-:W-:-:S04]  /*60ba0*/  LOP3.LUT R6, R11, R6, RZ, 0xc0, !PT ;  /* 0x000000060b067212 */ /* 0x010fc800078ec0ff */
[----:B---3--:R-:W-:-:S04]  /*60bb0*/  LOP3.LUT R7, R6, 0xff, RZ, 0xc0, !PT ;  /* 0x000000ff06077812 */ /* 0x008fc800078ec0ff */
[----:B--2---:R-:W-:-:S05]  /*60bc0*/  IADD3 R7, PT, PT, R7, R8, RZ ;  /* 0x0000000807077210 */ /* 0x004fca0007ffe0ff */
        /* <DEDUP_REMOVED lines=42> */
[----:B------:R-:W4:Y:S04]  /*60e70*/  LDL.U8 R8, [R12+0x107c] ;  /* 0x00107c000c087983 */ /* 0x000f280000100000 */
[----:B---3--:R-:W4:Y:S04]  /*60e80*/  LDG.E.U8 R13, desc[UR4][R18.64] ;  /* 0x00000004120d7981 */ /* 0x008f28000c1e1100 */
[----:B------:R0:W-:Y:S04]  /*60e90*/  STL [R15+0x4], R6 ;  /* 0x000004060f007387 */ /* 0x0001e80000100800 */
[----:B------:R-:W3:Y:S01]  /*60ea0*/  LDL R10, [R1+0xfe0] ;  /* 0x000fe000010a7983 */ /* 0x000ee20000100800 */
[----:B----4-:R-:W-:-:S04]  /*60eb0*/  LOP3.LUT R8, R13, R8, RZ, 0xc0, !PT ;  /* 0x000000080d087212 */ /* 0x010fc800078ec0ff */
[----:B-1----:R-:W-:-:S05]  /*60ec0*/  LOP3.LUT R7, R8, 0xff, RZ, 0xc0, !PT ;  /* 0x000000ff08077812 */ /* 0x002fca00078ec0ff */
[----:B---3--:R-:W-:-:S05]  /*60ed0*/  IMAD.IADD R7, R7, 0x1, R10 ;  /* 0x0000000107077824 */ /* 0x008fca00078e020a */
        /* <DEDUP_REMOVED lines=52> */
[----:B0-----:R-:W-:-:S03]  /*61220*/  IMAD.IADD R12, R1, 0x1, R9 ;  /* 0x00000001010c7824 */ /* 0x001fc600078e0209 */
[----:B------:R-:W-:Y:S01]  /*61230*/  IADD3.X R19, PT, PT, RZ, R3, RZ, P0, !PT ;  /* 0x00000003ff137210 */ /* 0x000fe200007fe4ff */
[----:B------:R-:W-:-:S04]  /*61240*/  IMAD R8, R7, 0x4, R0 ;  /* 0x0000000407087824 */ /* 0x000fc800078e0200 */
        /* <DEDUP_REMOVED lines=30> */
[----:B--2---:R-:W-:-:S04]  /*61430*/  IMAD.IADD R12, R1, 0x1, R10 ;  /* 0x00000001010c7824 */ /* 0x004fc800078e020a */
[----:B------:R-:W-:Y:S02]  /*61440*/  IMAD.X R21, RZ, RZ, R3, P0 ;  /* 0x000000ffff157224 */ /* 0x000fe400000e0603 */
[----:B0-----:R-:W-:-:S03]  /*61450*/  IMAD R15, R7, 0x4, R0 ;  /* 0x00000004070f7824 */ /* 0x001fc600078e0200 */
        /* <DEDUP_REMOVED lines=47> */
[----:B------:R-:W-:-:S03]  /*61750*/  IMAD R8, R7, 0x4, R0 ;  /* 0x0000000407087824 */ /* 0x000fc600078e0200 */
[----:B------:R-:W4:Y:S01]  /*61760*/  LDG.E.U8 R9, desc[UR4][R18.64] ;  /* 0x0000000412097981 */ /* 0x000f22000c1e1100 */
[----:B--2---:R-:W-:-:S05]  /*61770*/  LOP3.LUT R11, R11, R6, RZ, 0x30, !PT ;  /* 0x000000060b0b7212 */ /* 0x004fca00078e30ff */
[----:B------:R0:W-:Y:S04]  /*61780*/  STL.U8 [R12+0x107c], R11 ;  /* 0x00107c0b0c007387 */ /* 0x0001e80000100000 */
[----:B------:R-:W4:Y:S04]  /*61790*/  LDL.U8 R6, [R14+0x107c] ;  /* 0x00107c000e067983 */ /* 0x000f280000100000 */
[----:B------:R2:W-:Y:S04]  /*617a0*/  STL [R8+0x4], R13 ;  /* 0x0000040d08007387 */ /* 0x0005e80000100800 */
[----:B---3--:R-:W3:Y:S01]  /*617b0*/  LDL R10, [R1+0xfe0] ;  /* 0x000fe000010a7983 */ /* 0x008ee20000100800 */
[----:B----4-:R-:W-:-:S04]  /*617c0*/  LOP3.LUT R6, R9, R6, RZ, 0xc0, !PT ;  /* 0x0000000609067212 */ /* 0x010fc800078ec0ff */
[----:B-1----:R-:W-:-:S05]  /*617d0*/  LOP3.LUT R7, R6, 0xff, RZ, 0xc0, !PT ;  /* 0x000000ff06077812 */ /* 0x002fca00078ec0ff */
        /* <DEDUP_REMOVED lines=104> */
[----:B------:R-:W-:Y:S01]  /*61e60*/  IMAD.X R21, RZ, RZ, R3, P0 ;  /* 0x000000ffff157224 */ /* 0x000fe200000e0603 */
[----:B0-----:R-:W-:-:S04]  /*61e70*/  LEA R15, R7, R0, 0x2 ;  /* 0x00000000070f7211 */ /* 0x001fc800078e10ff */
        /* <DEDUP_REMOVED lines=104> */
[----:B-1----:R-:W-:-:S04]  /*62500*/  LOP3.LUT R7, R6, 0xff, RZ, 0xc0, !PT ;  /* 0x000000ff06077812 */ /* 0x002fc800078ec0ff */
[----:B----4-:R-:W-:-:S05]  /*62510*/  IADD3 R7, PT, PT, R7, R10, RZ ;  /* 0x0000000a07077210 */ /* 0x010fca0007ffe0ff */
        /* <DEDUP_REMOVED lines=202> */
[----:B------:R-:W-:-:S03]  /*631c0*/  IMAD.IADD R14, R1, 0x1, R6 ;  /* 0x00000001010e7824 */ /* 0x000fc600078e0206 */
[----:B------:R-:W-:Y:S02]  /*631d0*/  IADD3.X R19, PT, PT, RZ, R3, RZ, P0, !PT ;  /* 0x00000003ff137210 */ /* 0x000fe400007fe4ff */
        /* <DEDUP_REMOVED lines=486> */
.L_x_78:
[----:B------:R-:W-:Y:S02]  /*65040*/  VIADD R5, R5, 0x1 ;  /* 0x0000000105057836 */ /* 0x000fe40000000000 */
[----:B------:R-:W-:-:S03]  /*65050*/  IMAD.MOV.U32 R251, RZ, RZ, 0xf ;  /* 0x0000000ffffb7424 */ /* 0x000fc600078e00ff */
[----:B------:R-:W-:-:S13]  /*65060*/  ISETP.GE.U32.AND P0, PT, R5, R20, PT ;  /* 0x000000140500720c */ /* 0x000fda0003f06070 */
[----:B------:R-:W-:Y:S05]  /*65070*/  @P0 BREAK.RELIABLE B9 ;  /* 0x0000000000090942 */ /* 0x000fea0003800100 */
[----:B------:R-:W-:Y:S05]  /*65080*/  @P0 BRA `(.L_x_77) ;  /* 0x000001b400d40947 */ /* 0x000fea0003800000 */
[----:B--2---:R-:W-:-:S06]  /*65090*/  IMAD R6, R5, 0x4, R0 ;  /* 0x0000000405067824 */ /* 0x004fcc00078e0200 */
[----:B------:R-:W0:Y:S02]  /*650a0*/  LDL R6, [R6+0x4] ;  /* 0x0000040006067983 */ /* 0x000e240000100800 */
[----:B0-----:R-:W-:-:S05]  /*650b0*/  IADD3 R8, P0, PT, R6, R2, RZ ;  /* 0x0000000206087210 */ /* 0x001fca0007f1e0ff */
[----:B------:R-:W-:-:S05]  /*650c0*/  IMAD.X R9, RZ, RZ, R3, P0 ;  /* 0x000000ffff097224 */ /* 0x000fca00000e0603 */
[----:B------:R-:W2:Y:S02]  /*650d0*/  LDG.E.U8 R8, desc[UR4][R8.64] ;  /* 0x0000000408087981 */ /* 0x000ea4000c1e1100 */
[----:B--2---:R-:W-:-:S13]  /*650e0*/  ISETP.NE.AND P0, PT, R8, RZ, PT ;  /* 0x000000ff0800720c */ /* 0x004fda0003f05270 */
[----:B------:R-:W-:Y:S05]  /*650f0*/  @!P0 BRA `(.L_x_78) ;  /* 0xfffffffc00d08947 */ /* 0x000fea000383ffff */
[----:B------:R-:W-:Y:S05]  /*65100*/  BSYNC.RELIABLE B9 ;  /* 0x0000000000097941 */ /* 0x000fea0003800100 */
.L_x_76:
[----:B------:R0:W-:Y:S01]  /*65110*/  STL [R1+0x1028], R6 ;  /* 0x0010280601007387 */ /* 0x0001e20000100800 */
[----:B------:R-:W-:Y:S01]  /*65120*/  LOP3.LUT R4, R4, 0xff, RZ, 0xc0, !PT ;  /* 0x000000ff04047812 */ /* 0x000fe200078ec0ff */
[----:B------:R-:W-:Y:S01]  /*65130*/  BSSY.RELIABLE B9, `(.L_x_79) ;  /* 0x0000a01000097945 */ /* 0x000fe20003800100 */
[----:B------:R-:W-:Y:S01]  /*65140*/  MOV R251, 0xf ;  /* 0x0000000f00fb7802 */ /* 0x000fe20000000f00 */
[----:B------:R-:W-:Y:S01]  /*65150*/  IMAD.MOV.U32 R252, RZ, RZ, 0x10 ;  /* 0x00000010fffc7424 */ /* 0x000fe200078e00ff */
[----:B------:R-:W-:-:S13]  /*65160*/  ISETP.NE.AND P0, PT, R4, 0x1, PT ;  /* 0x000000010400780c */ /* 0x000fda0003f05270 */
        /* <DEDUP_REMOVED lines=94> */
[----:B-1----:R-:W-:-:S04]  /*65750*/  LOP3.LUT R8, R9, 0xff, RZ, 0xc0, !PT ;  /* 0x000000ff09087812 */ /* 0x002fc800078ec0ff */
[----:B----4-:R-:W-:-:S05]  /*65760*/  IADD3 R8, PT, PT, R8, R13, RZ ;  /* 0x0000000d08087210 */ /* 0x010fca0007ffe0ff */
        /* <DEDUP_REMOVED lines=103> */
[----:B--2---:R-:W-:-:S04]  /*65de0*/  IMAD R14, R8, 0x4, R0 ;  /* 0x00000004080e7824 */ /* 0x004fc800078e0200 */
        /* <DEDUP_REMOVED lines=93> */
[----:B------:R-:W-:Y:S02]  /*663c0*/  IADD3 R16, P0, PT, R13, R2, RZ ;  /* 0x000000020d107210 */ /* 0x000fe40007f1e0ff */
[----:B0-----:R-:W-:-:S03]  /*663d0*/  IADD3 R11, PT, PT, R1, R13, RZ ;  /* 0x0000000d010b7210 */ /* 0x001fc60007ffe0ff */
        /* <DEDUP_REMOVED lines=907> */
[----:B------:R-:W-:-:S05]  /*69c90*/  IMAD.X R17, RZ, RZ, R3, P0 ;  /* 0x000000ffff117224 */ /* 0x000fca00000e0603 */
[----:B------:R-:W3:Y:S01]  /*69ca0*/  LDG.E.U8 R3, desc[UR4][R16.64] ;  /* 0x0000000410037981 */ /* 0x000ee2000c1e1100 */
[----:B--2---:R-:W-:-:S05]  /*69cb0*/  LOP3.LUT R10, R10, R7, RZ, 0x30, !PT ;  /* 0x000000070a0a7212 */ /* 0x004fca00078e30ff */
[----:B------:R1:W-:Y:S01]  /*69cc0*/  STL.U8 [R11+0x107c], R10 ;  /* 0x00107c0a0b007387 */ /* 0x0003e20000100000 */
[----:B------:R-:W-:-:S03]  /*69cd0*/  LEA R7, R8, R0, 0x2 ;  /* 0x0000000008077211 */ /* 0x000fc600078e10ff */
[----:B------:R-:W3:Y:S04]  /*69ce0*/  LDL.U8 R2, [R9+0x107c] ;  /* 0x00107c0009027983 */ /* 0x000ee80000100000 */
[----:B------:R1:W-:Y:S04]  /*69cf0*/  STL [R7+0x4], R6 ;  /* 0x0000040607007387 */ /* 0x0003e80000100800 */
[----:B------:R-:W2:Y:S01]  /*69d00*/  LDL R18, [R1+0xfe4] ;  /* 0x000fe40001127983 */ /* 0x000ea20000100800 */
[----:B---3--:R-:W-:-:S04]  /*69d10*/  LOP3.LUT R2, R3, R2, RZ, 0xc0, !PT ;  /* 0x0000000203027212 */ /* 0x008fc800078ec0ff */
[----:B------:R-:W-:-:S05]  /*69d20*/  LOP3.LUT R3, R2, 0xff, RZ, 0xc0, !PT ;  /* 0x000000ff02037812 */ /* 0x000fca00078ec0ff */
[----:B--2---:R-:W-:-:S05]  /*69d30*/  IMAD.IADD R18, R3, 0x1, R18 ;  /* 0x0000000103127824 */ /* 0x004fca00078e0212 */
[----:B------:R1:W-:Y:S04]  /*69d40*/  STL [R1+0xfe4], R18 ;  /* 0x000fe41201007387 */ /* 0x0003e80000100800 */
[----:B------:R-:W0:Y:S01]  /*69d50*/  LDL.U8 R3, [R9+0x107c] ;  /* 0x00107c0009037983 */ /* 0x000e220000100000 */
[----:B------:R-:W-:Y:S01]  /*69d60*/  BSSY.RELIABLE B10, `(.L_x_81) ;  /* 0x00000110000a7945 */ /* 0x000fe20003800100 */
[----:B0-----:R-:W-:Y:S02]  /*69d70*/  LOP3.LUT R8, R3, R2, RZ, 0x30, !PT ;  /* 0x0000000203087212 */ /* 0x001fe400078e30ff */
[----:B------:R-:W0:Y:S03]  /*69d80*/  LDC.64 R2, c[0x4][RZ] ;  /* 0x01000000ff027b82 */ /* 0x000e260000000a00 */
[----:B------:R1:W-:Y:S02]  /*69d90*/  STL.U8 [R9+0x107c], R8 ;  /* 0x00107c0809007387 */ /* 0x0003e40000100000 */
.L_x_82:
[----:B------:R-:W-:Y:S02]  /*69da0*/  VIADD R5, R5, 0x1 ;  /* 0x0000000105057836 */ /* 0x000fe40000000000 */
[----:B------:R-:W-:-:S03]  /*69db0*/  IMAD.MOV.U32 R251, RZ, RZ, 0x10 ;  /* 0x00000010fffb7424 */ /* 0x000fc600078e00ff */
[----:B------:R-:W-:-:S13]  /*69dc0*/  ISETP.GE.U32.AND P0, PT, R5, R18, PT ;  /* 0x000000120500720c */ /* 0x000fda0003f06070 */
[----:B------:R-:W-:Y:S05]  /*69dd0*/  @P0 BREAK.RELIABLE B10 ;  /* 0x00000000000a0942 */ /* 0x000fea0003800100 */
[----:B------:R-:W-:Y:S05]  /*69de0*/  @P0 BREAK.RELIABLE B9 ;  /* 0x0000000000090942 */ /* 0x000fea0003800100 */
[----:B------:R-:W-:Y:S05]  /*69df0*/  @P0 BRA `(.L_x_77) ;  /* 0x0000016800780947 */ /* 0x000fea0003800000 */
[----:B-1----:R-:W-:-:S06]  /*69e00*/  IMAD R6, R5, 0x4, R0 ;  /* 0x0000000405067824 */ /* 0x002fcc00078e0200 */
[----:B------:R-:W0:Y:S02]  /*69e10*/  LDL R6, [R6+0x4] ;  /* 0x0000040006067983 */ /* 0x000e240000100800 */
[----:B0-----:R-:W-:-:S05]  /*69e20*/  IADD3 R8, P0, PT, R6, R2, RZ ;  /* 0x0000000206087210 */ /* 0x001fca0007f1e0ff */
[----:B------:R-:W-:-:S05]  /*69e30*/  IMAD.X R9, RZ, RZ, R3, P0 ;  /* 0x000000ffff097224 */ /* 0x000fca00000e0603 */
[----:B------:R-:W2:Y:S02]  /*69e40*/  LDG.E.U8 R8, desc[UR4][R8.64] ;  /* 0x0000000408087981 */ /* 0x000ea4000c1e1100 */
[----:B--2---:R-:W-:-:S13]  /*69e50*/  ISETP.NE.AND P0, PT, R8, RZ, PT ;  /* 0x000000ff0800720c */ /* 0x004fda0003f05270 */
[----:B------:R-:W-:Y:S05]  /*69e60*/  @!P0 BRA `(.L_x_82) ;  /* 0xfffffffc00cc8947 */ /* 0x000fea000383ffff */
[----:B------:R-:W-:Y:S05]  /*69e70*/  BSYNC.RELIABLE B10 ;  /* 0x00000000000a7941 */ /* 0x000fea0003800100 */
.L_x_81:
[----:B------:R0:W-:Y:S01]  /*69e80*/  STL [R1+0x102c], R6 ;  /* 0x00102c0601007387 */ /* 0x0001e20000100800 */
[----:B------:R-:W-:Y:S01]  /*69e90*/  ISETP.NE.AND P0, PT, R4, 0x2, PT ;  /* 0x000000020400780c */ /* 0x000fe20003f05270 */
[----:B------:R-:W-:Y:S02]  /*69ea0*/  IMAD.MOV.U32 R251, RZ, RZ, 0x10 ;  /* 0x00000010fffb7424 */ /* 0x000fe400078e00ff */
[----:B------:R-:W-:-:S10]  /*69eb0*/  IMAD.MOV.U32 R252, RZ, RZ, 0x11 ;  /* 0x00000011fffc7424 */ /* 0x000fd400078e00ff */
[----:B0-----:R-:W-:Y:S05]  /*69ec0*/  @!P0 BRA `(.L_x_80) ;  /* 0x00000050009c8947 */ /* 0x001fea0003800000 */
        /* <DEDUP_REMOVED lines=16> */
[----:B------:R-:W-:-:S04]  /*69fd0*/  LOP3.LUT R12, R6, R21, RZ, 0x30, !PT ;  /* 0x00000015060c7212 */ /* 0x000fc800078e30ff */
[----:B0-----:R-:W-:Y:S01]  /*69fe0*/  IADD3 R18, P0, PT, R12, R2, RZ ;  /* 0x000000020c127210 */ /* 0x001fe20007f1e0ff */
[----:B------:R-:W-:-:S04]  /*69ff0*/  IMAD.IADD R17, R1, 0x1, R12 ;  /* 0x0000000101117824 */ /* 0x000fc800078e020c */
[----:B------:R-:W-:Y:S02]  /*6a000*/  IMAD.X R19, RZ, RZ, R3, P0 ;  /* 0x000000ffff137224 */ /* 0x000fe400000e0603 */
[----:B------:R-:W-:Y:S01]  /*6a010*/  IMAD R13, R9, 0x4, R0 ;  /* 0x00000004090d7824 */ /* 0x000fe200078e0200 */
[----:B---3--:R-:W-:Y:S02]  /*6a020*/  LOP3.LUT R11, R11, R8, RZ, 0x30, !PT ;  /* 0x000000080b0b7212 */ /* 0x008fe400078e30ff */
[----:B------:R-:W3:Y:S04]  /*6a030*/  LDG.E.U8 R8, desc[UR4][R18.64] ;  /* 0x0000000412087981 */ /* 0x000ee8000c1e1100 */
[----:B------:R0:W-:Y:S04]  /*6a040*/  STL.U8 [R14+0x107c], R11 ;  /* 0x00107c0b0e007387 */ /* 0x0001e80000100000 */
[----:B-1----:R-:W3:Y:S04]  /*6a050*/  LDL.U8 R7, [R17+0x107c] ;  /* 0x00107c0011077983 */ /* 0x002ee80000100000 */
        /* <DEDUP_REMOVED lines=9> */
[----:B------:R-:W-:-:S04]  /*6a0f0*/  IMAD.IADD R15, R1, 0x1, R9 ;  /* 0x00000001010f7824 */ /* 0x000fc800078e0209 */
[----:B------:R-:W-:Y:S02]  /*6a100*/  IMAD.X R19, RZ, RZ, R3, P0 ;  /* 0x000000ffff137224 */ /* 0x000fe400000e0603 */
[----:B0-----:R-:W-:-:S03]  /*6a110*/  IMAD R14, R8, 0x4, R0 ;  /* 0x00000004080e7824 */ /* 0x001fc600078e0200 */
        /* <DEDUP_REMOVED lines=13> */
[----:B------:R-:W-:-:S04]  /*6a1f0*/  IMAD.IADD R13, R1, 0x1, R11 ;  /* 0x00000001010d7824 */ /* 0x000fc800078e020b */
[----:B0-----:R-:W-:Y:S02]  /*6a200*/  IMAD.X R17, RZ, RZ, R3, P0 ;  /* 0x000000ffff117224 */ /* 0x001fe400000e0603 */
[----:B-1----:R-:W-:-:S03]  /*6a210*/  IMAD R14, R8, 0x4, R0 ;  /* 0x00000004080e7824 */ /* 0x002fc600078e0200 */
[----:B------:R-:W4:Y:S01]  /*6a220*/  LDG.E.U8 R10, desc[UR4][R16.64] ;  /* 0x00000004100a7981 */ /* 0x000f22000c1e1100 */
        /* <DEDUP_REMOVED lines=9> */
[----:B------:R-:W2:Y:S01]  /*6a2c0*/  LDL.U8 R10, [R13+0x107c] ;  /* 0x00107c000d0a7983 */ /* 0x000ea20000100000 */
[----:B------:R-:W-:-:S04]  /*6a2d0*/  LOP3.LUT R9, R21, R6, RZ, 0xfc, !PT ;  /* 0x0000000615097212 */ /* 0x000fc800078efcff */
[----:B------:R-:W-:Y:S02]  /*6a2e0*/  IADD3 R18, P0, PT, R9, R2, RZ ;  /* 0x0000000209127210 */ /* 0x000fe40007f1e0ff */
[----:B------:R-:W-:-:S03]  /*6a2f0*/  IADD3 R17, PT, PT, R1, R9, RZ ;  /* 0x0000000901117210 */ /* 0x000fc60007ffe0ff */
        /* <DEDUP_REMOVED lines=97> */
[----:B0-----:R-:W-:Y:S02]  /*6a910*/  LEA R11, R8, R0, 0x2 ;  /* 0x00000000080b7211 */ /* 0x001fe400078e10ff */
        /* <DEDUP_REMOVED lines=209> */
[----:B0-----:R-:W-:-:S03]  /*6b630*/  IMAD.IADD R11, R1, 0x1, R13 ;  /* 0x00000001010b7824 */ /* 0x001fc600078e020d */
[----:B------:R-:W-:Y:S01]  /*6b640*/  IADD3.X R17, PT, PT, RZ, R3, RZ, P0, !PT ;  /* 0x00000003ff117210 */ /* 0x000fe200007fe4ff */
[----:B------:R-:W-:-:S04]  /*6b650*/  IMAD R14, R8, 0x4, R0 ;  /* 0x00000004080e7824 */ /* 0x000fc800078e0200 */
        /* <DEDUP_REMOVED lines=921> */
.L_x_84:
[----:B------:R-:W-:Y:S02]  /*6eff0*/  VIADD R5, R5, 0x1 ;  /* 0x0000000105057836 */ /* 0x000fe40000000000 */
[----:B------:R-:W-:-:S03]  /*6f000*/  IMAD.MOV.U32 R251, RZ, RZ, 0x11 ;  /* 0x00000011fffb7424 */ /* 0x000fc600078e00ff */
[----:B------:R-:W-:-:S13]  /*6f010*/  ISETP.GE.U32.AND P0, PT, R5, R8, PT ;  /* 0x000000080500720c */ /* 0x000fda0003f06070 */
[----:B------:R-:W-:Y:S05]  /*6f020*/  @P0 BREAK.RELIABLE B10 ;  /* 0x00000000000a0942 */ /* 0x000fea0003800100 */
[----:B------:R-:W-:Y:S05]  /*6f030*/  @P0 BREAK.RELIABLE B9 ;  /* 0x0000000000090942 */ /* 0x000fea0003800100 */
[----:B------:R-:W-:Y:S05]  /*6f040*/  @P0 BRA `(.L_x_77) ;  /* 0x0000011400e40947 */ /* 0x000fea0003800000 */
        /* <DEDUP_REMOVED lines=9> */
.L_x_83:
[----:B------:R3:W-:Y:S01]  /*6f0e0*/  STL [R1+0x1030], R2 ;  /* 0x0010300201007387 */ /* 0x0007e20000100800 */
[----:B------:R-:W-:Y:S01]  /*6f0f0*/  ISETP.NE.AND P0, PT, R4, 0x3, PT ;  /* 0x000000030400780c */ /* 0x000fe20003f05270 */
[----:B------:R-:W-:-:S12]  /*6f100*/  IMAD.MOV.U32 R251, RZ, RZ, 0x11 ;  /* 0x00000011fffb7424 */ /* 0x000fd800078e00ff */
[----:B------:R-:W-:Y:S05]  /*6f110*/  @P0 BREAK.RELIABLE B9 ;  /* 0x0000000000090942 */ /* 0x000fea0003800100 */
[----:B---3--:R-:W-:Y:S05]  /*6f120*/  @P0 BRA `(.L_x_77) ;  /* 0x0000011400ac0947 */ /* 0x008fea0003800000 */
[----:B------:R-:W-:-:S07]  /*6f130*/  IMAD.MOV.U32 R252, RZ, RZ, 0x12 ;  /* 0x00000012fffc7424 */ /* 0x000fce00078e00ff */
.L_x_80:
[----:B------:R-:W-:Y:S05]  /*6f140*/  BSYNC.RELIABLE B9 ;  /* 0x0000000000097941 */ /* 0x000fea0003800100 */
.L_x_79:
[----:B------:R-:W0:Y:S01]  /*6f150*/  S2R R7, SR_LANEID ;  /* 0x0000000000077919 */ /* 0x000e220000000000 */
[----:B------:R-:W-:Y:S01]  /*6f160*/  VOTEU.ANY UR6, UPT, PT ;  /* 0x0000000000067886 */ /* 0x000fe200038e0100 */
[----:B------:R-:W1:Y:S01]  /*6f170*/  LDC.64 R4, c[0x0][0x398] ;  /* 0x0000e600ff047b82 */ /* 0x000e620000000a00 */
[----:B------:R-:W0:Y:S08]  /*6f180*/  FLO.U32 R6, UR6 ;  /* 0x0000000600067d00 */ /* 0x000e3000080e0000 */
[----:B------:R-:W1:Y:S01]  /*6f190*/  POPC R3, UR6 ;  /* 0x0000000600037d09 */ /* 0x000e620008000000 */
[----:B0-----:R-:W-:-:S13]  /*6f1a0*/  ISETP.EQ.U32.AND P0, PT, R6, R7, PT ;  /* 0x000000070600720c */ /* 0x001fda0003f02070 */
[----:B-1----:R-:W2:Y:S01]  /*6f1b0*/  @P0 ATOMG.E.ADD.STRONG.GPU PT, R3, desc[UR4][R4.64], R3 ;  /* 0x80000003040309a8 */ /* 0x002ea200081ef104 */
[----:B------:R-:W0:Y:S03]  /*6f1c0*/  S2R R7, SR_LTMASK ;  /* 0x0000000000077919 */ /* 0x000e260000003900 */
        /* <DEDUP_REMOVED lines=11> */
[----:B------:R-:W3:Y:S04]  /*6f280*/  LDL.64 R78, [R1+0x80] ;  /* 0x00008000014e7983 */ /* 0x000ee80000100a00 */
        /* <DEDUP_REMOVED lines=32> */
[----:B------:R-:W-:Y:S04]  /*6f490*/  STL [R1+0x2d34], R251 ;  /* 0x002d34fb01007387 */ /* 0x000fe80000100800 */
[----:B------:R-:W4:Y:S04]  /*6f4a0*/  LDL R32, [R1+0x4] ;  /* 0x0000040001207983 */ /* 0x000f280000100800 */
[----:B0-----:R-:W4:Y:S04]  /*6f4b0*/  LDL R250, [R1+0x1878] ;  /* 0x0018780001fa7983 */ /* 0x001f280000100800 */
        /* <DEDUP_REMOVED lines=47> */
[----:B------:R-:W2:Y:S01]  /*6f7b0*/  LDL.64 R4, [R1+0x18] ;  /* 0x0000180001047983 */ /* 0x000ea20000100a00 */
[----:B------:R-:W-:-:S03]  /*6f7c0*/  IMAD.MOV.U32 R33, RZ, RZ, R6 ;  /* 0x000000ffff217224 */ /* 0x000fc600078e0006 */
        /* <DEDUP_REMOVED lines=124> */
[----:B------:R-:W-:Y:S02]  /*6ff90*/  IMAD.MOV.U32 R4, RZ, RZ, R34 ;  /* 0x000000ffff047224 */ /* 0x000fe400078e0022 */
[----:B------:R-:W-:Y:S02]  /*6ffa0*/  IMAD.MOV.U32 R34, RZ, RZ, R36 ;  /* 0x000000ffff227224 */ /* 0x000fe400078e0024 */
[----:B------:R-:W-:-:S02]  /*6ffb0*/  IMAD.MOV.U32 R5, RZ, RZ, R37 ;  /* 0x000000ffff057224 */ /* 0x000fc400078e0025 */
        /* <DEDUP_REMOVED lines=1077> */
[----:B------:R0:W-:Y:S01]  /*74310*/  STL.64 [R1+0x1ae8], R64 ;  /* 0x001ae84001007387 */ /* 0x0001e20000100a00 */
[----:B------:R-:W-:-:S03]  /*74320*/  IMAD.MOV.U32 R30, RZ, RZ, R7 ;  /* 0x000000ffff1e7224 */ /* 0x000fc600078e0007 */
[----:B------:R1:W-:Y:S04]  /*74330*/  STL.64 [R1+0x1ae0], R62 ;  /* 0x001ae03e01007387 */ /* 0x0003e80000100a00 */
[----:B------:R1:W-:Y:S04]  /*74340*/  STL.64 [R1+0x1ad8], R60 ;  /* 0x001ad83c01007387 */ /* 0x0003e80000100a00 */
[----:B------:R4:W-:Y:S04]  /*74350*/  STL.64 [R1+0x1ad0], R58 ;  /* 0x001ad03a01007387 */ /* 0x0009e80000100a00 */
[----:B------:R4:W-:Y:S04]  /*74360*/  STL.64 [R1+0x1ac8], R56 ;  /* 0x001ac83801007387 */ /* 0x0009e80000100a00 */
        /* <DEDUP_REMOVED lines=24> */
[----:B------:R-:W-:-:S03]  /*744f0*/  IMAD.MOV.U32 R7, RZ, RZ, R35 ;  /* 0x000000ffff077224 */ /* 0x000fc600078e0023 */
[----:B0-----:R-:W2:Y:S04]  /*74500*/  LDL.64 R64, [R1+0x1328] ;  /* 0x0013280001407983 */ /* 0x001ea80000100a00 */
        /* <DEDUP_REMOVED lines=36> */
[----:B------:R-:W-:Y:S01]  /*74750*/  IMAD.MOV.U32 R251, RZ, RZ, R37 ;  /* 0x000000fffffb7224 */ /* 0x000fe200078e0025 */
[----:B------:R-:W-:Y:S04]  /*74760*/  STL.64 [R1+0x19f0], R64 ;  /* 0x0019f04001007387 */ /* 0x000fe80000100a00 */
[----:B------:R0:W-:Y:S04]  /*74770*/  STL [R1+0x2d48], R251 ;  /* 0x002d48fb01007387 */ /* 0x0001e80000100800 */
[----:B------:R1:W-:Y:S04]  /*74780*/  STL [R1+0x2d44], R250 ;  /* 0x002d44fa01007387 */ /* 0x0003e80000100800 */
[----:B---3--:R2:W-:Y:S01]  /*74790*/  STL.64 [R1+0x19e8], R62 ;  /* 0x0019e83e01007387 */ /* 0x0085e20000100a00 */
[----:B0-----:R-:W-:-:S03]  /*747a0*/  IMAD.MOV.U32 R251, RZ, RZ, R5 ;  /* 0x000000fffffb7224 */ /* 0x001fc600078e0005 */
[----:B------:R0:W-:Y:S01]  /*747b0*/  STL.64 [R1+0x19e0], R60 ;  /* 0x0019e03c01007387 */ /* 0x0001e20000100a00 */
[----:B-1----:R-:W-:-:S03]  /*747c0*/  IMAD.MOV.U32 R250, RZ, RZ, R4 ;  /* 0x000000fffffa7224 */ /* 0x002fc600078e0004 */
[----:B------:R-:W3:Y:S04]  /*747d0*/  LDL.64 R4, [R1+0x14a0] ;  /* 0x0014a00001047983 */ /* 0x000ee80000100a00 */
        /* <DEDUP_REMOVED lines=12> */
[----:B--2---:R-:W2:Y:S04]  /*748a0*/  LDL.64 R62, [R1+0x1428] ;  /* 0x00142800013e7983 */ /* 0x004ea80000100a00 */
[----:B0-----:R-:W2:Y:S04]  /*748b0*/  LDL.64 R60, [R1+0x1430] ;  /* 0x00143000013c7983 */ /* 0x001ea80000100a00 */
[----:B-1----:R-:W2:Y:S04]  /*748c0*/  LDL.64 R58, [R1+0x1438] ;  /* 0x00143800013a7983 */ /* 0x002ea80000100a00 */
        /* <DEDUP_REMOVED lines=28> */
[----:B---3--:R1:W-:Y:S04]  /*74a90*/  STL [R1+0x2d50], R4 ;  /* 0x002d500401007387 */ /* 0x0083e80000100800 */
[----:B------:R3:W-:Y:S01]  /*74aa0*/  STL [R1+0x2d4c], R5 ;  /* 0x002d4c0501007387 */ /* 0x0007e20000100800 */
[----:B0-----:R-:W-:-:S03]  /*74ab0*/  IMAD.MOV.U32 R0, RZ, RZ, R34 ;  /* 0x000000ffff007224 */ /* 0x001fc600078e0022 */
[----:B------:R-:W4:Y:S01]  /*74ac0*/  LDL.64 R34, [R1+0x1518] ;  /* 0x0015180001227983 */ /* 0x000f220000100a00 */
[----:B-1----:R-:W-:-:S03]  /*74ad0*/  IMAD.MOV.U32 R4, RZ, RZ, R7 ;  /* 0x000000ffff047224 */ /* 0x002fc600078e0007 */
[----:B------:R-:W4:Y:S01]  /*74ae0*/  LDL.64 R66, [R1+0x1598] ;  /* 0x0015980001427983 */ /* 0x000f220000100a00 */
[----:B---3--:R-:W-:-:S03]  /*74af0*/  IMAD.MOV.U32 R5, RZ, RZ, R6 ;  /* 0x000000ffff057224 */ /* 0x008fc600078e0006 */
        /* <DEDUP_REMOVED lines=8> */
[----:B------:R-:W-:Y:S04]  /*74b80*/  STL.64 [R1+0x18f8], R64 ;  /* 0x0018f84001007387 */ /* 0x000fe80000100a00 */
[----:B--2---:R-:W-:Y:S04]  /*74b90*/  STL.64 [R1+0x18f0], R62 ;  /* 0x0018f03e01007387 */ /* 0x004fe80000100a00 */
[----:B------:R-:W-:Y:S04]  /*74ba0*/  STL.64 [R1+0x18e8], R60 ;  /* 0x0018e83c01007387 */ /* 0x000fe80000100a00 */
        /* <DEDUP_REMOVED lines=11> */
[----:B0-----:R-:W4:Y:S04]  /*74c60*/  LDL.64 R42, [R1+0x1538] ;  /* 0x00153800012a7983 */ /* 0x001f280000100a00 */
[----:B-1----:R-:W4:Y:S04]  /*74c70*/  LDL.64 R40, [R1+0x1530] ;  /* 0x0015300001287983 */ /* 0x002f280000100a00 */
[----:B--2---:R-:W2:Y:S04]  /*74c80*/  LDL.64 R38, [R1+0x1528] ;  /* 0x0015280001267983 */ /* 0x004ea80000100a00 */
        /* <DEDUP_REMOVED lines=19> */
[----:B---3--:R0:W-:Y:S04]  /*74dc0*/  STL [R1+0x2d58], R6 ;  /* 0x002d580601007387 */ /* 0x0081e80000100800 */
[----:B------:R1:W-:Y:S01]  /*74dd0*/  STL [R1+0x2d54], R7 ;  /* 0x002d540701007387 */ /* 0x0003e20000100800 */
[----:B0-----:R-:W-:Y:S01]  /*74de0*/  IMAD.MOV.U32 R6, RZ, RZ, R9 ;  /* 0x000000ffff067224 */ /* 0x001fe200078e0009 */
[----:B-1----:R-:W-:-:S02]  /*74df0*/  MOV R7, R8 ;  /* 0x0000000800077202 */ /* 0x002fc40000000f00 */
[----:B------:R-:W3:Y:S04]  /*74e00*/  LDL.64 R8, [R1+0x14b0] ;  /* 0x0014b00001087983 */ /* 0x000ee80000100a00 */
[----:B---3--:R0:W-:Y:S04]  /*74e10*/  STL [R1+0x2d60], R8 ;  /* 0x002d600801007387 */ /* 0x0081e80000100800 */
[----:B------:R1:W-:Y:S01]  /*74e20*/  STL [R1+0x2d5c], R9 ;  /* 0x002d5c0901007387 */ /* 0x0003e20000100800 */
[----:B0-----:R-:W-:Y:S02]  /*74e30*/  IMAD.MOV.U32 R8, RZ, RZ, R11 ;  /* 0x000000ffff087224 */ /* 0x001fe400078e000b */
[----:B-1----:R-:W-:-:S02]  /*74e40*/  IMAD.MOV.U32 R9, RZ, RZ, R10 ;  /* 0x000000ffff097224 */ /* 0x002fc400078e000a */
        /* <DEDUP_REMOVED lines=56> */
[----:B------:R-:W-:Y:S04]  /*751d0*/  STG.E desc[UR4][R2.64], R252 ;  /* 0x000000fc02007986 */ /* 0x000fe8000c101904 */
[----:B------:R0:W-:Y:S04]  /*751e0*/  STG.E desc[UR4][R2.64+0x8], R30 ;  /* 0x0000081e02007986 */ /* 0x0001e8000c101904 */
[----:B------:R1:W-:Y:S04]  /*751f0*/  STG.E desc[UR4][R2.64+0xc], R29 ;  /* 0x00000c1d02007986 */ /* 0x0003e8000c101904 */
[----:B------:R2:W-:Y:S01]  /*75200*/  STG.E desc[UR4][R2.64+0x10], R28 ;  /* 0x0000101c02007986 */ /* 0x0005e2000c101904 */
[----:B0-----:R-:W-:-:S03]  /*75210*/  IMAD.MOV.U32 R30, RZ, RZ, R23 ;  /* 0x000000ffff1e7224 */ /* 0x001fc600078e0017 */
[----:B------:R0:W-:Y:S01]  /*75220*/  STG.E desc[UR4][R2.64+0x14], R27 ;  /* 0x0000141b02007986 */ /* 0x0001e2000c101904 */
[----:B------:R-:W-:Y:S02]  /*75230*/  IMAD.MOV.U32 R23, RZ, RZ, R18 ;  /* 0x000000ffff177224 */ /* 0x000fe400078e0012 */
[----:B-1----:R-:W-:Y:S02]  /*75240*/  IMAD.MOV.U32 R29, RZ, RZ, R24 ;  /* 0x000000ffff1d7224 */ /* 0x002fe400078e0018 */
[----:B------:R-:W-:Y:S02]  /*75250*/  IMAD.MOV.U32 R24, RZ, RZ, R17 ;  /* 0x000000ffff187224 */ /* 0x000fe400078e0011 */
[----:B--2---:R-:W-:Y:S02]  /*75260*/  IMAD.MOV.U32 R28, RZ, RZ, R21 ;  /* 0x000000ffff1c7224 */ /* 0x004fe400078e0015 */
[----:B------:R-:W-:Y:S02]  /*75270*/  IMAD.MOV.U32 R21, RZ, RZ, R16 ;  /* 0x000000ffff157224 */ /* 0x000fe400078e0010 */
[----:B------:R-:W-:-:S02]  /*75280*/  IMAD.MOV.U32 R17, RZ, RZ, R12 ;  /* 0x000000ffff117224 */ /* 0x000fc400078e000c */
[----:B0-----:R-:W-:Y:S02]  /*75290*/  IMAD.MOV.U32 R27, RZ, RZ, R22 ;  /* 0x000000ffff1b7224 */ /* 0x001fe400078e0016 */
[----:B------:R-:W-:Y:S02]  /*752a0*/  IMAD.MOV.U32 R18, RZ, RZ, R11 ;  /* 0x000000ffff127224 */ /* 0x000fe400078e000b */
[----:B------:R-:W-:Y:S02]  /*752b0*/  IMAD.MOV.U32 R22, RZ, RZ, R15 ;  /* 0x000000ffff167224 */ /* 0x000fe400078e000f */
[----:B------:R-:W-:Y:S02]  /*752c0*/  IMAD.MOV.U32 R16, RZ, RZ, R9 ;  /* 0x000000ffff107224 */ /* 0x000fe400078e0009 */
[----:B------:R-:W-:Y:S02]  /*752d0*/  IMAD.MOV.U32 R11, RZ, RZ, R6 ;  /* 0x000000ffff0b7224 */ /* 0x000fe400078e0006 */
[----:B------:R-:W-:Y:S01]  /*752e0*/  IMAD.MOV.U32 R12, RZ, RZ, R5 ;  /* 0x000000ffff0c7224 */ /* 0x000fe200078e0005 */
[----:B------:R-:W2:Y:S01]  /*752f0*/  LDL.LU R6, [R1+0x2c98] ;  /* 0x002c980001067983 */ /* 0x000ea20000300800 */
[----:B------:R-:W-:-:S02]  /*75300*/  IMAD.MOV.U32 R15, RZ, RZ, R10 ;  /* 0x000000ffff0f7224 */ /* 0x000fc400078e000a */
[----:B------:R-:W-:Y:S01]  /*75310*/  IMAD.MOV.U32 R9, RZ, RZ, R4 ;  /* 0x000000ffff097224 */ /* 0x000fe200078e0004 */
[----:B------:R-:W4:Y:S01]  /*75320*/  LDL.LU R5, [R1+0x2c9c] ;  /* 0x002c9c0001057983 */ /* 0x000f220000300800 */
[----:B------:R-:W-:-:S03]  /*75330*/  IMAD.MOV.U32 R10, RZ, RZ, R250 ;  /* 0x000000ffff0a7224 */ /* 0x000fc600078e00fa */
[----:B------:R-:W3:Y:S04]  /*75340*/  LDL.LU R4, [R1+0x2c90] ;  /* 0x002c900001047983 */ /* 0x000ee80000300800 */
[----:B------:R-:W3:Y:S01]  /*75350*/  LDL.LU R250, [R1+0x2c94] ;  /* 0x002c940001fa7983 */ /* 0x000ee20000300800 */
[----:B------:R-:W-:-:S03]  /*75360*/  IMAD.MOV.U32 R252, RZ, RZ, R25 ;  /* 0x000000fffffc7224 */ /* 0x000fc600078e0019 */
[----:B------:R0:W-:Y:S01]  /*75370*/  STG.E desc[UR4][R2.64+0x4], R31 ;  /* 0x0000041f02007986 */ /* 0x0001e2000c101904 */
[----:B------:R-:W-:Y:S02]  /*75380*/  IMAD.MOV.U32 R25, RZ, RZ, R20 ;  /* 0x000000ffff197224 */ /* 0x000fe400078e0014 */
[----:B------:R-:W-:Y:S01]  /*75390*/  IMAD.MOV.U32 R20, RZ, RZ, R13 ;  /* 0x000000ffff147224 */ /* 0x000fe200078e000d */
[----:B------:R1:W-:Y:S01]  /*753a0*/  STG.E desc[UR4][R2.64+0x18], R252 ;  /* 0x000018fc02007986 */ /* 0x0003e2000c101904 */
[----:B------:R-:W-:Y:S01]  /*753b0*/  IMAD.MOV.U32 R13, RZ, RZ, R8 ;  /* 0x000000ffff0d7224 */ /* 0x000fe200078e0008 */
[----:B------:R-:W-:Y:S02]  /*753c0*/  MOV R8, R0 ;  /* 0x0000000000087202 */ /* 0x000fe40000000f00 */
[----:B------:R-:W-:Y:S01]  /*753d0*/  STG.E desc[UR4][R2.64+0x20], R30 ;  /* 0x0000201e02007986 */ /* 0x000fe2000c101904 */
[----:B0-----:R-:W-:Y:S01]  /*753e0*/  MOV R31, R26 ;  /* 0x0000001a001f7202 */ /* 0x001fe20000000f00 */
[----:B------:R-:W-:-:S02]  /*753f0*/  IMAD.MOV.U32 R26, RZ, RZ, R19 ;  /* 0x000000ffff1a7224 */ /* 0x000fc400078e0013 */
[----:B------:R-:W3:Y:S01]  /*75400*/  LDL.LU R0, [R1+0x2c8c] ;  /* 0x002c8c0001007983 */ /* 0x000ee20000300800 */
[----:B------:R-:W-:Y:S02]  /*75410*/  IMAD.MOV.U32 R19, RZ, RZ, R14 ;  /* 0x000000ffff137224 */ /* 0x000fe400078e000e */
[----:B------:R-:W-:Y:S01]  /*75420*/  IMAD.MOV.U32 R14, RZ, RZ, R7 ;  /* 0x000000ffff0e7224 */ /* 0x000fe200078e0007 */
[----:B------:R0:W-:Y:S01]  /*75430*/  STG.E desc[UR4][R2.64+0x1c], R31 ;  /* 0x00001c1f02007986 */ /* 0x0001e2000c101904 */
[----:B------:R-:W-:-:S03]  /*75440*/  IMAD.MOV.U32 R7, RZ, RZ, R251 ;  /* 0x000000ffff077224 */ /* 0x000fc600078e00fb */
[----:B------:R-:W3:Y:S04]  /*75450*/  LDL.LU R251, [R1+0x2c88] ;  /* 0x002c880001fb7983 */ /* 0x000ee80000300800 */
[----:B------:R0:W-:Y:S04]  /*75460*/  STG.E desc[UR4][R2.64+0x24], R29 ;  /* 0x0000241d02007986 */ /* 0x0001e8000c101904 */
[----:B-1----:R-:W3:Y:S04]  /*75470*/  LDL.LU R252, [R1+0x2c80] ;  /* 0x002c800001fc7983 */ /* 0x002ee80000300800 */
[----:B0-----:R-:W3:Y:S04]  /*75480*/  LDL.LU R31, [R1+0x2c84] ;  /* 0x002c8400011f7983 */ /* 0x001ee80000300800 */
[----:B------:R-:W3:Y:S04]  /*75490*/  LDL.LU R30, [R1+0x2c78] ;  /* 0x002c7800011e7983 */ /* 0x000ee80000300800 */
[----:B------:R0:W-:Y:S04]  /*754a0*/  STG.E desc[UR4][R2.64+0x28], R28 ;  /* 0x0000281c02007986 */ /* 0x0001e8000c101904 */
        /* <DEDUP_REMOVED lines=38> */
[----:B-1----:R-:W3:Y:S04]  /*75710*/  LDL.LU R12, [R1+0x2c30] ;  /* 0x002c3000010c7983 */ /* 0x002ee80000300800 */
[----:B0-----:R-:W3:Y:S04]  /*75720*/  LDL.LU R11, [R1+0x2c34] ;  /* 0x002c3400010b7983 */ /* 0x001ee80000300800 */
[----:B------:R-:W3:Y:S04]  /*75730*/  LDL.LU R10, [R1+0x2c28] ;  /* 0x002c2800010a7983 */ /* 0x000ee80000300800 */
[----:B------:R-:W3:Y:S04]  /*75740*/  LDL.LU R9, [R1+0x2c2c] ;  /* 0x002c2c0001097983 */ /* 0x000ee80000300800 */
[----:B------:R-:W3:Y:S04]  /*75750*/  LDL.LU R8, [R1+0x2c20] ;  /* 0x002c200001087983 */ /* 0x000ee80000300800 */
[----:B------:R-:W3:Y:S04]  /*75760*/  LDL.LU R7, [R1+0x2c24] ;  /* 0x002c240001077983 */ /* 0x000ee80000300800 */
[----:B--2---:R0:W-:Y:S04]  /*75770*/  STG.E desc[UR4][R2.64+0x80], R6 ;  /* 0x0000800602007986 */ /* 0x0041e8000c101904 */
[----:B----4-:R1:W-:Y:S04]  /*75780*/  STG.E desc[UR4][R2.64+0x84], R5 ;  /* 0x0000840502007986 */ /* 0x0103e8000c101904 */
[----:B---3--:R2:W-:Y:S04]  /*75790*/  STG.E desc[UR4][R2.64+0x88], R4 ;  /* 0x0000880402007986 */ /* 0x0085e8000c101904 */
[----:B0-----:R-:W3:Y:S04]  /*757a0*/  LDL.LU R6, [R1+0x2c18] ;  /* 0x002c180001067983 */ /* 0x001ee80000300800 */
[----:B-1----:R-:W4:Y:S04]  /*757b0*/  LDL.LU R5, [R1+0x2c1c] ;  /* 0x002c1c0001057983 */ /* 0x002f280000300800 */
[----:B------:R0:W-:Y:S04]  /*757c0*/  STG.E desc[UR4][R2.64+0x8c], R250 ;  /* 0x00008cfa02007986 */ /* 0x0001e8000c101904 */
[----:B--2---:R-:W2:Y:S04]  /*757d0*/  LDL.LU R4, [R1+0x2c10] ;  /* 0x002c100001047983 */ /* 0x004ea80000300800 */
[----:B0-----:R-:W2:Y:S04]  /*757e0*/  LDL.LU R250, [R1+0x2c14] ;  /* 0x002c140001fa7983 */ /* 0x001ea80000300800 */
[----:B------:R-:W-:Y:S04]  /*757f0*/  STG.E desc[UR4][R2.64+0x94], R0 ;  /* 0x0000940002007986 */ /* 0x000fe8000c101904 */
[----:B------:R0:W-:Y:S04]  /*75800*/  STG.E desc[UR4][R2.64+0x90], R251 ;  /* 0x000090fb02007986 */ /* 0x0001e8000c101904 */
[----:B------:R1:W-:Y:S04]  /*75810*/  STG.E desc[UR4][R2.64+0x98], R252 ;  /* 0x000098fc02007986 */ /* 0x0003e8000c101904 */
[----:B------:R1:W-:Y:S04]  /*75820*/  STG.E desc[UR4][R2.64+0x9c], R31 ;  /* 0x00009c1f02007986 */ /* 0x0003e8000c101904 */
[----:B------:R1:W-:Y:S04]  /*75830*/  STG.E desc[UR4][R2.64+0xa0], R30 ;  /* 0x0000a01e02007986 */ /* 0x0003e8000c101904 */
[----:B0-----:R-:W2:Y:S04]  /*75840*/  LDL.LU R251, [R1+0x2c08] ;  /* 0x002c080001fb7983 */ /* 0x001ea80000300800 */
[----:B------:R-:W2:Y:S04]  /*75850*/  LDL.LU R0, [R1+0x2c0c] ;  /* 0x002c0c0001007983 */ /* 0x000ea80000300800 */
        /* <DEDUP_REMOVED lines=49> */
[----:B---3--:R0:W-:Y:S04]  /*75b70*/  STG.E desc[UR4][R2.64+0x100], R6 ;  /* 0x0001000602007986 */ /* 0x0081e8000c101904 */
[----:B----4-:R1:W-:Y:S04]  /*75b80*/  STG.E desc[UR4][R2.64+0x104], R5 ;  /* 0x0001040502007986 */ /* 0x0103e8000c101904 */
[----:B--2---:R2:W-:Y:S04]  /*75b90*/  STG.E desc[UR4][R2.64+0x108], R4 ;  /* 0x0001080402007986 */ /* 0x0045e8000c101904 */
[----:B0-----:R-:W3:Y:S04]  /*75ba0*/  LDL.LU R6, [R1+0x2b98] ;  /* 0x002b980001067983 */ /* 0x001ee80000300800 */
[----:B-1----:R-:W4:Y:S04]  /*75bb0*/  LDL.LU R5, [R1+0x2b9c] ;  /* 0x002b9c0001057983 */ /* 0x002f280000300800 */
[----:B------:R0:W-:Y:S04]  /*75bc0*/  STG.E desc[UR4][R2.64+0x10c], R250 ;  /* 0x00010cfa02007986 */ /* 0x0001e8000c101904 */
[----:B--2---:R-:W2:Y:S04]  /*75bd0*/  LDL.LU R4, [R1+0x2b90] ;  /* 0x002b900001047983 */ /* 0x004ea80000300800 */
        /* <DEDUP_REMOVED lines=12> */
[----:B------:R1:W-:Y:S04]  /*75ca0*/  STG.E desc[UR4][R2.64+0x128], R28 ;  /* 0x0001281c02007986 */ /* 0x0003e8000c101904 */
        /* <DEDUP_REMOVED lines=38> */
[----:B---3--:R3:W-:Y:S04]  /*75f10*/  STG.E desc[UR4][R2.64+0x180], R6 ;  /* 0x0001800602007986 */ /* 0x0087e8000c101904 */
[----:B----4-:R4:W-:Y:S04]  /*75f20*/  STG.E desc[UR4][R2.64+0x184], R5 ;  /* 0x0001840502007986 */ /* 0x0109e8000c101904 */
[----:B-1----:R-:W4:Y:S04]  /*75f30*/  LDL.LU R12, [R1+0x2b30] ;  /* 0x002b3000010c7983 */ /* 0x002f280000300800 */
[----:B--2---:R1:W-:Y:S04]  /*75f40*/  STG.E desc[UR4][R2.64+0x188], R4 ;  /* 0x0001880402007986 */ /* 0x0043e8000c101904 */
[----:B0-----:R-:W2:Y:S04]  /*75f50*/  LDL.LU R11, [R1+0x2b34] ;  /* 0x002b3400010b7983 */ /* 0x001ea80000300800 */
[----:B------:R-:W2:Y:S04]  /*75f60*/  LDL.LU R10, [R1+0x2b28] ;  /* 0x002b2800010a7983 */ /* 0x000ea80000300800 */
[----:B------:R-:W2:Y:S04]  /*75f70*/  LDL.LU R9, [R1+0x2b2c] ;  /* 0x002b2c0001097983 */ /* 0x000ea80000300800 */
[----:B------:R-:W2:Y:S04]  /*75f80*/  LDL.LU R8, [R1+0x2b20] ;  /* 0x002b200001087983 */ /* 0x000ea80000300800 */
[----:B------:R-:W2:Y:S04]  /*75f90*/  LDL.LU R7, [R1+0x2b24] ;  /* 0x002b240001077983 */ /* 0x000ea80000300800 */
[----:B---3--:R-:W3:Y:S04]  /*75fa0*/  LDL.LU R6, [R1+0x2b18] ;  /* 0x002b180001067983 */ /* 0x008ee80000300800 */
[----:B----4-:R-:W4:Y:S04]  /*75fb0*/  LDL.LU R5, [R1+0x2b1c] ;  /* 0x002b1c0001057983 */ /* 0x010f280000300800 */
[----:B------:R0:W-:Y:S04]  /*75fc0*/  STG.E desc[UR4][R2.64+0x18c], R250 ;  /* 0x00018cfa02007986 */ /* 0x0001e8000c101904 */
[----:B-1----:R-:W4:Y:S04]  /*75fd0*/  LDL.LU R4, [R1+0x2b10] ;  /* 0x002b100001047983 */ /* 0x002f280000300800 */
        /* <DEDUP_REMOVED lines=8> */
[----:B------:R0:W-:Y:S04]  /*76060*/  STG.E desc[UR4][R2.64+0x1a4], R29 ;  /* 0x0001a41d02007986 */ /* 0x0001e8000c101904 */
[----:B------:R-:W4:Y:S04]  /*76070*/  LDL.LU R252, [R1+0x2b00] ;  /* 0x002b000001fc7983 */ /* 0x000f280000300800 */
[----:B------:R-:W4:Y:S04]  /*76080*/  LDL.LU R31, [R1+0x2b04] ;  /* 0x002b0400011f7983 */ /* 0x000f280000300800 */
[----:B------:R-:W4:Y:S04]  /*76090*/  LDL.LU R30, [R1+0x2af8] ;  /* 0x002af800011e7983 */ /* 0x000f280000300800 */
[----:B------:R1:W-:Y:S04]  /*760a0*/  STG.E desc[UR4][R2.64+0x1a8], R28 ;  /* 0x0001a81c02007986 */ /* 0x0003e8000c101904 */
[----:B0-----:R-:W4:Y:S04]  /*760b0*/  LDL.LU R29, [R1+0x2afc] ;  /* 0x002afc00011d7983 */ /* 0x001f280000300800 */
[----:B-1----:R-:W4:Y:S04]  /*760c0*/  LDL.LU R28, [R1+0x2af0] ;  /* 0x002af000011c7983 */ /* 0x002f280000300800 */
[----:B------:R0:W-:Y:S04]  /*760d0*/  STG.E desc[UR4][R2.64+0x1ac], R27 ;  /* 0x0001ac1b02007986 */ /* 0x0001e8000c101904 */
        /* <DEDUP_REMOVED lines=19> */
[----:B------:R-:W4:Y:S04]  /*76210*/  LDL.LU R22, [R1+0x2ad8] ;  /* 0x002ad80001167983 */ /* 0x000f280000300800 */
[----:B------:R-:W4:Y:S04]  /*76220*/  LDL.LU R21, [R1+0x2adc] ;  /* 0x002adc0001157983 */ /* 0x000f280000300800 */
[----:B0-----:R-:W4:Y:S04]  /*76230*/  LDL.LU R20, [R1+0x2ad0] ;  /* 0x002ad00001147983 */ /* 0x001f280000300800 */
[----:B------:R-:W4:Y:S04]  /*76240*/  LDL.LU R19, [R1+0x2ad4] ;  /* 0x002ad40001137983 */ /* 0x000f280000300800 */
[----:B------:R-:W4:Y:S04]  /*76250*/  LDL.LU R18, [R1+0x2ac8] ;  /* 0x002ac80001127983 */ /* 0x000f280000300800 */
[----:B------:R0:W-:Y:S04]  /*76260*/  STG.E desc[UR4][R2.64+0x1e8], R12 ;  /* 0x0001e80c02007986 */ /* 0x0001e8000c101904 */
[----:B------:R-:W4:Y:S04]  /*76270*/  LDL.LU R17, [R1+0x2acc] ;  /* 0x002acc0001117983 */ /* 0x000f280000300800 */
[----:B------:R-:W4:Y:S04]  /*76280*/  LDL.LU R16, [R1+0x2ac0] ;  /* 0x002ac00001107983 */ /* 0x000f280000300800 */
[----:B------:R-:W4:Y:S04]  /*76290*/  LDL.LU R15, [R1+0x2ac4] ;  /* 0x002ac400010f7983 */ /* 0x000f280000300800 */
[----:B------:R-:W4:Y:S04]  /*762a0*/  LDL.LU R14, [R1+0x2ab8] ;  /* 0x002ab800010e7983 */ /* 0x000f280000300800 */
[----:B------:R-:W4:Y:S04]  /*762b0*/  LDL.LU R13, [R1+0x2abc] ;  /* 0x002abc00010d7983 */ /* 0x000f280000300800 */
[----:B--2---:R1:W-:Y:S04]  /*762c0*/  STG.E desc[UR4][R2.64+0x1ec], R11 ;  /* 0x0001ec0b02007986 */ /* 0x0043e8000c101904 */
[----:B------:R2:W-:Y:S04]  /*762d0*/  STG.E desc[UR4][R2.64+0x1f0], R10 ;  /* 0x0001f00a02007986 */ /* 0x0005e8000c101904 */
[----:B------:R2:W-:Y:S04]  /*762e0*/  STG.E desc[UR4][R2.64+0x1f4], R9 ;  /* 0x0001f40902007986 */ /* 0x0005e8000c101904 */
[----:B------:R2:W-:Y:S04]  /*762f0*/  STG.E desc[UR4][R2.64+0x1f8], R8 ;  /* 0x0001f80802007986 */ /* 0x0005e8000c101904 */
[----:B------:R2:W-:Y:S04]  /*76300*/  STG.E desc[UR4][R2.64+0x1fc], R7 ;  /* 0x0001fc0702007986 */ /* 0x0005e8000c101904 */
[----:B---3--:R3:W-:Y:S04]  /*76310*/  STG.E desc[UR4][R2.64+0x200], R6 ;  /* 0x0002000602007986 */ /* 0x0087e8000c101904 */
[----:B----4-:R4:W-:Y:S04]  /*76320*/  STG.E desc[UR4][R2.64+0x204], R5 ;  /* 0x0002040502007986 */ /* 0x0109e8000c101904 */
[----:B0-----:R-:W4:Y:S04]  /*76330*/  LDL.LU R12, [R1+0x2ab0] ;  /* 0x002ab000010c7983 */ /* 0x001f280000300800 */
[----:B------:R0:W-:Y:S04]  /*76340*/  STG.E desc[UR4][R2.64+0x208], R4 ;  /* 0x0002080402007986 */ /* 0x0001e8000c101904 */
[----:B-1----:R-:W4:Y:S04]  /*76350*/  LDL.LU R11, [R1+0x2ab4] ;  /* 0x002ab400010b7983 */ /* 0x002f280000300800 */
[----:B--2---:R-:W2:Y:S04]  /*76360*/  LDL.LU R10, [R1+0x2aa8] ;  /* 0x002aa800010a7983 */ /* 0x004ea80000300800 */
[----:B------:R-:W2:Y:S04]  /*76370*/  LDL.LU R9, [R1+0x2aac] ;  /* 0x002aac0001097983 */ /* 0x000ea80000300800 */
[----:B------:R-:W2:Y:S04]  /*76380*/  LDL.LU R8, [R1+0x2aa0] ;  /* 0x002aa00001087983 */ /* 0x000ea80000300800 */
[----:B------:R-:W2:Y:S04]  /*76390*/  LDL.LU R7, [R1+0x2aa4] ;  /* 0x002aa40001077983 */ /* 0x000ea80000300800 */
[----:B---3--:R-:W3:Y:S04]  /*763a0*/  LDL.LU R6, [R1+0x2a98] ;  /* 0x002a980001067983 */ /* 0x008ee80000300800 */
[----:B----4-:R-:W4:Y:S04]  /*763b0*/  LDL.LU R5, [R1+0x2a9c] ;  /* 0x002a9c0001057983 */ /* 0x010f280000300800 */
        /* <DEDUP_REMOVED lines=16> */
[----:B------:R0:W-:Y:S04]  /*764c0*/  STG.E desc[UR4][R2.64+0x22c], R27 ;  /* 0x00022c1b02007986 */ /* 0x0001e8000c101904 */
[----:B-1----:R-:W4:Y:S04]  /*764d0*/  LDL.LU R28, [R1+0x2a70] ;  /* 0x002a7000011c7983 */ /* 0x002f280000300800 */
[----:B0-----:R-:W4:Y:S04]  /*764e0*/  LDL.LU R27, [R1+0x2a74] ;  /* 0x002a7400011b7983 */ /* 0x001f280000300800 */
        /* <DEDUP_REMOVED lines=24> */
[----:B------:R0:W-:Y:S04]  /*76670*/  STG.E desc[UR4][R2.64+0x268], R12 ;  /* 0x0002680c02007986 */ /* 0x0001e8000c101904 */
[----:B------:R-:W4:Y:S04]  /*76680*/  LDL.LU R16, [R1+0x2a40] ;  /* 0x002a400001107983 */ /* 0x000f280000300800 */
[----:B------:R1:W-:Y:S04]  /*76690*/  STG.E desc[UR4][R2.64+0x26c], R11 ;  /* 0x00026c0b02007986 */ /* 0x0003e8000c101904 */
[----:B--2---:R2:W-:Y:S04]  /*766a0*/  STG.E desc[UR4][R2.64+0x270], R10 ;  /* 0x0002700a02007986 */ /* 0x0045e8000c101904 */
[----:B------:R2:W-:Y:S04]  /*766b0*/  STG.E desc[UR4][R2.64+0x274], R9 ;  /* 0x0002740902007986 */ /* 0x0005e8000c101904 */
[----:B------:R2:W-:Y:S04]  /*766c0*/  STG.E desc[UR4][R2.64+0x278], R8 ;  /* 0x0002780802007986 */ /* 0x0005e8000c101904 */
[----:B------:R2:W-:Y:S04]  /*766d0*/  STG.E desc[UR4][R2.64+0x27c], R7 ;  /* 0x00027c0702007986 */ /* 0x0005e8000c101904 */
[----:B---3--:R3:W-:Y:S04]  /*766e0*/  STG.E desc[UR4][R2.64+0x280], R6 ;  /* 0x0002800602007986 */ /* 0x0087e8000c101904 */
[----:B----4-:R4:W-:Y:S04]  /*766f0*/  STG.E desc[UR4][R2.64+0x284], R5 ;  /* 0x0002840502007986 */ /* 0x0109e8000c101904 */
[----:B------:R-:W4:Y:S04]  /*76700*/  LDL.LU R15, [R1+0x2a44] ;  /* 0x002a4400010f7983 */ /* 0x000f280000300800 */
[----:B------:R-:W4:Y:S04]  /*76710*/  LDL.LU R14, [R1+0x2a38] ;  /* 0x002a3800010e7983 */ /* 0x000f280000300800 */
[----:B------:R-:W4:Y:S04]  /*76720*/  LDL.LU R13, [R1+0x2a3c] ;  /* 0x002a3c00010d7983 */ /* 0x000f280000300800 */
        /* <DEDUP_REMOVED lines=26> */
[----:B------:R0:W-:Y:S04]  /*768d0*/  STG.E desc[UR4][R2.64+0x2b0], R26 ;  /* 0x0002b01a02007986 */ /* 0x0001e8000c101904 */
[----:B-1----:R-:W4:Y:S04]  /*768e0*/  LDL.LU R28, [R1+0x29f0] ;  /* 0x0029f000011c7983 */ /* 0x002f280000300800 */
[----:B0-----:R-:W4:Y:S04]  /*768f0*/  LDL.LU R27, [R1+0x29f4] ;  /* 0x0029f400011b7983 */ /* 0x001f280000300800 */
[----:B------:R-:W4:Y:S04]  /*76900*/  LDL.LU R26, [R1+0x29e8] ;  /* 0x0029e800011a7983 */ /* 0x000f280000300800 */
[----:B------:R0:W-:Y:S04]  /*76910*/  STG.E desc[UR4][R2.64+0x2b4], R25 ;  /* 0x0002b41902007986 */ /* 0x0001e8000c101904 */
[----:B0-----:R-:W4:Y:S04]  /*76920*/  LDL.LU R25, [R1+0x29ec] ;  /* 0x0029ec0001197983 */ /* 0x001f280000300800 */
        /* <DEDUP_REMOVED lines=12> */
[----:B0-----:R-:W4:Y:S04]  /*769f0*/  LDL.LU R20, [R1+0x29d0] ;  /* 0x0029d00001147983 */ /* 0x001f280000300800 */
[----:B------:R0:W-:Y:S04]  /*76a00*/  STG.E desc[UR4][R2.64+0x2d8], R16 ;  /* 0x0002d81002007986 */ /* 0x0001e8000c101904 */
[----:B-1----:R-:W4:Y:S04]  /*76a10*/  LDL.LU R19, [R1+0x29d4] ;  /* 0x0029d40001137983 */ /* 0x002f280000300800 */
[----:B------:R-:W4:Y:S04]  /*76a20*/  LDL.LU R18, [R1+0x29c8] ;  /* 0x0029c80001127983 */ /* 0x000f280000300800 */
[----:B------:R-:W4:Y:S04]  /*76a30*/  LDL.LU R17, [R1+0x29cc] ;  /* 0x0029cc0001117983 */ /* 0x000f280000300800 */
[----:B0-----:R-:W4:Y:S04]  /*76a40*/  LDL.LU R16, [R1+0x29c0] ;  /* 0x0029c00001107983 */ /* 0x001f280000300800 */
[----:B------:R0:W-:Y:S04]  /*76a50*/  STG.E desc[UR4][R2.64+0x2dc], R15 ;  /* 0x0002dc0f02007986 */ /* 0x0001e8000c101904 */
[----:B------:R1:W-:Y:S04]  /*76a60*/  STG.E desc[UR4][R2.64+0x2e0], R14 ;  /* 0x0002e00e02007986 */ /* 0x0003e8000c101904 */
[----:B------:R1:W-:Y:S04]  /*76a70*/  STG.E desc[UR4][R2.64+0x2e4], R13 ;  /* 0x0002e40d02007986 */ /* 0x0003e8000c101904 */
[----:B------:R1:W-:Y:S04]  /*76a80*/  STG.E desc[UR4][R2.64+0x2e8], R12 ;  /* 0x0002e80c02007986 */ /* 0x0003e8000c101904 */
[----:B0-----:R-:W4:Y:S04]  /*76a90*/  LDL.LU R15, [R1+0x29c4] ;  /* 0x0029c400010f7983 */ /* 0x001f280000300800 */
[----:B------:R0:W-:Y:S04]  /*76aa0*/  STG.E desc[UR4][R2.64+0x2ec], R11 ;  /* 0x0002ec0b02007986 */ /* 0x0001e8000c101904 */
[----:B--2---:R2:W-:Y:S04]  /*76ab0*/  STG.E desc[UR4][R2.64+0x2f0], R10 ;  /* 0x0002f00a02007986 */ /* 0x0045e8000c101904 */
[----:B------:R2:W-:Y:S04]  /*76ac0*/  STG.E desc[UR4][R2.64+0x2f4], R9 ;  /* 0x0002f40902007986 */ /* 0x0005e8000c101904 */
[----:B------:R2:W-:Y:S04]  /*76ad0*/  STG.E desc[UR4][R2.64+0x2f8], R8 ;  /* 0x0002f80802007986 */ /* 0x0005e8000c101904 */
[----:B------:R2:W-:Y:S04]  /*76ae0*/  STG.E desc[UR4][R2.64+0x2fc], R7 ;  /* 0x0002fc0702007986 */ /* 0x0005e8000c101904 */
[----:B---3--:R3:W-:Y:S04]  /*76af0*/  STG.E desc[UR4][R2.64+0x300], R6 ;  /* 0x0003000602007986 */ /* 0x0087e8000c101904 */
[----:B----4-:R4:W-:Y:S04]  /*76b00*/  STG.E desc[UR4][R2.64+0x304], R5 ;  /* 0x0003040502007986 */ /* 0x0109e8000c101904 */
[----:B-1----:R-:W4:Y:S04]  /*76b10*/  LDL.LU R14, [R1+0x29b8] ;  /* 0x0029b800010e7983 */ /* 0x002f280000300800 */
[----:B------:R-:W4:Y:S04]  /*76b20*/  LDL.LU R13, [R1+0x29bc] ;  /* 0x0029bc00010d7983 */ /* 0x000f280000300800 */
[----:B------:R-:W4:Y:S04]  /*76b30*/  LDL.LU R12, [R1+0x29b0] ;  /* 0x0029b000010c7983 */ /* 0x000f280000300800 */
[----:B------:R1:W-:Y:S04]  /*76b40*/  STG.E desc[UR4][R2.64+0x308], R4 ;  /* 0x0003080402007986 */ /* 0x0003e8000c101904 */
[----:B0-----:R-:W4:Y:S04]  /*76b50*/  LDL.LU R11, [R1+0x29b4] ;  /* 0x0029b400010b7983 */ /* 0x001f280000300800 */
[----:B--2---:R-:W2:Y:S04]  /*76b60*/  LDL.LU R10, [R1+0x29a8] ;  /* 0x0029a800010a7983 */ /* 0x004ea80000300800 */
        /* <DEDUP_REMOVED lines=20> */
[----:B------:R-:W4:Y:S04]  /*76cb0*/  LDL.LU R29, [R1+0x297c] ;  /* 0x00297c00011d7983 */ /* 0x000f280000300800 */
[----:B------:R1:W-:Y:S04]  /*76cc0*/  STG.E desc[UR4][R2.64+0x32c], R27 ;  /* 0x00032c1b02007986 */ /* 0x0003e8000c101904 */
[----:B------:R1:W-:Y:S04]  /*76cd0*/  STG.E desc[UR4][R2.64+0x330], R26 ;  /* 0x0003301a02007986 */ /* 0x0003e8000c101904 */
[----:B0-----:R-:W4:Y:S04]  /*76ce0*/  LDL.LU R28, [R1+0x2970] ;  /* 0x00297000011c7983 */ /* 0x001f280000300800 */
[----:B------:R0:W-:Y:S04]  /*76cf0*/  STG.E desc[UR4][R2.64+0x334], R25 ;  /* 0x0003341902007986 */ /* 0x0001e8000c101904 */
[----:B-1----:R-:W4:Y:S04]  /*76d00*/  LDL.LU R27, [R1+0x2974] ;  /* 0x00297400011b7983 */ /* 0x002f280000300800 */
[----:B------:R-:W4:Y:S04]  /*76d10*/  LDL.LU R26, [R1+0x2968] ;  /* 0x00296800011a7983 */ /* 0x000f280000300800 */
        /* <DEDUP_REMOVED lines=86> */
[----:B0-----:R-:W4:Y:S04]  /*77280*/  LDL.LU R14, [R1+0x28b8] ;  /* 0x0028b800010e7983 */ /* 0x001f280000300800 */
[----:B------:R0:W-:Y:S04]  /*77290*/  STG.E desc[UR4][R2.64+0x3e4], R13 ;  /* 0x0003e40d02007986 */ /* 0x0001e8000c101904 */
[----:B------:R1:W-:Y:S04]  /*772a0*/  STG.E desc[UR4][R2.64+0x3e8], R12 ;  /* 0x0003e80c02007986 */ /* 0x0003e8000c101904 */
[----:B------:R1:W-:Y:S04]  /*772b0*/  STG.E desc[UR4][R2.64+0x3ec], R11 ;  /* 0x0003ec0b02007986 */ /* 0x0003e8000c101904 */
[----:B--2---:R2:W-:Y:S04]  /*772c0*/  STG.E desc[UR4][R2.64+0x3f0], R10 ;  /* 0x0003f00a02007986 */ /* 0x0045e8000c101904 */
[----:B------:R2:W-:Y:S04]  /*772d0*/  STG.E desc[UR4][R2.64+0x3f4], R9 ;  /* 0x0003f40902007986 */ /* 0x0005e8000c101904 */
[----:B------:R2:W-:Y:S04]  /*772e0*/  STG.E desc[UR4][R2.64+0x3f8], R8 ;  /* 0x0003f80802007986 */ /* 0x0005e8000c101904 */
[----:B------:R2:W-:Y:S04]  /*772f0*/  STG.E desc[UR4][R2.64+0x3fc], R7 ;  /* 0x0003fc0702007986 */ /* 0x0005e8000c101904 */
[----:B---3--:R3:W-:Y:S04]  /*77300*/  STG.E desc[UR4][R2.64+0x400], R6 ;  /* 0x0004000602007986 */ /* 0x0087e8000c101904 */
[----:B----4-:R4:W-:Y:S04]  /*77310*/  STG.E desc[UR4][R2.64+0x404], R5 ;  /* 0x0004040502007986 */ /* 0x0109e8000c101904 */
[----:B0-----:R-:W4:Y:S04]  /*77320*/  LDL.LU R13, [R1+0x28bc] ;  /* 0x0028bc00010d7983 */ /* 0x001f280000300800 */
[----:B-1----:R-:W4:Y:S04]  /*77330*/  LDL.LU R12, [R1+0x28b0] ;  /* 0x0028b000010c7983 */ /* 0x002f280000300800 */
[----:B------:R0:W-:Y:S04]  /*77340*/  STG.E desc[UR4][R2.64+0x408], R4 ;  /* 0x0004080402007986 */ /* 0x0001e8000c101904 */
[----:B------:R-:W4:Y:S04]  /*77350*/  LDL.LU R11, [R1+0x28b4] ;  /* 0x0028b400010b7983 */ /* 0x000f280000300800 */
        /* <DEDUP_REMOVED lines=45> */
[----:B------:R0:W-:Y:S04]  /*77630*/  STG.E desc[UR4][R2.64+0x45c], R15 ;  /* 0x00045c0f02007986 */ /* 0x0001e8000c101904 */
[----:B------:R-:W4:Y:S04]  /*77640*/  LDL.LU R17, [R1+0x284c] ;  /* 0x00284c0001117983 */ /* 0x000f280000300800 */
[----:B------:R-:W4:Y:S04]  /*77650*/  LDL.LU R16, [R1+0x2840] ;  /* 0x0028400001107983 */ /* 0x000f280000300800 */
        /* <DEDUP_REMOVED lines=136> */
[----:B--2---:R0:W-:Y:S04]  /*77ee0*/  STG.E desc[UR4][R2.64+0x570], R10 ;  /* 0x0005700a02007986 */ /* 0x0041e8000c101904 */
[----:B------:R1:W-:Y:S04]  /*77ef0*/  STG.E desc[UR4][R2.64+0x574], R9 ;  /* 0x0005740902007986 */ /* 0x0003e8000c101904 */
[----:B------:R2:W-:Y:S04]  /*77f00*/  STG.E desc[UR4][R2.64+0x578], R8 ;  /* 0x0005780802007986 */ /* 0x0005e8000c101904 */
[----:B------:R2:W-:Y:S04]  /*77f10*/  STG.E desc[UR4][R2.64+0x57c], R7 ;  /* 0x00057c0702007986 */ /* 0x0005e8000c101904 */
[----:B---3--:R3:W-:Y:S04]  /*77f20*/  STG.E desc[UR4][R2.64+0x580], R6 ;  /* 0x0005800602007986 */ /* 0x0087e8000c101904 */
[----:B----4-:R4:W-:Y:S04]  /*77f30*/  STG.E desc[UR4][R2.64+0x584], R5 ;  /* 0x0005840502007986 */ /* 0x0109e8000c101904 */
[----:B------:R4:W-:Y:S04]  /*77f40*/  STG.E desc[UR4][R2.64+0x588], R4 ;  /* 0x0005880402007986 */ /* 0x0009e8000c101904 */
[----:B------:R-:W4:Y:S04]  /*77f50*/  LDL.LU R11, [R1+0x2734] ;  /* 0x00273400010b7983 */ /* 0x000f280000300800 */
[----:B------:R4:W-:Y:S04]  /*77f60*/  STG.E desc[UR4][R2.64+0x58c], R250 ;  /* 0x00058cfa02007986 */ /* 0x0009e8000c101904 */
[----:B0-----:R-:W4:Y:S04]  /*77f70*/  LDL.LU R10, [R1+0x2728] ;  /* 0x00272800010a7983 */ /* 0x001f280000300800 */
[----:B-1----:R-:W4:Y:S04]  /*77f80*/  LDL.LU R9, [R1+0x272c] ;  /* 0x00272c0001097983 */ /* 0x002f280000300800 */
[----:B--2---:R-:W2:Y:S04]  /*77f90*/  LDL.LU R8, [R1+0x2720] ;  /* 0x0027200001087983 */ /* 0x004ea80000300800 */
[----:B------:R-:W2:Y:S04]  /*77fa0*/  LDL.LU R7, [R1+0x2724] ;  /* 0x0027240001077983 */ /* 0x000ea80000300800 */
[----:B---3--:R-:W3:Y:S04]  /*77fb0*/  LDL.LU R6, [R1+0x2718] ;  /* 0x0027180001067983 */ /* 0x008ee80000300800 */
[----:B----4-:R-:W4:Y:S04]  /*77fc0*/  LDL.LU R5, [R1+0x271c] ;  /* 0x00271c0001057983 */ /* 0x010f280000300800 */
        /* <DEDUP_REMOVED lines=46> */
[----:B0-----:R-:W4:Y:S04]  /*782b0*/  LDL.LU R13, [R1+0x26bc] ;  /* 0x0026bc00010d7983 */ /* 0x001f280000300800 */
[----:B-1----:R-:W4:Y:S04]  /*782c0*/  LDL.LU R12, [R1+0x26b0] ;  /* 0x0026b000010c7983 */ /* 0x002f280000300800 */
[----:B------:R0:W-:Y:S04]  /*782d0*/  STG.E desc[UR4][R2.64+0x5ec], R11 ;  /* 0x0005ec0b02007986 */ /* 0x0001e8000c101904 */
[----:B------:R1:W-:Y:S04]  /*782e0*/  STG.E desc[UR4][R2.64+0x5f0], R10 ;  /* 0x0005f00a02007986 */ /* 0x0003e8000c101904 */
[----:B------:R1:W-:Y:S04]  /*782f0*/  STG.E desc[UR4][R2.64+0x5f4], R9 ;  /* 0x0005f40902007986 */ /* 0x0003e8000c101904 */
[----:B--2---:R2:W-:Y:S04]  /*78300*/  STG.E desc[UR4][R2.64+0x5f8], R8 ;  /* 0x0005f80802007986 */ /* 0x0045e8000c101904 */
[----:B------:R2:W-:Y:S04]  /*78310*/  STG.E desc[UR4][R2.64+0x5fc], R7 ;  /* 0x0005fc0702007986 */ /* 0x0005e8000c101904 */
[----:B---3--:R3:W-:Y:S04]  /*78320*/  STG.E desc[UR4][R2.64+0x600], R6 ;  /* 0x0006000602007986 */ /* 0x0087e8000c101904 */
[----:B----4-:R4:W-:Y:S04]  /*78330*/  STG.E desc[UR4][R2.64+0x604], R5 ;  /* 0x0006040502007986 */ /* 0x0109e8000c101904 */
[----:B------:R4:W-:Y:S04]  /*78340*/  STG.E desc[UR4][R2.64+0x608], R4 ;  /* 0x0006080402007986 */ /* 0x0009e8000c101904 */
[----:B0-----:R-:W4:Y:S04]  /*78350*/  LDL.LU R11, [R1+0x26b4] ;  /* 0x0026b400010b7983 */ /* 0x001f280000300800 */
[----:B------:R0:W-:Y:S04]  /*78360*/  STG.E desc[UR4][R2.64+0x60c], R250 ;  /* 0x00060cfa02007986 */ /* 0x0001e8000c101904 */
[----:B-1----:R-:W4:Y:S04]  /*78370*/  LDL.LU R10, [R1+0x26a8] ;  /* 0x0026a800010a7983 */ /* 0x002f280000300800 */
[----:B------:R-:W4:Y:S04]  /*78380*/  LDL.LU R9, [R1+0x26ac] ;  /* 0x0026ac0001097983 */ /* 0x000f280000300800 */
[----:B--2---:R-:W2:Y:S04]  /*78390*/  LDL.LU R8, [R1+0x26a0] ;  /* 0x0026a00001087983 */ /* 0x004ea80000300800 */
[----:B------:R-:W2:Y:S04]  /*783a0*/  LDL.LU R7, [R1+0x26a4] ;  /* 0x0026a40001077983 */ /* 0x000ea80000300800 */
[----:B---3--:R-:W3:Y:S04]  /*783b0*/  LDL.LU R6, [R1+0x2698] ;  /* 0x0026980001067983 */ /* 0x008ee80000300800 */
[----:B----4-:R-:W4:Y:S04]  /*783c0*/  LDL.LU R5, [R1+0x269c] ;  /* 0x00269c0001057983 */ /* 0x010f280000300800 */
[----:B------:R-:W4:Y:S04]  /*783d0*/  LDL.LU R4, [R1+0x2690] ;  /* 0x0026900001047983 */ /* 0x000f280000300800 */
        /* <DEDUP_REMOVED lines=328> */
[----:B-1----:R-:W4:Y:S04]  /*79860*/  LDL.LU R0, [R1+0x240c] ;  /* 0x00240c0001007983 */ /* 0x002f280000300800 */
[----:B------:R-:W4:Y:S04]  /*79870*/  LDL.LU R252, [R1+0x2400] ;  /* 0x0024000001fc7983 */ /* 0x000f280000300800 */
[----:B0-----:R-:W4:Y:S04]  /*79880*/  LDL.LU R31, [R1+0x2404] ;  /* 0x00240400011f7983 */ /* 0x001f280000300800 */
        /* <DEDUP_REMOVED lines=108> */
[----:B------:R4:W-:Y:S04]  /*79f50*/  STG.E desc[UR4][R2.64+0x98c], R250 ;  /* 0x00098cfa02007986 */ /* 0x0009e8000c101904 */
[----:B0-----:R-:W4:Y:S04]  /*79f60*/  LDL.LU R11, [R1+0x2334] ;  /* 0x00233400010b7983 */ /* 0x001f280000300800 */
[----:B-1----:R-:W4:Y:S04]  /*79f70*/  LDL.LU R10, [R1+0x2328] ;  /* 0x00232800010a7983 */ /* 0x002f280000300800 */
[----:B------:R-:W4:Y:S04]  /*79f80*/  LDL.LU R9, [R1+0x232c] ;  /* 0x00232c0001097983 */ /* 0x000f280000300800 */
        /* <DEDUP_REMOVED lines=171> */
[----:B------:R1:W-:Y:S04]  /*7aa40*/  STG.E desc[UR4][R2.64+0xae8], R12 ;  /* 0x000ae80c02007986 */ /* 0x0003e8000c101904 */
[----:B0-----:R-:W4:Y:S04]  /*7aa50*/  LDL.LU R19, [R1+0x21d4] ;  /* 0x0021d40001137983 */ /* 0x001f280000300800 */
[----:B------:R-:W4:Y:S04]  /*7aa60*/  LDL.LU R18, [R1+0x21c8] ;  /* 0x0021c80001127983 */ /* 0x000f280000300800 */
[----:B------:R-:W4:Y:S04]  /*7aa70*/  LDL.LU R17, [R1+0x21cc] ;  /* 0x0021cc0001117983 */ /* 0x000f280000300800 */
[----:B------:R-:W4:Y:S04]  /*7aa80*/  LDL.LU R16, [R1+0x21c0] ;  /* 0x0021c00001107983 */ /* 0x000f280000300800 */
[----:B------:R-:W4:Y:S04]  /*7aa90*/  LDL.LU R15, [R1+0x21c4] ;  /* 0x0021c400010f7983 */ /* 0x000f280000300800 */
[----:B------:R-:W4:Y:S04]  /*7aaa0*/  LDL.LU R14, [R1+0x21b8] ;  /* 0x0021b800010e7983 */ /* 0x000f280000300800 */
[----:B------:R-:W4:Y:S04]  /*7aab0*/  LDL.LU R13, [R1+0x21bc] ;  /* 0x0021bc00010d7983 */ /* 0x000f280000300800 */
        /* <DEDUP_REMOVED lines=87> */
[----:B-1----:R-:W4:Y:S04]  /*7b030*/  LDL.LU R0, [R1+0x210c] ;  /* 0x00210c0001007983 */ /* 0x002f280000300800 */
[----:B------:R0:W-:Y:S04]  /*7b040*/  STG.E desc[UR4][R2.64+0xba0], R30 ;  /* 0x000ba01e02007986 */ /* 0x0001e8000c101904 */
[----:B------:R1:W-:Y:S04]  /*7b050*/  STG.E desc[UR4][R2.64+0xb98], R252 ;  /* 0x000b98fc02007986 */ /* 0x0003e8000c101904 */
[----:B------:R-:W4:Y:S04]  /*7b060*/  LDL.LU R31, [R1+0x2104] ;  /* 0x00210400011f7983 */ /* 0x000f280000300800 */
[----:B0-----:R-:W4:Y:S04]  /*7b070*/  LDL.LU R30, [R1+0x20f8] ;  /* 0x0020f800011e7983 */ /* 0x001f280000300800 */
[----:B------:R0:W-:Y:S04]  /*7b080*/  STG.E desc[UR4][R2.64+0xba4], R29 ;  /* 0x000ba41d02007986 */ /* 0x0001e8000c101904 */
        /* <DEDUP_REMOVED lines=118> */
[----:B------:R-:W-:Y:S04]  /*7b7f0*/  STG.E desc[UR4][R2.64+0xc90], R251 ;  /* 0x000c90fb02007986 */ /* 0x000fe8000c101904 */
[----:B------:R0:W-:Y:S04]  /*7b800*/  STG.E desc[UR4][R2.64+0xc94], R0 ;  /* 0x000c940002007986 */ /* 0x0001e8000c101904 */
[----:B------:R1:W-:Y:S04]  /*7b810*/  STG.E desc[UR4][R2.64+0xc9c], R31 ;  /* 0x000c9c1f02007986 */ /* 0x0003e8000c101904 */
[----:B------:R1:W-:Y:S04]  /*7b820*/  STG.E desc[UR4][R2.64+0xca0], R30 ;  /* 0x000ca01e02007986 */ /* 0x0003e8000c101904 */
[----:B0-----:R-:W4:Y:S04]  /*7b830*/  LDL.LU R0, [R1+0x200c] ;  /* 0x00200c0001007983 */ /* 0x001f280000300800 */
[----:B------:R-:W4:Y:S04]  /*7b840*/  LDL.LU R251, [R1+0x2008] ;  /* 0x0020080001fb7983 */ /* 0x000f280000300800 */
[----:B------:R0:W-:Y:S04]  /*7b850*/  STG.E desc[UR4][R2.64+0xc98], R252 ;  /* 0x000c98fc02007986 */ /* 0x0001e8000c101904 */
[----:B-1----:R-:W4:Y:S04]  /*7b860*/  LDL.LU R31, [R1+0x2004] ;  /* 0x00200400011f7983 */ /* 0x002f280000300800 */
        /* <DEDUP_REMOVED lines=61> */
[----:B-1----:R-:W4:Y:S04]  /*7bc40*/  LDL.LU R251, [R1+0x1f88] ;  /* 0x001f880001fb7983 */ /* 0x002f280000300800 */
[----:B------:R1:W-:Y:S04]  /*7bc50*/  STG.E desc[UR4][R2.64+0xd18], R252 ;  /* 0x000d18fc02007986 */ /* 0x0003e8000c101904 */
[----:B------:R-:W4:Y:S04]  /*7bc60*/  LDL.LU R31, [R1+0x1f84] ;  /* 0x001f8400011f7983 */ /* 0x000f280000300800 */
        /* <DEDUP_REMOVED lines=253> */
[----:B------:R1:W-:Y:S04]  /*7cc40*/  STG.E desc[UR4][R2.64+0xf24], R29 ;  /* 0x000f241d02007986 */ /* 0x0003e8000c101904 */
[----:B------:R1:W-:Y:S04]  /*7cc50*/  STG.E desc[UR4][R2.64+0xf28], R28 ;  /* 0x000f281c02007986 */ /* 0x0003e8000c101904 */
[----:B------:R1:W-:Y:S04]  /*7cc60*/  STG.E desc[UR4][R2.64+0xf2c], R27 ;  /* 0x000f2c1b02007986 */ /* 0x0003e8000c101904 */
[----:B------:R1:W-:Y:S04]  /*7cc70*/  STG.E desc[UR4][R2.64+0xf30], R26 ;  /* 0x000f301a02007986 */ /* 0x0003e8000c101904 */
[----:B------:R1:W-:Y:S04]  /*7cc80*/  STG.E desc[UR4][R2.64+0xf34], R25 ;  /* 0x000f341902007986 */ /* 0x0003e8000c101904 */
[----:B------:R-:W4:Y:S04]  /*7cc90*/  LDL.LU R251, [R1+0x1d88] ;  /* 0x001d880001fb7983 */ /* 0x000f280000300800 */
[----:B0-----:R-:W4:Y:S04]  /*7cca0*/  LDL.LU R31, [R1+0x1d80] ;  /* 0x001d8000011f7983 */ /* 0x001f280000300800 */
[----:B------:R-:W4:Y:S04]  /*7ccb0*/  LDL.LU R30, [R1+0x1d78] ;  /* 0x001d7800011e7983 */ /* 0x000f280000300800 */
[----:B------:R0:W-:Y:S04]  /*7ccc0*/  STG.E desc[UR4][R2.64+0xf38], R24 ;  /* 0x000f381802007986 */ /* 0x0001e8000c101904 */
[----:B-1----:R-:W4:Y:S04]  /*7ccd0*/  LDL.LU R29, [R1+0x1d7c] ;  /* 0x001d7c00011d7983 */ /* 0x002f280000300800 */
        /* <DEDUP_REMOVED lines=48> */
[----:B------:R-:W-:Y:S04]  /*7cfe0*/  STG.E desc[UR4][R2.64+0xf18], R252 ;  /* 0x000f18fc02007986 */ /* 0x000fe8000c101904 */
        /* <DEDUP_REMOVED lines=253> */
[----:B------:R-:W2:Y:S04]  /*7dfc0*/  LDL.LU R250, [R1+0x1b14] ;  /* 0x001b140001fa7983 */ /* 0x000ea80000300800 */
[----:B------:R0:W-:Y:S04]  /*7dfd0*/  STG.E desc[UR4][R2.64+0x1194], R0 ;  /* 0x0011940002007986 */ /* 0x0001e8000c101904 */
[----:B------:R1:W-:Y:S04]  /*7dfe0*/  STG.E desc[UR4][R2.64+0x1190], R251 ;  /* 0x001190fb02007986 */ /* 0x0003e8000c101904 */
[----:B------:R1:W-:Y:S04]  /*7dff0*/  STG.E desc[UR4][R2.64+0x1198], R252 ;  /* 0x001198fc02007986 */ /* 0x0003e8000c101904 */
[----:B0-----:R-:W3:Y:S04]  /*7e000*/  LDL.LU R0, [R1+0x1b0c] ;  /* 0x001b0c0001007983 */ /* 0x001ee80000300800 */
        /* <DEDUP_REMOVED lines=36> */
[----:B--2---:R0:W-:Y:S04]  /*7e250*/  STG.E desc[UR4][R2.64+0x120c], R250 ;  /* 0x00120cfa02007986 */ /* 0x0041e8000c101904 */
[----:B0-----:R-:W2:Y:S04]  /*7e260*/  LDL.LU R250, [R1+0x1a94] ;  /* 0x001a940001fa7983 */ /* 0x001ea80000300800 */
[----:B---3--:R0:W-:Y:S04]  /*7e270*/  STG.E desc[UR4][R2.64+0x1214], R0 ;  /* 0x0012140002007986 */ /* 0x0081e8000c101904 */
        /* <DEDUP_REMOVED lines=25> */
[----:B---3--:R-:W3:Y:S04]  /*7e410*/  LDL.LU R13, [R1+0x1abc] ;  /* 0x001abc00010d7983 */ /* 0x008ee80000300800 */
[----:B0-----:R-:W3:Y:S04]  /*7e420*/  LDL.LU R12, [R1+0x1ab0] ;  /* 0x001ab000010c7983 */ /* 0x001ee80000300800 */
[----:B------:R-:W3:Y:S04]  /*7e430*/  LDL.LU R11, [R1+0x1ab4] ;  /* 0x001ab400010b7983 */ /* 0x000ee80000300800 */
[----:B------:R-:W3:Y:S04]  /*7e440*/  LDL.LU R10, [R1+0x1aa8] ;  /* 0x001aa800010a7983 */ /* 0x000ee80000300800 */
[----:B------:R-:W3:Y:S04]  /*7e450*/  LDL.LU R9, [R1+0x1aac] ;  /* 0x001aac0001097983 */ /* 0x000ee80000300800 */
[----:B------:R-:W3:Y:S04]  /*7e460*/  LDL.LU R8, [R1+0x1aa0] ;  /* 0x001aa00001087983 */ /* 0x000ee80000300800 */
[----:B------:R-:W3:Y:S04]  /*7e470*/  LDL.LU R7, [R1+0x1aa4] ;  /* 0x001aa40001077983 */ /* 0x000ee80000300800 */
[----:B------:R-:W3:Y:S04]  /*7e480*/  LDL.LU R6, [R1+0x1a98] ;  /* 0x001a980001067983 */ /* 0x000ee80000300800 */
[----:B----4-:R-:W4:Y:S04]  /*7e490*/  LDL.LU R5, [R1+0x1a9c] ;  /* 0x001a9c0001057983 */ /* 0x010f280000300800 */
[----:B------:R0:W-:Y:S04]  /*7e4a0*/  STG.E desc[UR4][R2.64+0x1244], R21 ;  /* 0x0012441502007986 */ /* 0x0001e8000c101904 */
[----:B------:R1:W-:Y:S04]  /*7e4b0*/  STG.E desc[UR4][R2.64+0x1248], R20 ;  /* 0x0012481402007986 */ /* 0x0003e8000c101904 */
[----:B------:R1:W-:Y:S04]  /*7e4c0*/  STG.E desc[UR4][R2.64+0x124c], R19 ;  /* 0x00124c1302007986 */ /* 0x0003e8000c101904 */
[----:B------:R1:W-:Y:S04]  /*7e4d0*/  STG.E desc[UR4][R2.64+0x1250], R18 ;  /* 0x0012501202007986 */ /* 0x0003e8000c101904 */
[----:B------:R1:W-:Y:S04]  /*7e4e0*/  STG.E desc[UR4][R2.64+0x1254], R17 ;  /* 0x0012541102007986 */ /* 0x0003e8000c101904 */
[----:B------:R1:W-:Y:S04]  /*7e4f0*/  STG.E desc[UR4][R2.64+0x1258], R16 ;  /* 0x0012581002007986 */ /* 0x0003e8000c101904 */
        /* <DEDUP_REMOVED lines=23> */
[----:B------:R0:W-:Y:S04]  /*7e670*/  STG.E desc[UR4][R2.64+0x1294], R0 ;  /* 0x0012940002007986 */ /* 0x0001e8000c101904 */
[----:B0-----:R-:W2:Y:S04]  /*7e680*/  LDL.LU R0, [R1+0x1a0c] ;  /* 0x001a0c0001007983 */ /* 0x001ea80000300800 */
[----:B------:R0:W-:Y:S04]  /*7e690*/  STG.E desc[UR4][R2.64+0x1260], R14 ;  /* 0x0012600e02007986 */ /* 0x0001e8000c101904 */
[----:B---3--:R1:W-:Y:S04]  /*7e6a0*/  STG.E desc[UR4][R2.64+0x1264], R13 ;  /* 0x0012640d02007986 */ /* 0x0083e8000c101904 */
        /* <DEDUP_REMOVED lines=8> */
[----:B0-----:R-:W2:Y:S04]  /*7e730*/  LDL.LU R14, [R1+0x1a38] ;  /* 0x001a3800010e7983 */ /* 0x001ea80000300800 */
[----:B-1----:R-:W2:Y:S04]  /*7e740*/  LDL.LU R13, [R1+0x1a3c] ;  /* 0x001a3c00010d7983 */ /* 0x002ea80000300800 */
[----:B---3--:R-:W3:Y:S04]  /*7e750*/  LDL.LU R12, [R1+0x1a30] ;  /* 0x001a3000010c7983 */ /* 0x008ee80000300800 */
[----:B------:R-:W3:Y:S04]  /*7e760*/  LDL.LU R11, [R1+0x1a34] ;  /* 0x001a3400010b7983 */ /* 0x000ee80000300800 */
[----:B------:R-:W3:Y:S04]  /*7e770*/  LDL.LU R10, [R1+0x1a28] ;  /* 0x001a2800010a7983 */ /* 0x000ee80000300800 */
[----:B------:R-:W3:Y:S04]  /*7e780*/  LDL.LU R9, [R1+0x1a2c] ;  /* 0x001a2c0001097983 */ /* 0x000ee80000300800 */
[----:B------:R0:W-:Y:S04]  /*7e790*/  STG.E desc[UR4][R2.64+0x1288], R4 ;  /* 0x0012880402007986 */ /* 0x0001e8000c101904 */
[----:B------:R1:W-:Y:S04]  /*7e7a0*/  STG.E desc[UR4][R2.64+0x1290], R251 ;  /* 0x001290fb02007986 */ /* 0x0003e8000c101904 */
[----:B------:R-:W3:Y:S04]  /*7e7b0*/  LDL.LU R8, [R1+0x1a20] ;  /* 0x001a200001087983 */ /* 0x000ee80000300800 */
[----:B------:R-:W-:Y:S04]  /*7e7c0*/  STG.E desc[UR4][R2.64+0x1298], R252 ;  /* 0x001298fc02007986 */ /* 0x000fe8000c101904 */
[----:B------:R1:W-:Y:S04]  /*7e7d0*/  STG.E desc[UR4][R2.64+0x129c], R31 ;  /* 0x00129c1f02007986 */ /* 0x0003e8000c101904 */
        /* <DEDUP_REMOVED lines=15> */
[----:B------:R-:W3:Y:S04]  /*7e8d0*/  LDL.LU R7, [R1+0x1a24] ;  /* 0x001a240001077983 */ /* 0x000ee80000300800 */
[----:B------:R-:W3:Y:S04]  /*7e8e0*/  LDL.LU R6, [R1+0x1a18] ;  /* 0x001a180001067983 */ /* 0x000ee80000300800 */
[----:B----4-:R-:W4:Y:S04]  /*7e8f0*/  LDL.LU R5, [R1+0x1a1c] ;  /* 0x001a1c0001057983 */ /* 0x010f280000300800 */
[----:B0-----:R-:W4:Y:S04]  /*7e900*/  LDL.LU R4, [R1+0x1a10] ;  /* 0x001a100001047983 */ /* 0x001f280000300800 */
[----:B-1----:R-:W4:Y:S04]  /*7e910*/  LDL.LU R251, [R1+0x1a08] ;  /* 0x001a080001fb7983 */ /* 0x002f280000300800 */
[----:B------:R-:W-:Y:S04]  /*7e920*/  STG.E desc[UR4][R2.64+0x12dc], R15 ;  /* 0x0012dc0f02007986 */ /* 0x000fe8000c101904 */
        /* <DEDUP_REMOVED lines=10> */
[----:B--2---:R0:W-:Y:S04]  /*7e9d0*/  STG.E desc[UR4][R2.64+0x130c], R250 ;  /* 0x00130cfa02007986 */ /* 0x0041e8000c101904 */
[----:B------:R-:W2:Y:S04]  /*7e9e0*/  LDL.LU R20, [R1+0x19d0] ;  /* 0x0019d00001147983 */ /* 0x000ea80000300800 */
[----:B------:R-:W2:Y:S04]  /*7e9f0*/  LDL.LU R19, [R1+0x19d4] ;  /* 0x0019d40001137983 */ /* 0x000ea80000300800 */
[----:B0-----:R-:W2:Y:S04]  /*7ea00*/  LDL.LU R250, [R1+0x1994] ;  /* 0x0019940001fa7983 */ /* 0x001ea80000300800 */
[----:B------:R0:W-:Y:S04]  /*7ea10*/  STG.E desc[UR4][R2.64+0x1314], R0 ;  /* 0x0013140002007986 */ /* 0x0001e8000c101904 */
[----:B------:R-:W2:Y:S04]  /*7ea20*/  LDL.LU R18, [R1+0x19c8] ;  /* 0x0019c80001127983 */ /* 0x000ea80000300800 */
[----:B------:R-:W2:Y:S04]  /*7ea30*/  LDL.LU R17, [R1+0x19cc] ;  /* 0x0019cc0001117983 */ /* 0x000ea80000300800 */
[----:B0-----:R-:W2:Y:S04]  /*7ea40*/  LDL.LU R0, [R1+0x198c] ;  /* 0x00198c0001007983 */ /* 0x001ea80000300800 */
[----:B------:R-:W2:Y:S04]  /*7ea50*/  LDL.LU R16, [R1+0x19c0] ;  /* 0x0019c00001107983 */ /* 0x000ea80000300800 */
[----:B------:R-:W2:Y:S04]  /*7ea60*/  LDL.LU R15, [R1+0x19c4] ;  /* 0x0019c400010f7983 */ /* 0x000ea80000300800 */
[----:B------:R-:W2:Y:S04]  /*7ea70*/  LDL.LU R252, [R1+0x1a00] ;  /* 0x001a000001fc7983 */ /* 0x000ea80000300800 */
[----:B------:R-:W2:Y:S04]  /*7ea80*/  LDL.LU R30, [R1+0x19f8] ;  /* 0x0019f800011e7983 */ /* 0x000ea80000300800 */
[----:B------:R0:W-:Y:S04]  /*7ea90*/  STG.E desc[UR4][R2.64+0x12e0], R14 ;  /* 0x0012e00e02007986 */ /* 0x0001e8000c101904 */
[----:B------:R1:W-:Y:S04]  /*7eaa0*/  STG.E desc[UR4][R2.64+0x12e4], R13 ;  /* 0x0012e40d02007986 */ /* 0x0003e8000c101904 */
[----:B---3--:R3:W-:Y:S04]  /*7eab0*/  STG.E desc[UR4][R2.64+0x12e8], R12 ;  /* 0x0012e80c02007986 */ /* 0x0087e8000c101904 */
[----:B------:R3:W-:Y:S04]  /*7eac0*/  STG.E desc[UR4][R2.64+0x12ec], R11 ;  /* 0x0012ec0b02007986 */ /* 0x0007e8000c101904 */
[----:B------:R3:W-:Y:S04]  /*7ead0*/  STG.E desc[UR4][R2.64+0x12f0], R10 ;  /* 0x0012f00a02007986 */ /* 0x0007e8000c101904 */
[----:B------:R3:W-:Y:S04]  /*7eae0*/  STG.E desc[UR4][R2.64+0x12f4], R9 ;  /* 0x0012f40902007986 */ /* 0x0007e8000c101904 */
[----:B0-----:R-:W2:Y:S04]  /*7eaf0*/  LDL.LU R14, [R1+0x19b8] ;  /* 0x0019b800010e7983 */ /* 0x001ea80000300800 */
[----:B-1----:R-:W2:Y:S04]  /*7eb00*/  LDL.LU R13, [R1+0x19bc] ;  /* 0x0019bc00010d7983 */ /* 0x002ea80000300800 */
[----:B------:R0:W-:Y:S04]  /*7eb10*/  STG.E desc[UR4][R2.64+0x12f8], R8 ;  /* 0x0012f80802007986 */ /* 0x0001e8000c101904 */
[----:B---3--:R-:W3:Y:S04]  /*7eb20*/  LDL.LU R12, [R1+0x19b0] ;  /* 0x0019b000010c7983 */ /* 0x008ee80000300800 */
[----:B------:R-:W3:Y:S04]  /*7eb30*/  LDL.LU R11, [R1+0x19b4] ;  /* 0x0019b400010b7983 */ /* 0x000ee80000300800 */
[----:B------:R-:W3:Y:S04]  /*7eb40*/  LDL.LU R10, [R1+0x19a8] ;  /* 0x0019a800010a7983 */ /* 0x000ee80000300800 */
[----:B------:R-:W3:Y:S04]  /*7eb50*/  LDL.LU R9, [R1+0x19ac] ;  /* 0x0019ac0001097983 */ /* 0x000ee80000300800 */
[----:B0-----:R-:W3:Y:S04]  /*7eb60*/  LDL.LU R8, [R1+0x19a0] ;  /* 0x0019a00001087983 */ /* 0x001ee80000300800 */
[----:B------:R0:W-:Y:S04]  /*7eb70*/  STG.E desc[UR4][R2.64+0x12fc], R7 ;  /* 0x0012fc0702007986 */ /* 0x0001e8000c101904 */
[----:B------:R1:W-:Y:S04]  /*7eb80*/  STG.E desc[UR4][R2.64+0x1300], R6 ;  /* 0x0013000602007986 */ /* 0x0003e8000c101904 */
[----:B----4-:R4:W-:Y:S04]  /*7eb90*/  STG.E desc[UR4][R2.64+0x1304], R5 ;  /* 0x0013040502007986 */ /* 0x0109e8000c101904 */
[----:B------:R4:W-:Y:S04]  /*7eba0*/  STG.E desc[UR4][R2.64+0x1308], R4 ;  /* 0x0013080402007986 */ /* 0x0009e8000c101904 */
[----:B------:R4:W-:Y:S04]  /*7ebb0*/  STG.E desc[UR4][R2.64+0x1310], R251 ;  /* 0x001310fb02007986 */ /* 0x0009e8000c101904 */
[----:B0-----:R-:W3:Y:S04]  /*7ebc0*/  LDL.LU R7, [R1+0x19a4] ;  /* 0x0019a40001077983 */ /* 0x001ee80000300800 */
[----:B-1----:R-:W3:Y:S04]  /*7ebd0*/  LDL.LU R6, [R1+0x1998] ;  /* 0x0019980001067983 */ /* 0x002ee80000300800 */
[----:B----4-:R-:W4:Y:S04]  /*7ebe0*/  LDL.LU R5, [R1+0x199c] ;  /* 0x00199c0001057983 */ /* 0x010f280000300800 */
[----:B------:R-:W4:Y:S04]  /*7ebf0*/  LDL.LU R4, [R1+0x1990] ;  /* 0x0019900001047983 */ /* 0x000f280000300800 */
[----:B------:R-:W4:Y:S04]  /*7ec00*/  LDL.LU R251, [R1+0x1988] ;  /* 0x0019880001fb7983 */ /* 0x000f280000300800 */
[----:B--2---:R0:W-:Y:S04]  /*7ec10*/  STG.E desc[UR4][R2.64+0x138c], R250 ;  /* 0x00138cfa02007986 */ /* 0x0041e8000c101904 */
        /* <DEDUP_REMOVED lines=35> */
[----:B------:R-:W2:Y:S04]  /*7ee50*/  LDL.LU R16, [R1+0x1940] ;  /* 0x0019400001107983 */ /* 0x000ea80000300800 */
[----:B---3--:R3:W-:Y:S04]  /*7ee60*/  STG.E desc[UR4][R2.64+0x1368], R12 ;  /* 0x0013680c02007986 */ /* 0x0087e8000c101904 */
[----:B------:R3:W-:Y:S04]  /*7ee70*/  STG.E desc[UR4][R2.64+0x136c], R11 ;  /* 0x00136c0b02007986 */ /* 0x0007e8000c101904 */
[----:B------:R3:W-:Y:S04]  /*7ee80*/  STG.E desc[UR4][R2.64+0x1370], R10 ;  /* 0x0013700a02007986 */ /* 0x0007e8000c101904 */
[----:B------:R3:W-:Y:S04]  /*7ee90*/  STG.E desc[UR4][R2.64+0x1374], R9 ;  /* 0x0013740902007986 */ /* 0x0007e8000c101904 */
[----:B------:R3:W-:Y:S04]  /*7eea0*/  STG.E desc[UR4][R2.64+0x1378], R8 ;  /* 0x0013780802007986 */ /* 0x0007e8000c101904 */
[----:B------:R-:W2:Y:S04]  /*7eeb0*/  LDL.LU R15, [R1+0x1944] ;  /* 0x00194400010f7983 */ /* 0x000ea80000300800 */
[----:B0-----:R-:W2:Y:S04]  /*7eec0*/  LDL.LU R14, [R1+0x1938] ;  /* 0x00193800010e7983 */ /* 0x001ea80000300800 */
[----:B-1----:R-:W2:Y:S04]  /*7eed0*/  LDL.LU R13, [R1+0x193c] ;  /* 0x00193c00010d7983 */ /* 0x002ea80000300800 */
[----:B---3--:R-:W3:Y:S04]  /*7eee0*/  LDL.LU R12, [R1+0x1930] ;  /* 0x00193000010c7983 */ /* 0x008ee80000300800 */
[----:B------:R-:W3:Y:S04]  /*7eef0*/  LDL.LU R11, [R1+0x1934] ;  /* 0x00193400010b7983 */ /* 0x000ee80000300800 */
[----:B------:R-:W3:Y:S04]  /*7ef00*/  LDL.LU R10, [R1+0x1928] ;  /* 0x00192800010a7983 */ /* 0x000ee80000300800 */
[----:B------:R-:W3:Y:S04]  /*7ef10*/  LDL.LU R9, [R1+0x192c] ;  /* 0x00192c0001097983 */ /* 0x000ee80000300800 */
[----:B------:R-:W3:Y:S04]  /*7ef20*/  LDL.LU R8, [R1+0x1920] ;  /* 0x0019200001087983 */ /* 0x000ee80000300800 */
        /* <DEDUP_REMOVED lines=40> */
[----:B------:R-:W-:Y:S04]  /*7f1b0*/  STG.E desc[UR4][R2.64+0x13dc], R15 ;  /* 0x0013dc0f02007986 */ /* 0x000fe8000c101904 */
[----:B------:R1:W-:Y:S04]  /*7f1c0*/  STG.E desc[UR4][R2.64+0x13e0], R14 ;  /* 0x0013e00e02007986 */ /* 0x0003e8000c101904 */
[----:B------:R-:W-:Y:S04]  /*7f1d0*/  STG.E desc[UR4][R2.64+0x13e4], R13 ;  /* 0x0013e40d02007986 */ /* 0x000fe8000c101904 */
[----:B---3--:R3:W-:Y:S04]  /*7f1e0*/  STG.E desc[UR4][R2.64+0x13e8], R12 ;  /* 0x0013e80c02007986 */ /* 0x0087e8000c101904 */
[----:B------:R-:W-:Y:S04]  /*7f1f0*/  STG.E desc[UR4][R2.64+0x13ec], R11 ;  /* 0x0013ec0b02007986 */ /* 0x000fe8000c101904 */
[----:B------:R3:W-:Y:S04]  /*7f200*/  STG.E desc[UR4][R2.64+0x13f0], R10 ;  /* 0x0013f00a02007986 */ /* 0x0007e8000c101904 */
[----:B------:R-:W-:Y:S04]  /*7f210*/  STG.E desc[UR4][R2.64+0x13f4], R9 ;  /* 0x0013f40902007986 */ /* 0x000fe8000c101904 */
        /* <DEDUP_REMOVED lines=9> */
[----:B-1----:R-:W2:Y:S04]  /*7f2b0*/  LDL.LU R14, [R1+0x18cc] ;  /* 0x0018cc00010e7983 */ /* 0x002ea80000300800 */
[----:B------:R-:W2:Y:S04]  /*7f2c0*/  LDL.LU R15, [R1+0x18c0] ;  /* 0x0018c000010f7983 */ /* 0x000ea80000300800 */
[----:B---3--:R-:W3:Y:S04]  /*7f2d0*/  LDL.LU R12, [R1+0x18c4] ;  /* 0x0018c400010c7983 */ /* 0x008ee80000300800 */
[----:B------:R-:W3:Y:S04]  /*7f2e0*/  LDL.LU R13, [R1+0x18b8] ;  /* 0x0018b800010d7983 */ /* 0x000ee80000300800 */
[----:B------:R-:W3:Y:S04]  /*7f2f0*/  LDL.LU R10, [R1+0x18bc] ;  /* 0x0018bc00010a7983 */ /* 0x000ee80000300800 */
[----:B------:R-:W3:Y:S04]  /*7f300*/  LDL.LU R11, [R1+0x18b0] ;  /* 0x0018b000010b7983 */ /* 0x000ee80000300800 */
[----:B------:R-:W-:Y:S04]  /*7f310*/  STG.E desc[UR4][R2.64+0x13fc], R7 ;  /* 0x0013fc0702007986 */ /* 0x000fe8000c101904 */
[----:B------:R0:W-:Y:S04]  /*7f320*/  STG.E desc[UR4][R2.64+0x1400], R6 ;  /* 0x0014000602007986 */ /* 0x0001e8000c101904 */
[----:B----4-:R-:W-:Y:S04]  /*7f330*/  STG.E desc[UR4][R2.64+0x1404], R5 ;  /* 0x0014040502007986 */ /* 0x010fe8000c101904 */
[----:B------:R1:W-:Y:S04]  /*7f340*/  STG.E desc[UR4][R2.64+0x1408], R4 ;  /* 0x0014080402007986 */ /* 0x0003e8000c101904 */
[----:B------:R4:W-:Y:S04]  /*7f350*/  STG.E desc[UR4][R2.64+0x1410], R251 ;  /* 0x001410fb02007986 */ /* 0x0009e8000c101904 */
[----:B------:R-:W3:Y:S04]  /*7f360*/  LDL.LU R8, [R1+0x18b4] ;  /* 0x0018b40001087983 */ /* 0x000ee80000300800 */
[----:B------:R-:W3:Y:S04]  /*7f370*/  LDL.LU R9, [R1+0x18a8] ;  /* 0x0018a80001097983 */ /* 0x000ee80000300800 */
[----:B0-----:R-:W3:Y:S04]  /*7f380*/  LDL.LU R6, [R1+0x18ac] ;  /* 0x0018ac0001067983 */ /* 0x001ee80000300800 */
[----:B------:R-:W3:Y:S04]  /*7f390*/  LDL.LU R7, [R1+0x18a0] ;  /* 0x0018a00001077983 */ /* 0x000ee80000300800 */
[----:B-1----:R-:W3:Y:S04]  /*7f3a0*/  LDL.LU R4, [R1+0x18a4] ;  /* 0x0018a40001047983 */ /* 0x002ee80000300800 */
[----:B------:R-:W3:Y:S04]  /*7f3b0*/  LDL.LU R5, [R1+0x1898] ;  /* 0x0018980001057983 */ /* 0x000ee80000300800 */
[----:B----4-:R-:W4:Y:S04]  /*7f3c0*/  LDL.LU R251, [R1+0x189c] ;  /* 0x00189c0001fb7983 */ /* 0x010f280000300800 */
        /* <DEDUP_REMOVED lines=47> */
[----:B----4-:R4:W-:Y:S04]  /*7f6c0*/  STG.E desc[UR4][R2.64+0x1484], R251 ;  /* 0x001484fb02007986 */ /* 0x0109e8000c101904 */
        /* <DEDUP_REMOVED lines=14> */
[----:B------:R-:W3:Y:S04]  /*7f7b0*/  LDL.LU R5, [R1+0x2d4c] ;  /* 0x002d4c0001057983 */ /* 0x000ee80000300800 */
[----:B----4-:R-:W4:Y:S04]  /*7f7c0*/  LDL.LU R251, [R1+0x2d48] ;  /* 0x002d480001fb7983 */ /* 0x010f280000300800 */
[----:B--2---:R0:W-:Y:S04]  /*7f7d0*/  STG.E desc[UR4][R2.64+0x1498], R250 ;  /* 0x001498fa02007986 */ /* 0x0041e8000c101904 */
[----:B0-----:R-:W2:Y:S04]  /*7f7e0*/  LDL.LU R250, [R1+0x2d38] ;  /* 0x002d380001fa7983 */ /* 0x001ea80000300800 */
[----:B------:R0:W-:Y:S04]  /*7f7f0*/  STG.E desc[UR4][R2.64+0x1494], R0 ;  /* 0x0014940002007986 */ /* 0x0001e8000c101904 */
[----:B------:R-:W-:Y:S04]  /*7f800*/  STG.E desc[UR4][R2.64+0x1490], R252 ;  /* 0x001490fc02007986 */ /* 0x000fe8000c101904 */
[----:B------:R-:W-:Y:S04]  /*7f810*/  STG.E desc[UR4][R2.64+0x1508], R30 ;  /* 0x0015081e02007986 */ /* 0x000fe8000c101904 */
[----:B0-----:R-:W2:Y:S04]  /*7f820*/  LDL.LU R0, [R1+0x2d3c] ;  /* 0x002d3c0001007983 */ /* 0x001ea80000300800 */
        /* <DEDUP_REMOVED lines=66> */
[----:B----4-:R0:W-:Y:S04]  /*7fc50*/  STG.E desc[UR4][R2.64+0x149c], R251 ;  /* 0x00149cfb02007986 */ /* 0x0101e8000c101904 */
        /* <DEDUP_REMOVED lines=24> */
[----:B-1----:R3:W5:Y:S04]  /*7fde0*/  LDL.LU R250, [R1+0x2d30] ;  /* 0x002d300001fa7983 */ /* 0x0027680000300800 */
        /* <DEDUP_REMOVED lines=158> */
[----:B0--3--:R-:W-:-:S07]  /*807d0*/  IMAD.MOV.U32 R0, RZ, RZ, R1 ;  /* 0x000000ffff007224 */ /* 0x009fce00078e0001 */
.L_x_77:
[----:B------:R-:W-:Y:S05]  /*807e0*/  BSYNC.RECONVERGENT B8 ;  /* 0x0000000000087941 */ /* 0x000fea0003800200 */
.L_x_75:
[----:B-----5:R-:W-:Y:S01]  /*807f0*/  LOP3.LUT R251, R251, 0xffff, RZ, 0xc0, !PT ;  /* 0x0000fffffbfb7812 */ /* 0x020fe200078ec0ff */
[----:B01----:R-:W3:Y:S04]  /*80800*/  LDL R8, [R1+0xfdc] ;  /* 0x000fdc0001087983 */ /* 0x003ee80000100800 */
[----:B------:R-:W-:-:S05]  /*80810*/  IMAD R251, R251, 0x4, R0 ;  /* 0x00000004fbfb7824 */ /* 0x000fca00078e0200 */
[----:B------:R-:W3:Y:S01]  /*80820*/  LDL R3, [R251+0xfa4] ;  /* 0x000fa400fb037983 */ /* 0x000ee20000100800 */
[----:B------:R-:W-:Y:S01]  /*80830*/  BSSY.RECONVERGENT B8, `(.L_x_85) ;  /* 0x000000d000087945 */ /* 0x000fe20003800200 */
[----:B---3--:R-:W-:-:S13]  /*80840*/  ISETP.GE.U32.AND P0, PT, R8, R3, PT ;  /* 0x000000030800720c */ /* 0x008fda0003f06070 */
[----:B------:R-:W-:Y:S05]  /*80850*/  @P0 BRA `(.L_x_86) ;  /* 0x0000000000280947 */ /* 0x000fea0003800000 */
[----:B------:R-:W-:-:S07]  /*80860*/  IMAD.MOV.U32 R3, RZ, RZ, R8 ;  /* 0x000000ffff037224 */ /* 0x000fce00078e0008 */
.L_x_87:
[----:B------:R-:W-:-:S06]  /*80870*/  IMAD R2, R3, 0x4, R0 ;  /* 0x0000000403027824 */ /* 0x000fcc00078e0200 */
[----:B------:R-:W3:Y:S01]  /*80880*/  LDL R2, [R2+0x4] ;  /* 0x0000040002027983 */ /* 0x000ee20000100800 */
[----:B--2---:R-:W-:Y:S02]  /*80890*/  IMAD.MOV.U32 R6, RZ, RZ, 0x1 ;  /* 0x00000001ff067424 */ /* 0x004fe400078e00ff */
[----:B---3--:R-:W-:-:S05]  /*808a0*/  IMAD.IADD R5, R1, 0x1, R2 ;  /* 0x0000000101057824 */ /* 0x008fca00078e0202 */
[----:B------:R0:W-:Y:S04]  /*808b0*/  STL.U8 [R5+0x107c], R6 ;  /* 0x00107c0605007387 */ /* 0x0001e80000100000 */
[----:B------:R-:W2:Y:S01]  /*808c0*/  LDL R4, [R251+0xfa4] ;  /* 0x000fa400fb047983 */ /* 0x000ea20000100800 */
[----:B------:R-:W-:-:S05]  /*808d0*/  VIADD R3, R3, 0x1 ;  /* 0x0000000103037836 */ /* 0x000fca0000000000 */
[----:B--2---:R-:W-:-:S13]  /*808e0*/  ISETP.GE.U32.AND P0, PT, R3, R4, PT ;  /* 0x000000040300720c */ /* 0x004fda0003f06070 */
[----:B0-----:R-:W-:Y:S05]  /*808f0*/  @!P0 BRA `(.L_x_87) ;  /* 0xfffffffc00dc8947 */ /* 0x001fea000383ffff */
.L_x_86:
[----:B------:R-:W-:Y:S05]  /*80900*/  BSYNC.RECONVERGENT B8 ;  /* 0x0000000000087941 */ /* 0x000fea0003800200 */
.L_x_85:
        /* <DEDUP_REMOVED lines=13> */
.L_x_34:
[----:B------:R-:W-:Y:S05]  /*809e0*/  BSYNC B7 ;  /* 0x0000000000077941 */ /* 0x000fea0003800000 */
.L_x_33:
[----:B------:R-:W2:Y:S01]  /*809f0*/  LDL R10, [R1+0xfd8] ;  /* 0x000fd800010a7983 */ /* 0x000ea20000100800 */
[----:B------:R-:W-:Y:S01]  /*80a00*/  BSSY.RECONVERGENT B7, `(.L_x_88) ;  /* 0x000000c000077945 */ /* 0x000fe20003800200 */
[----:B--2---:R-:W-:-:S13]  /*80a10*/  ISETP.GE.U32.AND P0, PT, R10, R8, PT ;  /* 0x000000080a00720c */ /* 0x004fda0003f06070 */
[----:B------:R-:W-:Y:S05]  /*80a20*/  @P0 BRA `(.L_x_89) ;  /* 0x0000000000240947 */ /* 0x000fea0003800000 */
[----:B------:R-:W-:-:S07]  /*80a30*/  IMAD.MOV.U32 R5, RZ, RZ, R10 ;  /* 0x000000ffff057224 */ /* 0x000fce00078e000a */
.L_x_90:
        /* <DEDUP_REMOVED lines=8> */
.L_x_89:
[----:B------:R-:W-:Y:S05]  /*80ac0*/  BSYNC.RECONVERGENT B7 ;  /* 0x0000000000077941 */ /* 0x000fea0003800200 */
.L_x_88:
        /* <DEDUP_REMOVED lines=10> */
[----:B------:R-:W-:-:S12]  /*80b70*/  IMAD.IADD R250, R5, 0x1, R250 ;  /* 0x0000000105fa7824 */ /* 0x000fd800078e02fa */
[----:B0-----:R-:W-:Y:S05]  /*80b80*/  @P0 BRA `(.L_x_31) ;  /* 0x0000024400100947 */ /* 0x001fea0003800000 */
[----:B------:R-:W-:Y:S01]  /*80b90*/  IMAD.MOV.U32 R5, RZ, RZ, R2 ;  /* 0x000000ffff057224 */ /* 0x000fe200078e0002 */
[----:B------:R-:W-:Y:S06]  /*80ba0*/  BRA `(.L_x_91) ;  /* 0xfffff9f400587947 */ /* 0x000fec000383ffff */
.L_x_32:
[----:B------:R-:W2:Y:S01]  /*80bb0*/  LDL R21, [R1+0xfec] ;  /* 0x000fec0001157983 */ /* 0x000ea20000100800 */
[----:B------:R-:W-:-:S03]  /*80bc0*/  IMAD R11, R10, 0x4, R0 ;  /* 0x000000040a0b7824 */ /* 0x000fc600078e0200 */
[----:B------:R0:W-:Y:S01]  /*80bd0*/  STL [R1+0xfdc], R10 ;  /* 0x000fdc0a01007387 */ /* 0x0001e20000100800 */
        /* <DEDUP_REMOVED lines=9> */
[----:B------:R-:W-:-:S04]  /*80c70*/  LOP3.LUT R8, R7, 0xff, RZ, 0xc0, !PT ;  /* 0x000000ff07087812 */ /* 0x000fc800078ec0ff */
[----:B---3--:R-:W-:-:S05]  /*80c80*/  IADD3 R8, PT, PT, R8, R9, RZ ;  /* 0x0000000908087210 */ /* 0x008fca0007ffe0ff */
[----:B------:R2:W-:Y:S04]  /*80c90*/  STL [R1+0xfdc], R8 ;  /* 0x000fdc0801007387 */ /* 0x0005e80000100800 */
[----:B------:R-:W3:Y:S01]  /*80ca0*/  LDL.U8 R12, [R13+0x107c] ;  /* 0x00107c000d0c7983 */ /* 0x000ee20000100000 */
[----:B------:R-:W-:-:S04]  /*80cb0*/  LOP3.LUT R9, R2, R21, RZ, 0x30, !PT ;  /* 0x0000001502097212 */ /* 0x000fc800078e30ff */
[----:B------:R-:W-:Y:S01]  /*80cc0*/  IADD3 R18, P0, PT, R9, R4, RZ ;  /* 0x0000000409127210 */ /* 0x000fe20007f1e0ff */
[----:B------:R-:W-:-:S04]  /*80cd0*/  IMAD.IADD R14, R1, 0x1, R9 ;  /* 0x00000001010e7824 */ /* 0x000fc800078e0209 */
[----:B------:R-:W-:Y:S02]  /*80ce0*/  IMAD.X R19, RZ, RZ, R3, P0 ;  /* 0x000000ffff137224 */ /* 0x000fe400000e0603 */
[----:B0-----:R-:W-:Y:S01]  /*80cf0*/  IMAD R10, R8, 0x4, R0 ;  /* 0x00000004080a7824 */ /* 0x001fe200078e0200 */
        /* <DEDUP_REMOVED lines=190> */
[----:B------:R-:W-:Y:S02]  /*818e0*/  IADD3 R18, P0, PT, R10, R4, RZ ;  /* 0x000000040a127210 */ /* 0x000fe40007f1e0ff */
[----:B0-----:R-:W-:-:S03]  /*818f0*/  IADD3 R14, PT, PT, R1, R10, RZ ;  /* 0x0000000a010e7210 */ /* 0x001fc60007ffe0ff */
        /* <DEDUP_REMOVED lines=98> */
[----:B------:R-:W-:-:S04]  /*81f20*/  LEA R8, R7, R0, 0x2 ;  /* 0x0000000007087211 */ /* 0x000fc800078e10ff */
        /* <DEDUP_REMOVED lines=105> */
[----:B-1----:R-:W-:-:S04]  /*825c0*/  LOP3.LUT R7, R8, 0xff, RZ, 0xc0, !PT ;  /* 0x000000ff08077812 */ /* 0x002fc800078ec0ff */
[----:B----4-:R-:W-:-:S05]  /*825d0*/  IADD3 R7, PT, PT, R7, R10, RZ ;  /* 0x0000000a07077210 */ /* 0x010fca0007ffe0ff */
        /* <DEDUP_REMOVED lines=641> */
.L_x_95:
        /* <DEDUP_REMOVED lines=13> */
.L_x_93:
[----:B------:R0:W-:Y:S01]  /*84ec0*/  STL [R1+0x1024], R6 ;  /* 0x0010240601007387 */ /* 0x0001e20000100800 */
[----:B------:R-:W-:Y:S01]  /*84ed0*/  LOP3.LUT R4, R4, 0xff, RZ, 0xc0, !PT ;  /* 0x000000ff04047812 */ /* 0x000fe200078ec0ff */
[----:B------:R-:W-:Y:S01]  /*84ee0*/  BSSY.RELIABLE B8, `(.L_x_96) ;  /* 0x0000e85000087945 */ /* 0x000fe20003800100 */
[----:B------:R-:W-:Y:S02]  /*84ef0*/  IMAD.MOV.U32 R251, RZ, RZ, 0xe ;  /* 0x0000000efffb7424 */ /* 0x000fe400078e00ff */
[----:B------:R-:W-:Y:S01]  /*84f00*/  ISETP.NE.AND P0, PT, R4, 0x1, PT ;  /* 0x000000010400780c */ /* 0x000fe20003f05270 */
[----:B------:R-:W-:-:S12]  /*84f10*/  IMAD.MOV.U32 R252, RZ, RZ, 0xf ;  /* 0x0000000ffffc7424 */ /* 0x000fd800078e00ff */
        /* <DEDUP_REMOVED lines=142> */
[----:B-1----:R-:W-:-:S04]  /*85800*/  LOP3.LUT R8, R9, 0xff, RZ, 0xc0, !PT ;  /* 0x000000ff09087812 */ /* 0x002fc800078ec0ff */
[----:B--2---:R-:W-:-:S05]  /*85810*/  IADD3 R8, PT, PT, R8, R19, RZ ;  /* 0x0000001308087210 */ /* 0x004fca0007ffe0ff */
        /* <DEDUP_REMOVED lines=104> */
[----:B------:R-:W-:Y:S02]  /*85ea0*/  IADD3 R18, P0, PT, R10, R2, RZ ;  /* 0x000000020a127210 */ /* 0x000fe40007f1e0ff */
[----:B------:R-:W-:-:S03]  /*85eb0*/  IADD3 R15, PT, PT, R1, R10, RZ ;  /* 0x0000000a010f7210 */ /* 0x000fc60007ffe0ff */
[----:B------:R-:W-:Y:S02]  /*85ec0*/  IMAD.X R19, RZ, RZ, R3, P0 ;  /* 0x000000ffff137224 */ /* 0x000fe400000e0603 */
        /* <DEDUP_REMOVED lines=868> */
[----:B------:R-:W-:-:S05]  /*89510*/  IADD3 R16, P0, PT, R6, R2, RZ ;  /* 0x0000000206107210 */ /* 0x000fca0007f1e0ff */
[----:B------:R-:W-:Y:S02]  /*89520*/  IMAD.X R17, RZ, RZ, R3, P0 ;  /* 0x000000ffff117224 */ /* 0x000fe400000e0603 */
[----:B------:R-:W-:-:S03]  /*89530*/  IMAD R7, R8, 0x4, R0 ;  /* 0x0000000408077824 */ /* 0x000fc600078e0200 */
[----:B------:R-:W3:Y:S01]  /*89540*/  LDG.E.U8 R3, desc[UR4][R16.64] ;  /* 0x0000000410037981 */ /* 0x000ee2000c1e1100 */
[----:B--2---:R-:W-:Y:S01]  /*89550*/  LOP3.LUT R10, R10, R9, RZ, 0x30, !PT ;  /* 0x000000090a0a7212 */ /* 0x004fe200078e30ff */
[----:B------:R-:W-:-:S04]  /*89560*/  IMAD.IADD R9, R1, 0x1, R6 ;  /* 0x0000000101097824 */ /* 0x000fc800078e0206 */
[----:B------:R1:W-:Y:S04]  /*89570*/  STL.U8 [R11+0x107c], R10 ;  /* 0x00107c0a0b007387 */ /* 0x0003e80000100000 */
        /* <DEDUP_REMOVED lines=12> */
.L_x_99:
        /* <DEDUP_REMOVED lines=14> */
.L_x_98:
[----:B------:R0:W-:Y:S01]  /*89720*/  STL [R1+0x1028], R6 ;  /* 0x0010280601007387 */ /* 0x0001e20000100800 */
[----:B------:R-:W-:Y:S01]  /*89730*/  ISETP.NE.AND P0, PT, R4, 0x2, PT ;  /* 0x000000020400780c */ /* 0x000fe20003f05270 */
[----:B------:R-:W-:Y:S02]  /*89740*/  HFMA2 R252, -RZ, RZ, 0, 9.5367431640625e-07 ;  /* 0x00000010fffc7431 */ /* 0x000fe400000001ff */
        /* <DEDUP_REMOVED lines=101> */
[----:B------:R-:W-:-:S03]  /*89da0*/  IMAD.IADD R17, R1, 0x1, R13 ;  /* 0x0000000101117824 */ /* 0x000fc600078e020d */
[----:B------:R-:W-:Y:S01]  /*89db0*/  IADD3.X R21, PT, PT, RZ, R3, RZ, P0, !PT ;  /* 0x00000003ff157210 */ /* 0x000fe200007fe4ff */
[----:B------:R-:W-:-:S04]  /*89dc0*/  IMAD R14, R8, 0x4, R0 ;  /* 0x00000004080e7824 */ /* 0x000fc800078e0200 */
        /* <DEDUP_REMOVED lines=192> */
[----:B------:R-:W-:Y:S01]  /*8a9d0*/  IMAD.X R17, RZ, RZ, R3, P0 ;  /* 0x000000ffff117224 */ /* 0x000fe200000e0603 */
[----:B------:R-:W-:-:S04]  /*8a9e0*/  LEA R14, R8, R0, 0x2 ;  /* 0x00000000080e7211 */ /* 0x000fc800078e10ff */
        /* <DEDUP_REMOVED lines=907> */
[----:B--2---:R-:W-:Y:S01]  /*8e2a0*/  LOP3.LUT R10, R10, R7, RZ, 0x30, !PT ;  /* 0x000000070a0a7212 */ /* 0x004fe200078e30ff */
[----:B------:R-:W-:-:S04]  /*8e2b0*/  IMAD R7, R8, 0x4, R0 ;  /* 0x0000000408077824 */ /* 0x000fc800078e0200 */
[----:B------:R1:W-:Y:S04]  /*8e2c0*/  STL.U8 [R11+0x107c], R10 ;  /* 0x00107c0a0b007387 */ /* 0x0003e80000100000 */
[----:B------:R-:W3:Y:S04]  /*8e2d0*/  LDL.U8 R2, [R9+0x107c] ;  /* 0x00107c0009027983 */ /* 0x000ee80000100000 */
[----:B------:R1:W-:Y:S04]  /*8e2e0*/  STL [R7+0x4], R6 ;  /* 0x0000040607007387 */ /* 0x0003e80000100800 */
[----:B------:R-:W2:Y:S01]  /*8e2f0*/  LDL R18, [R1+0xfe4] ;  /* 0x000fe40001127983 */ /* 0x000ea20000100800 */
[----:B---3--:R-:W-:-:S04]  /*8e300*/  LOP3.LUT R2, R3, R2, RZ, 0xc0, !PT ;  /* 0x0000000203027212 */ /* 0x008fc800078ec0ff */
[----:B------:R-:W-:-:S04]  /*8e310*/  LOP3.LUT R3, R2, 0xff, RZ, 0xc0, !PT ;  /* 0x000000ff02037812 */ /* 0x000fc800078ec0ff */
[----:B--2---:R-:W-:-:S05]  /*8e320*/  IADD3 R18, PT, PT, R3, R18, RZ ;  /* 0x0000001203127210 */ /* 0x004fca0007ffe0ff */
[----:B------:R1:W-:Y:S04]  /*8e330*/  STL [R1+0xfe4], R18 ;  /* 0x000fe41201007387 */ /* 0x0003e80000100800 */
[----:B------:R-:W0:Y:S01]  /*8e340*/  LDL.U8 R3, [R9+0x107c] ;  /* 0x00107c0009037983 */ /* 0x000e220000100000 */
[----:B------:R-:W-:Y:S01]  /*8e350*/  BSSY.RELIABLE B9, `(.L_x_100) ;  /* 0x0000011000097945 */ /* 0x000fe20003800100 */
[----:B0-----:R-:W-:Y:S02]  /*8e360*/  LOP3.LUT R8, R3, R2, RZ, 0x30, !PT ;  /* 0x0000000203087212 */ /* 0x001fe400078e30ff */
[----:B------:R-:W0:Y:S03]  /*8e370*/  LDC.64 R2, c[0x4][RZ] ;  /* 0x01000000ff027b82 */ /* 0x000e260000000a00 */
[----:B------:R1:W-:Y:S02]  /*8e380*/  STL.U8 [R9+0x107c], R8 ;  /* 0x00107c0809007387 */ /* 0x0003e40000100000 */
.L_x_101:
        /* <DEDUP_REMOVED lines=14> */
.L_x_100:
        /* <DEDUP_REMOVED lines=1303> */
.L_x_103:
        /* <DEDUP_REMOVED lines=15> */
.L_x_102:
[----:B------:R3:W-:Y:S01]  /*936d0*/  STL [R1+0x1030], R2 ;  /* 0x0010300201007387 */ /* 0x0007e20000100800 */
[----:B------:R-:W-:Y:S01]  /*936e0*/  ISETP.NE.AND P0, PT, R4, 0x4, PT ;  /* 0x000000040400780c */ /* 0x000fe20003f05270 */
[----:B------:R-:W-:-:S12]  /*936f0*/  IMAD.MOV.U32 R251, RZ, RZ, 0x11 ;  /* 0x00000011fffb7424 */ /* 0x000fd800078e00ff */
[----:B------:R-:W-:Y:S05]  /*93700*/  @P0 BREAK.RELIABLE B8 ;  /* 0x0000000000080942 */ /* 0x000fea0003800100 */
[----:B---3--:R-:W-:Y:S05]  /*93710*/  @P0 BRA `(.L_x_94) ;  /* 0x0000011400ac0947 */ /* 0x008fea0003800000 */
[----:B------:R-:W-:-:S07]  /*93720*/  IMAD.MOV.U32 R252, RZ, RZ, 0x12 ;  /* 0x00000012fffc7424 */ /* 0x000fce00078e00ff */
.L_x_97:
[----:B------:R-:W-:Y:S05]  /*93730*/  BSYNC.RELIABLE B8 ;  /* 0x0000000000087941 */ /* 0x000fea0003800100 */
.L_x_96:
        /* <DEDUP_REMOVED lines=214> */
[----:B---3--:R-:W-:Y:S01]  /*944a0*/  MOV R14, R4 ;  /* 0x00000004000e7202 */ /* 0x008fe20000000f00 */
        /* <DEDUP_REMOVED lines=1266> */
[----:B0-----:R-:W-:-:S02]  /*993d0*/  IMAD.MOV.U32 R6, RZ, RZ, R9 ;  /* 0x000000ffff067224 */ /* 0x001fc400078e0009 */
[----:B-1----:R-:W-:Y:S02]  /*993e0*/  IMAD.MOV.U32 R7, RZ, RZ, R8 ;  /* 0x000000ffff077224 */ /* 0x002fe400078e0008 */
[----:B------:R-:W3:Y:S04]  /*993f0*/  LDL.64 R8, [R1+0x14b0] ;  /* 0x0014b00001087983 */ /* 0x000ee80000100a00 */
[----:B---3--:R0:W-:Y:S04]  /*99400*/  STL [R1+0x2d60], R8 ;  /* 0x002d600801007387 */ /* 0x0081e80000100800 */
[----:B------:R1:W-:Y:S01]  /*99410*/  STL [R1+0x2d5c], R9 ;  /* 0x002d5c0901007387 */ /* 0x0003e20000100800 */
[----:B0-----:R-:W-:Y:S01]  /*99420*/  MOV R8, R11 ;  /* 0x0000000b00087202 */ /* 0x001fe20000000f00 */
        /* <DEDUP_REMOVED lines=82> */
[----:B------:R-:W-:-:S03]  /*99950*/  MOV R252, R25 ;  /* 0x0000001900fc7202 */ /* 0x000fc60000000f00 */
[----:B------:R0:W-:Y:S01]  /*99960*/  STG.E desc[UR4][R2.64+0x4], R31 ;  /* 0x0000041f02007986 */ /* 0x0001e2000c101904 */
[----:B------:R-:W-:Y:S02]  /*99970*/  IMAD.MOV.U32 R25, RZ, RZ, R20 ;  /* 0x000000ffff197224 */ /* 0x000fe400078e0014 */
[----:B------:R-:W-:Y:S01]  /*99980*/  IMAD.MOV.U32 R20, RZ, RZ, R13 ;  /* 0x000000ffff147224 */ /* 0x000fe200078e000d */
[----:B------:R1:W-:Y:S01]  /*99990*/  STG.E desc[UR4][R2.64+0x18], R252 ;  /* 0x000018fc02007986 */ /* 0x0003e2000c101904 */
[----:B------:R-:W-:Y:S02]  /*999a0*/  IMAD.MOV.U32 R13, RZ, RZ, R8 ;  /* 0x000000ffff0d7224 */ /* 0x000fe400078e0008 */
[----:B------:R-:W-:Y:S01]  /*999b0*/  IMAD.MOV.U32 R8, RZ, RZ, R0 ;  /* 0x000000ffff087224 */ /* 0x000fe200078e0000 */
[----:B------:R-:W-:Y:S01]  /*999c0*/  STG.E desc[UR4][R2.64+0x20], R30 ;  /* 0x0000201e02007986 */ /* 0x000fe2000c101904 */
[----:B0-----:R-:W-:-:S03]  /*999d0*/  IMAD.MOV.U32 R31, RZ, RZ, R26 ;  /* 0x000000ffff1f7224 */ /* 0x001fc600078e001a */
[----:B------:R-:W3:Y:S01]  /*999e0*/  LDL.LU R0, [R1+0x2c8c] ;  /* 0x002c8c0001007983 */ /* 0x000ee20000300800 */
[----:B------:R-:W-:Y:S02]  /*999f0*/  IMAD.MOV.U32 R26, RZ, RZ, R19 ;  /* 0x000000ffff1a7224 */ /* 0x000fe400078e0013 */
[----:B------:R-:W-:Y:S01]  /*99a00*/  IMAD.MOV.U32 R19, RZ, RZ, R14 ;  /* 0x000000ffff137224 */ /* 0x000fe200078e000e */
[----:B------:R0:W-:Y:S01]  /*99a10*/  STG.E desc[UR4][R2.64+0x1c], R31 ;  /* 0x00001c1f02007986 */ /* 0x0001e2000c101904 */
[----:B------:R-:W-:Y:S02]  /*99a20*/  IMAD.MOV.U32 R14, RZ, RZ, R7 ;  /* 0x000000ffff0e7224 */ /* 0x000fe400078e0007 */
[----:B------:R-:W-:Y:S01]  /*99a30*/  IMAD.MOV.U32 R7, RZ, RZ, R251 ;  /* 0x000000ffff077224 */ /* 0x000fe200078e00fb */
[----:B------:R0:W-:Y:S04]  /*99a40*/  STG.E desc[UR4][R2.64+0x24], R29 ;  /* 0x0000241d02007986 */ /* 0x0001e8000c101904 */
[----:B------:R-:W3:Y:S04]  /*99a50*/  LDL.LU R251, [R1+0x2c88] ;  /* 0x002c880001fb7983 */ /* 0x000ee80000300800 */
        /* <DEDUP_REMOVED lines=2870> */
[----:B0--3--:R-:W-:-:S07]  /*a4dc0*/  MOV R0, R1 ;  /* 0x0000000100007202 */ /* 0x009fce0000000f00 */
.L_x_94:
[----:B------:R-:W-:Y:S05]  /*a4dd0*/  BSYNC.RECONVERGENT B7 ;  /* 0x0000000000077941 */ /* 0x000fea0003800200 */
.L_x_92:
        /* <DEDUP_REMOVED lines=8> */
.L_x_106:
        /* <DEDUP_REMOVED lines=9> */
.L_x_105:
[----:B------:R-:W-:Y:S05]  /*a4ef0*/  BSYNC.RECONVERGENT B7 ;  /* 0x0000000000077941 */ /* 0x000fea0003800200 */
.L_x_104:
        /* <DEDUP_REMOVED lines=13> */
.L_x_31:
[----:B------:R-:W-:Y:S05]  /*a4fd0*/  BSYNC B0 ;  /* 0x0000000000007941 */ /* 0x000fea0003800000 */
.L_x_30:
[----:B------:R-:W2:Y:S01]  /*a4fe0*/  LDL R8, [R1+0xfd4] ;  /* 0x000fd40001087983 */ /* 0x000ea20000100800 */
[----:B------:R-:W-:Y:S01]  /*a4ff0*/  BSSY.RECONVERGENT B0, `(.L_x_107) ;  /* 0x000000c000007945 */ /* 0x000fe20003800200 */
[----:B--2---:R-:W-:-:S13]  /*a5000*/  ISETP.GE.U32.AND P0, PT, R8, R10, PT ;  /* 0x0000000a0800720c */ /* 0x004fda0003f06070 */
[----:B------:R-:W-:Y:S05]  /*a5010*/  @P0 BRA `(.L_x_108) ;  /* 0x0000000000240947 */ /* 0x000fea0003800000 */
[----:B------:R-:W-:-:S07]  /*a5020*/  IMAD.MOV.U32 R5, RZ, RZ, R8 ;  /* 0x000000ffff057224 */ /* 0x000fce00078e0008 */
.L_x_109:
        /* <DEDUP_REMOVED lines=8> */
.L_x_108:
[----:B------:R-:W-:Y:S05]  /*a50b0*/  BSYNC.RECONVERGENT B0 ;  /* 0x0000000000007941 */ /* 0x000fea0003800200 */
.L_x_107:
        /* <DEDUP_REMOVED lines=14> */
.L_x_29:
        /* <DEDUP_REMOVED lines=44> */
[----:B---3--:R-:W-:-:S05]  /*a5460*/  LOP3.LUT R7, R6, 0xff, RZ, 0xc0, !PT ;  /* 0x000000ff06077812 */ /* 0x008fca00078ec0ff */
        /* <DEDUP_REMOVED lines=934> */
.L_x_114:
        /* <DEDUP_REMOVED lines=13> */
.L_x_112:
        /* <DEDUP_REMOVED lines=26> */
[----:B------:R-:W-:Y:S01]  /*a9140*/  IMAD.X R19, RZ, RZ, R3, P0 ;  /* 0x000000ffff137224 */ /* 0x000fe200000e0603 */
[----:B------:R-:W-:Y:S02]  /*a9150*/  LEA R13, R9, R0, 0x2 ;  /* 0x00000000090d7211 */ /* 0x000fe400078e10ff */
        /* <DEDUP_REMOVED lines=1018> */
[----:B------:R-:W-:-:S05]  /*ad100*/  IADD3.X R17, PT, PT, RZ, R3, RZ, P0, !PT ;  /* 0x00000003ff117210 */ /* 0x000fca00007fe4ff */
        /* <DEDUP_REMOVED lines=16> */
.L_x_118:
        /* <DEDUP_REMOVED lines=14> */
.L_x_117:
        /* <DEDUP_REMOVED lines=65> */
[----:B--2---:R-:W-:-:S04]  /*ad700*/  LOP3.LUT R8, R7, 0xff, RZ, 0xc0, !PT ;  /* 0x000000ff07087812 */ /* 0x004fc800078ec0ff */
[----:B---3--:R-:W-:-:S05]  /*ad710*/  IADD3 R8, PT, PT, R8, R9, RZ ;  /* 0x0000000908087210 */ /* 0x008fca0007ffe0ff */
        /* <DEDUP_REMOVED lines=1075> */
.L_x_120:
        /* <DEDUP_REMOVED lines=14> */
.L_x_119:
        /* <DEDUP_REMOVED lines=23> */
[----:B------:R-:W-:-:S03]  /*b1ca0*/  IMAD.IADD R17, R1, 0x1, R12 ;  /* 0x0000000101117824 */ /* 0x000fc600078e020c */
[----:B------:R-:W-:Y:S01]  /*b1cb0*/  IADD3.X R19, PT, PT, RZ, R3, RZ, P0, !PT ;  /* 0x00000003ff137210 */ /* 0x000fe200007fe4ff */
[----:B------:R-:W-:Y:S01]  /*b1cc0*/  IMAD R13, R9, 0x4, R0 ;  /* 0x00000004090d7824 */ /* 0x000fe200078e0200 */
[----:B---3--:R-:W-:-:S03]  /*b1cd0*/  LOP3.LUT R11, R11, R8, RZ, 0x30, !PT ;  /* 0x000000080b0b7212 */ /* 0x008fc600078e30ff */
        /* <DEDUP_REMOVED lines=1196> */
.L_x_122:
        /* <DEDUP_REMOVED lines=14> */
.L_x_121:
        /* <DEDUP_REMOVED lines=1303> */
.L_x_124:
        /* <DEDUP_REMOVED lines=9> */
[----:B0-----:R-:W-:-:S04]  /*bba80*/  IADD3 R6, P0, PT, R2, UR6, RZ ;  /* 0x0000000602067c10 */ /* 0x001fc8000ff1e0ff */
[----:B------:R-:W-:-:S05]  /*bba90*/  IADD3.X R7, PT, PT, RZ, UR7, RZ, P0, !PT ;  /* 0x00000007ff077c10 */ /* 0x000fca00087fe4ff */
[----:B------:R-:W2:Y:S02]  /*bbaa0*/  LDG.E.U8 R6, desc[UR4][R6.64] ;  /* 0x0000000406067981 */ /* 0x000ea4000c1e1100 */
[----:B--2---:R-:W-:-:S13]  /*bbab0*/  ISETP.NE.AND P0, PT, R6, RZ, PT ;  /* 0x000000ff0600720c */ /* 0x004fda0003f05270 */
[----:B------:R-:W-:Y:S05]  /*bbac0*/  @!P0 BRA `(.L_x_124) ;  /* 0xfffffffc00c88947 */ /* 0x000fea000383ffff */
[----:B------:R-:W-:Y:S05]  /*bbad0*/  BSYNC.RELIABLE B8 ;  /* 0x0000000000087941 */ /* 0x000fea0003800100 */
.L_x_123:
[----:B------:R3:W-:Y:S01]  /*bbae0*/  STL [R1+0x1030], R2 ;  /* 0x0010300201007387 */ /* 0x0007e20000100800 */
[----:B------:R-:W-:Y:S01]  /*bbaf0*/  ISETP.NE.AND P0, PT, R4, 0x5, PT ;  /* 0x000000050400780c */ /* 0x000fe20003f05270 */
[----:B------:R-:W-:-:S12]  /*bbb00*/  IMAD.MOV.U32 R251, RZ, RZ, 0x11 ;  /* 0x00000011fffb7424 */ /* 0x000fd800078e00ff */
[----:B------:R-:W-:Y:S05]  /*bbb10*/  @P0 BREAK.RELIABLE B7 ;  /* 0x0000000000070942 */ /* 0x000fea0003800100 */
[----:B---3--:R-:W-:Y:S05]  /*bbb20*/  @P0 BRA `(.L_x_113) ;  /* 0x0000011400ac0947 */ /* 0x008fea0003800000 */
[----:B------:R-:W-:-:S07]  /*bbb30*/  IMAD.MOV.U32 R252, RZ, RZ, 0x12 ;  /* 0x00000012fffc7424 */ /* 0x000fce00078e00ff */
.L_x_116:
[----:B------:R-:W-:Y:S05]  /*bbb40*/  BSYNC.RELIABLE B7 ;  /* 0x0000000000077941 */ /* 0x000fea0003800100 */
.L_x_115:
        /* <DEDUP_REMOVED lines=220> */
[----:B---3--:R-:W-:Y:S01]  /*bc910*/  IMAD.MOV.U32 R10, RZ, RZ, R4 ;  /* 0x000000ffff0a7224 */ /* 0x008fe200078e0004 */
[----:B------:R-:W-:Y:S02]  /*bc920*/  MOV R13, R5 ;  /* 0x00000005000d7202 */ /* 0x000fe40000000f00 */
        /* <DEDUP_REMOVED lines=1349> */
[----:B------:R-:W-:Y:S01]  /*c1d80*/  MOV R25, R20 ;  /* 0x0000001400197202 */ /* 0x000fe20000000f00 */
[----:B------:R-:W-:Y:S02]  /*c1d90*/  IMAD.MOV.U32 R20, RZ, RZ, R13 ;  /* 0x000000ffff147224 */ /* 0x000fe400078e000d */
[----:B------:R-:W-:Y:S01]  /*c1da0*/  IMAD.MOV.U32 R13, RZ, RZ, R8 ;  /* 0x000000ffff0d7224 */ /* 0x000fe200078e0008 */
[----:B------:R1:W-:Y:S01]  /*c1db0*/  STG.E desc[UR4][R2.64+0x18], R252 ;  /* 0x000018fc02007986 */ /* 0x0003e2000c101904 */
[----:B------:R-:W-:-:S03]  /*c1dc0*/  IMAD.MOV.U32 R8, RZ, RZ, R0 ;  /* 0x000000ffff087224 */ /* 0x000fc600078e0000 */
        /* <DEDUP_REMOVED lines=2881> */
.L_x_113:
[----:B------:R-:W-:Y:S05]  /*cd1e0*/  BSYNC.RECONVERGENT B0 ;  /* 0x0000000000007941 */ /* 0x000fea0003800200 */
.L_x_111:
        /* <DEDUP_REMOVED lines=8> */
.L_x_127:
[----:B------:R-:W-:-:S06]  /*cd270*/  IMAD R2, R3, 0x4, R0 ;  /* 0x0000000403027824 */ /* 0x000fcc00078e0200 */
[----:B------:R-:W3:Y:S01]  /*cd280*/  LDL R2, [R2+0x4] ;  /* 0x0000040002027983 */ /* 0x000ee20000100800 */
[----:B--2---:R-:W-:Y:S01]  /*cd290*/  IMAD.MOV.U32 R6, RZ, RZ, 0x1 ;  /* 0x00000001ff067424 */ /* 0x004fe200078e00ff */
[----:B---3--:R-:W-:-:S05]  /*cd2a0*/  IADD3 R5, PT, PT, R1, R2, RZ ;  /* 0x0000000201057210 */ /* 0x008fca0007ffe0ff */
[----:B------:R0:W-:Y:S04]  /*cd2b0*/  STL.U8 [R5+0x107c], R6 ;  /* 0x00107c0605007387 */ /* 0x0001e80000100000 */
[----:B------:R-:W2:Y:S01]  /*cd2c0*/  LDL R4, [R251+0xfa4] ;  /* 0x000fa400fb047983 */ /* 0x000ea20000100800 */
[----:B------:R-:W-:-:S05]  /*cd2d0*/  VIADD R3, R3, 0x1 ;  /* 0x0000000103037836 */ /* 0x000fca0000000000 */
[----:B--2---:R-:W-:-:S13]  /*cd2e0*/  ISETP.GE.U32.AND P0, PT, R3, R4, PT ;  /* 0x000000040300720c */ /* 0x004fda0003f06070 */
[----:B0-----:R-:W-:Y:S05]  /*cd2f0*/  @!P0 BRA `(.L_x_127) ;  /* 0xfffffffc00dc8947 */ /* 0x001fea000383ffff */
.L_x_126:
[----:B------:R-:W-:Y:S05]  /*cd300*/  BSYNC.RECONVERGENT B0 ;  /* 0x0000000000007941 */ /* 0x000fea0003800200 */
.L_x_125:
        /* <DEDUP_REMOVED lines=13> */
.L_x_28:
[----:B------:R-:W-:Y:S05]  /*cd3e0*/  BSYNC B1 ;  /* 0x0000000000017941 */ /* 0x000fea0003800000 */
.L_x_27:
[----:B------:R-:W2:Y:S01]  /*cd3f0*/  LDL R10, [R1+0xfd0] ;  /* 0x000fd000010a7983 */ /* 0x000ea20000100800 */
[----:B------:R-:W-:Y:S01]  /*cd400*/  BSSY.RECONVERGENT B0, `(.L_x_128) ;  /* 0x000000c000007945 */ /* 0x000fe20003800200 */
[----:B--2---:R-:W-:-:S13]  /*cd410*/  ISETP.GE.U32.AND P0, PT, R10, R8, PT ;  /* 0x000000080a00720c */ /* 0x004fda0003f06070 */
[----:B------:R-:W-:Y:S05]  /*cd420*/  @P0 BRA `(.L_x_129) ;  /* 0x0000000000240947 */ /* 0x000fea0003800000 */
[----:B------:R-:W-:-:S07]  /*cd430*/  IMAD.MOV.U32 R5, RZ, RZ, R10 ;  /* 0x000000ffff057224 */ /* 0x000fce00078e000a */
.L_x_130:
        /* <DEDUP_REMOVED lines=8> */
.L_x_129:
[----:B------:R-:W-:Y:S05]  /*cd4c0*/  BSYNC.RECONVERGENT B0 ;  /* 0x0000000000007941 */ /* 0x000fea0003800200 */
.L_x_128:
        /* <DEDUP_REMOVED lines=12> */
[----:B0-----:R-:W-:Y:S05]  /*cd590*/  @P0 BRA `(.L_x_25) ;  /* 0x000002b800dc0947 */ /* 0x001fea0003800000 */
[----:B------:R-:W-:Y:S01]  /*cd5a0*/  IMAD.MOV.U32 R5, RZ, RZ, R2 ;  /* 0x000000ffff057224 */ /* 0x000fe200078e0002 */
[----:B------:R-:W-:Y:S06]  /*cd5b0*/  BRA `(.L_x_131) ;  /* 0xfffff4e4008c7947 */ /* 0x000fec000383ffff */
.L_x_26:
        /* <DEDUP_REMOVED lines=33> */
[----:B------:R-:W-:Y:S02]  /*cd7d0*/  IADD3 R18, P0, PT, R8, R4, RZ ;  /* 0x0000000408127210 */ /* 0x000fe40007f1e0ff */
[----:B0-----:R-:W-:-:S03]  /*cd7e0*/  IADD3 R12, PT, PT, R1, R8, RZ ;  /* 0x00000008010c7210 */ /* 0x001fc60007ffe0ff */
        /* <DEDUP_REMOVED lines=863> */
.L_x_135:
        /* <DEDUP_REMOVED lines=13> */
.L_x_133:
        /* <DEDUP_REMOVED lines=982> */
.L_x_139:
        /* <DEDUP_REMOVED lines=14> */
.L_x_138:
        /* <DEDUP_REMOVED lines=40> */
[----:B------:R-:W-:Y:S01]  /*d4f70*/  IMAD.X R19, RZ, RZ, R3, P0 ;  /* 0x000000ffff137224 */ /* 0x000fe200000e0603 */
[----:B0-----:R-:W-:-:S04]  /*d4f80*/  LEA R14, R8, R0, 0x2 ;  /* 0x00000000080e7211 */ /* 0x001fc800078e10ff */
        /* <DEDUP_REMOVED lines=1019> */
.L_x_141:
[----:B------:R-:W-:Y:S01]  /*d8f40*/  IADD3 R5, PT, PT, R5, 0x1, RZ ;  /* 0x0000000105057810 */ /* 0x000fe20007ffe0ff */
        /* <DEDUP_REMOVED lines=13> */
.L_x_140:
        /* <DEDUP_REMOVED lines=1142> */
.L_x_143:
        /* <DEDUP_REMOVED lines=14> */
.L_x_142:
        /* <DEDUP_REMOVED lines=39> */
[----:B------:R-:W-:-:S03]  /*ddad0*/  IMAD.IADD R15, R1, 0x1, R9 ;  /* 0x00000001010f7824 */ /* 0x000fc600078e0209 */
[----:B------:R-:W-:Y:S01]  /*ddae0*/  IADD3.X R19, PT, PT, RZ, R3, RZ, P0, !PT ;  /* 0x00000003ff137210 */ /* 0x000fe200007fe4ff */
[----:B0-----:R-:W-:-:S04]  /*ddaf0*/  IMAD R14, R8, 0x4, R0 ;  /* 0x00000004080e7824 */ /* 0x001fc800078e0200 */
        /* <DEDUP_REMOVED lines=1181> */
.L_x_145:
        /* <DEDUP_REMOVED lines=14> */
.L_x_144:
[----:B------:R0:W-:Y:S01]  /*e25b0*/  STL [R1+0x102c], R6 ;  /* 0x00102c0601007387 */ /* 0x0001e20000100800 */
[----:B------:R-:W-:Y:S01]  /*e25c0*/  ISETP.NE.AND P0, PT, R4, 0x5, PT ;  /* 0x000000050400780c */ /* 0x000fe20003f05270 */
[----:B------:R-:W-:Y:S02]  /*e25d0*/  IMAD.MOV.U32 R250, RZ, RZ, 0x10 ;  /* 0x00000010fffa7424 */ /* 0x000fe400078e00ff */
[----:B------:R-:W-:-:S10]  /*e25e0*/  IMAD.MOV.U32 R251, RZ, RZ, 0x11 ;  /* 0x00000011fffb7424 */ /* 0x000fd400078e00ff */
[----:B0-----:R-:W-:Y:S05]  /*e25f0*/  @!P0 BRA `(.L_x_137) ;  /* 0x00000050009c8947 */ /* 0x001fea0003800000 */
[----:B------:R-:W2:Y:S04]  /*e2600*/  LDL R21, [R1+0xfec] ;  /* 0x000fec0001157983 */ /* 0x000ea80000100800 */
[----:B------:R0:W-:Y:S01]  /*e2610*/  STL [R1+0xfe8], R18 ;  /* 0x000fe81201007387 */ /* 0x0001e20000100800 */
[----:B------:R-:W-:Y:S02]  /*e2620*/  LEA R10, R18, R0, 0x2 ;  /* 0x00000000120a7211 */ /* 0x000fe400078e10ff */
        /* <DEDUP_REMOVED lines=1295> */
.L_x_147:
        /* <DEDUP_REMOVED lines=15> */
.L_x_146:
[----:B------:R3:W-:Y:S01]  /*e7810*/  STL [R1+0x1030], R2 ;  /* 0x0010300201007387 */ /* 0x0007e20000100800 */
[----:B------:R-:W-:Y:S01]  /*e7820*/  ISETP.NE.AND P0, PT, R4, 0x6, PT ;  /* 0x000000060400780c */ /* 0x000fe20003f05270 */
[----:B------:R-:W-:-:S12]  /*e7830*/  IMAD.MOV.U32 R250, RZ, RZ, 0x11 ;  /* 0x00000011fffa7424 */ /* 0x000fd800078e00ff */
[----:B------:R-:W-:Y:S05]  /*e7840*/  @P0 BREAK.RELIABLE B1 ;  /* 0x0000000000010942 */ /* 0x000fea0003800100 */
[----:B---3--:R-:W-:Y:S05]  /*e7850*/  @P0 BRA `(.L_x_134) ;  /* 0x0000011400ac0947 */ /* 0x008fea0003800000 */
[----:B------:R-:W-:-:S07]  /*e7860*/  IMAD.MOV.U32 R251, RZ, RZ, 0x12 ;  /* 0x00000012fffb7424 */ /* 0x000fce00078e00ff */
.L_x_137:
[----:B------:R-:W-:Y:S05]  /*e7870*/  BSYNC.RELIABLE B1 ;  /* 0x0000000000017941 */ /* 0x000fea0003800100 */
.L_x_136:
        /* <DEDUP_REMOVED lines=1432> */
[----:B-1----:R-:W-:-:S03]  /*ed200*/  MOV R4, R7 ;  /* 0x0000000700047202 */ /* 0x002fc60000000f00 */
        /* <DEDUP_REMOVED lines=124> */
[----:B------:R-:W-:Y:S01]  /*ed9d0*/  IMAD.MOV.U32 R18, RZ, RZ, R11 ;  /* 0x000000ffff127224 */ /* 0x000fe200078e000b */
[----:B------:R-:W-:Y:S01]  /*ed9e0*/  MOV R11, R6 ;  /* 0x00000006000b7202 */ /* 0x000fe20000000f00 */
[----:B------:R-:W-:Y:S01]  /*ed9f0*/  IMAD.MOV.U32 R22, RZ, RZ, R15 ;  /* 0x000000ffff167224 */ /* 0x000fe200078e000f */
[----:B------:R-:W2:Y:S01]  /*eda00*/  LDL.LU R6, [R1+0x2c98] ;  /* 0x002c980001067983 */ /* 0x000ea20000300800 */
[----:B------:R-:W-:Y:S02]  /*eda10*/  IMAD.MOV.U32 R16, RZ, RZ, R9 ;  /* 0x000000ffff107224 */ /* 0x000fe400078e0009 */
[----:B------:R-:W-:Y:S02]  /*eda20*/  IMAD.MOV.U32 R12, RZ, RZ, R5 ;  /* 0x000000ffff0c7224 */ /* 0x000fe400078e0005 */
[----:B------:R-:W-:Y:S01]  /*eda30*/  IMAD.MOV.U32 R15, RZ, RZ, R10 ;  /* 0x000000ffff0f7224 */ /* 0x000fe200078e000a */
[----:B------:R-:W4:Y:S01]  /*eda40*/  LDL.LU R5, [R1+0x2c9c] ;  /* 0x002c9c0001057983 */ /* 0x000f220000300800 */
[----:B------:R-:W-:-:S02]  /*eda50*/  IMAD.MOV.U32 R9, RZ, RZ, R4 ;  /* 0x000000ffff097224 */ /* 0x000fc400078e0004 */
[----:B------:R-:W-:Y:S01]  /*eda60*/  IMAD.MOV.U32 R10, RZ, RZ, R250 ;  /* 0x000000ffff0a7224 */ /* 0x000fe200078e00fa */
[----:B------:R-:W3:Y:S04]  /*eda70*/  LDL.LU R4, [R1+0x2c90] ;  /* 0x002c900001047983 */ /* 0x000ee80000300800 */
[----:B------:R-:W3:Y:S01]  /*eda80*/  LDL.LU R250, [R1+0x2c94] ;  /* 0x002c940001fa7983 */ /* 0x000ee20000300800 */
[----:B------:R-:W-:-:S03]  /*eda90*/  IMAD.MOV.U32 R251, RZ, RZ, R25 ;  /* 0x000000fffffb7224 */ /* 0x000fc600078e0019 */
        /* <DEDUP_REMOVED lines=2887> */
.L_x_134:
[----:B------:R-:W-:Y:S05]  /*f8f10*/  BSYNC.RECONVERGENT B0 ;  /* 0x0000000000007941 */ /* 0x000fea0003800200 */
.L_x_132:
[----:B0----5:R-:W-:Y:S01]  /*f8f20*/  LOP3.LUT R3, R250, 0xffff, RZ, 0xc0, !PT ;  /* 0x0000fffffa037812 */ /* 0x021fe200078ec0ff */
[----:B-1----:R-:W3:Y:S04]  /*f8f30*/  LDL R10, [R1+0xfd0] ;  /* 0x000fd000010a7983 */ /* 0x002ee80000100800 */
[----:B------:R-:W-:-:S05]  /*f8f40*/  IMAD R4, R3, 0x4, R0 ;  /* 0x0000000403047824 */ /* 0x000fca00078e0200 */
[----:B------:R-:W3:Y:S01]  /*f8f50*/  LDL R3, [R4+0xfa4] ;  /* 0x000fa40004037983 */ /* 0x000ee20000100800 */
[----:B------:R-:W-:Y:S01]  /*f8f60*/  BSSY.RECONVERGENT B0, `(.L_x_148) ;  /* 0x000000d000007945 */ /* 0x000fe20003800200 */
[----:B---3--:R-:W-:-:S13]  /*f8f70*/  ISETP.GE.U32.AND P0, PT, R10, R3, PT ;  /* 0x000000030a00720c */ /* 0x008fda0003f06070 */
[----:B------:R-:W-:Y:S05]  /*f8f80*/  @P0 BRA `(.L_x_149) ;  /* 0x0000000000280947 */ /* 0x000fea0003800000 */
[----:B------:R-:W-:-:S07]  /*f8f90*/  IMAD.MOV.U32 R3, RZ, RZ, R10 ;  /* 0x000000ffff037224 */ /* 0x000fce00078e000a */
.L_x_150:
[----:B------:R-:W-:-:S06]  /*f8fa0*/  IMAD R2, R3, 0x4, R0 ;  /* 0x0000000403027824 */ /* 0x000fcc00078e0200 */
[----:B------:R-:W3:Y:S01]  /*f8fb0*/  LDL R2, [R2+0x4] ;  /* 0x0000040002027983 */ /* 0x000ee20000100800 */
[----:B------:R-:W-:Y:S02]  /*f8fc0*/  IMAD.MOV.U32 R7, RZ, RZ, 0x1 ;  /* 0x00000001ff077424 */ /* 0x000fe400078e00ff */
[----:B---3--:R-:W-:-:S05]  /*f8fd0*/  IMAD.IADD R5, R1, 0x1, R2 ;  /* 0x0000000101057824 */ /* 0x008fca00078e0202 */
[----:B------:R0:W-:Y:S04]  /*f8fe0*/  STL.U8 [R5+0x107c], R7 ;  /* 0x00107c0705007387 */ /* 0x0001e80000100000 */
[----:B--2---:R-:W2:Y:S01]  /*f8ff0*/  LDL R6, [R4+0xfa4] ;  /* 0x000fa40004067983 */ /* 0x004ea20000100800 */
[----:B------:R-:W-:-:S05]  /*f9000*/  VIADD R3, R3, 0x1 ;  /* 0x0000000103037836 */ /* 0x000fca0000000000 */
[----:B--2---:R-:W-:-:S13]  /*f9010*/  ISETP.GE.U32.AND P0, PT, R3, R6, PT ;  /* 0x000000060300720c */ /* 0x004fda0003f06070 */
[----:B0-----:R-:W-:Y:S05]  /*f9020*/  @!P0 BRA `(.L_x_150) ;  /* 0xfffffffc00dc8947 */ /* 0x001fea000383ffff */
.L_x_149:
[----:B------:R-:W-:Y:S05]  /*f9030*/  BSYNC.RECONVERGENT B0 ;  /* 0x0000000000007941 */ /* 0x000fea0003800200 */
.L_x_148:
        /* <DEDUP_REMOVED lines=13> */
.L_x_25:
[----:B------:R-:W-:Y:S05]  /*f9110*/  BSYNC B2 ;  /* 0x0000000000027941 */ /* 0x000fea0003800000 */
.L_x_24:
[----:B------:R-:W2:Y:S01]  /*f9120*/  LDL R8, [R1+0xfcc] ;  /* 0x000fcc0001087983 */ /* 0x000ea20000100800 */
[----:B------:R-:W-:Y:S01]  /*f9130*/  BSSY.RECONVERGENT B0, `(.L_x_151) ;  /* 0x000000c000007945 */ /* 0x000fe20003800200 */
[----:B--2---:R-:W-:-:S13]  /*f9140*/  ISETP.GE.U32.AND P0, PT, R8, R10, PT ;  /* 0x0000000a0800720c */ /* 0x004fda0003f06070 */
[----:B------:R-:W-:Y:S05]  /*f9150*/  @P0 BRA `(.L_x_152) ;  /* 0x0000000000240947 */ /* 0x000fea0003800000 */
[----:B------:R-:W-:-:S07]  /*f9160*/  IMAD.MOV.U32 R5, RZ, RZ, R8 ;  /* 0x000000ffff057224 */ /* 0x000fce00078e0008 */
.L_x_153:
        /* <DEDUP_REMOVED lines=8> */
.L_x_152:
[----:B------:R-:W-:Y:S05]  /*f91f0*/  BSYNC.RECONVERGENT B0 ;  /* 0x0000000000007941 */ /* 0x000fea0003800200 */
.L_x_151:
[----:B------:R-:W2:Y:S04]  /*f9200*/  LDL R11, [R1+0x1014] ;  /* 0x00101400010b7983 */ /* 0x000ea80000100800 */
[----:B0-----:R-:W3:Y:S01]  /*f9210*/  LDL R7, [R1+0x105c] ;  /* 0x00105c0001077983 */ /* 0x001ee20000100800 */
[----:B--2---:R-:W-:-:S05]  /*f9220*/  IADD3 R10, P0, PT, R11, R4, RZ ;  /* 0x000000040b0a7210 */ /* 0x004fca0007f1e0ff */
[----:B------:R-:W-:-:S05]  /*f9230*/  IMAD.X R11, RZ, RZ, R3, P0 ;  /* 0x000000ffff0b7224 */ /* 0x000fca00000e0603 */
[----:B------:R-:W2:Y:S02]  /*f9240*/  LDG.E.U8 R5, desc[UR4][R10.64] ;  /* 0x000000040a057981 */ /* 0x000ea4000c1e1100 */
[----:B--2---:R-:W-:-:S04]  /*f9250*/  SHF.L.U32 R2, R5, 0x10, RZ ;  /* 0x0000001005027819 */ /* 0x004fc800000006ff */
[----:B------:R-:W-:-:S04]  /*f9260*/  LOP3.LUT R2, R2, 0xff0000, RZ, 0xc0, !PT ;  /* 0x00ff000002027812 */ /* 0x000fc800078ec0ff */
[----:B---3--:R-:W-:-:S05]  /*f9270*/  IADD3 R2, PT, PT, R7, 0x1, R2 ;  /* 0x0000000107027810 */ /* 0x008fca0007ffe002 */
[----:B------:R1:W-:Y:S01]  /*f9280*/  STL [R1+0x105c], R2 ;  /* 0x00105c0201007387 */ /* 0x0003e20000100800 */
[----:B------:R-:W-:Y:S01]  /*f9290*/  ISETP.GE.U32.AND P0, PT, R2, R8, PT ;  /* 0x000000080200720c */ /* 0x000fe20003f06070 */
[----:B------:R-:W-:-:S12]  /*f92a0*/  IMAD.IADD R252, R5, 0x1, R252 ;  /* 0x0000000105fc7824 */ /* 0x000fd800078e02fc */
[----:B-1----:R-:W-:Y:S05]  /*f92b0*/  @P0 BRA `(.L_x_22) ;  /* 0x00000178004c0947 */ /* 0x002fea0003800000 */
[----:B------:R-:W-:Y:S01]  /*f92c0*/  IMAD.MOV.U32 R5, RZ, RZ, R2 ;  /* 0x000000ffff057224 */ /* 0x000fe200078e0002 */
[----:B------:R-:W-:Y:S06]  /*f92d0*/  BRA `(.L_x_154) ;  /* 0xfffff20800b07947 */ /* 0x000fec000383ffff */
.L_x_23:
[----:B------:R-:W-:Y:S01]  /*f92e0*/  IMAD.MOV R3, RZ, RZ, -R15 ;  /* 0x000000ffff037224 */ /* 0x000fe200078e0a0f */
[----:B------:R-:W-:Y:S04]  /*f92f0*/  BSSY.RECONVERGENT B0, `(.L_x_155) ;  /* 0x0001771000007945 */ /* 0x000fe80003800200 */
[----:B------:R-:W-:Y:S01]  /*f9300*/  BSSY.RELIABLE B1, `(.L_x_156) ;  /* 0x00005fa000017945 */ /* 0x000fe20003800100 */
[----:B------:R-:W-:Y:S01]  /*f9310*/  IMAD.MOV.U32 R250, RZ, RZ, 0xb ;  /* 0x0000000bfffa7424 */ /* 0x000fe200078e00ff */
[----:B------:R-:W-:Y:S01]  /*f9320*/  PRMT R3, R3, 0x7710, RZ ;  /* 0x0000771003037816 */ /* 0x000fe200000000ff */
[----:B------:R-:W-:-:S04]  /*f9330*/  IMAD.MOV.U32 R17, RZ, RZ, 0xa ;  /* 0x0000000aff117424 */ /* 0x000fc800078e00ff */
[----:B------:R-:W-:-:S05]  /*f9340*/  IMAD.IADD R3, R252, 0x1, R3 ;  /* 0x00000001fc037824 */ /* 0x000fca00078e0203 */
[----:B------:R-:W-:-:S07]  /*f9350*/  PRMT R11, R3, 0x7610, R11 ;  /* 0x00007610030b7816 */ /* 0x000fce000000000b */
.L_x_165:
[----:B------:R-:W-:-:S05]  /*f9360*/  LOP3.LUT R3, R250, 0xff, RZ, 0xc0, !PT ;  /* 0x000000fffa037812 */ /* 0x000fca00078ec0ff */
[--C-:B------:R-:W-:Y:S02]  /*f9370*/  IMAD R14, R3, 0x4, R0.reuse ;  /* 0x00000004030e7824 */ /* 0x100fe400078e0200 */
[----:B------:R-:W0:Y:S03]  /*f9380*/  LDC.64 R2, c[0x4][RZ] ;  /* 0x01000000ff027b82 */ /* 0x000e260000000a00 */
[----:B------:R-:W2:Y:S04]  /*f9390*/  LDL R19, [R14+0xfa0] ;  /* 0x000fa0000e137983 */ /* 0x000ea80000100800 */
[----:B------:R-:W3:Y:S04]  /*f93a0*/  LDL R15, [R14+0xfe8] ;  /* 0x000fe8000e0f7983 */ /* 0x000ee80000100800 */
[----:B--2---:R1:W-:Y:S04]  /*f93b0*/  STL [R14+0xfa4], R19 ;  /* 0x000fa4130e007387 */ /* 0x0043e80000100800 */
[----:B------:R-:W3:Y:S01]  /*f93c0*/  LDL R16, [R1+0xfec] ;  /* 0x000fec0001107983 */ /* 0x000ee20000100800 */
[----:B------:R-:W-:Y:S01]  /*f93d0*/  IMAD R9, R19, 0x4, R0 ;  /* 0x0000000413097824 */ /* 0x000fe200078e0200 */
[----:B---3--:R-:W-:-:S04]  /*f93e0*/  LOP3.LUT R4, R16, R15, RZ, 0xc0, !PT ;  /* 0x0000000f10047212 */ /* 0x008fc800078ec0ff */
[----:B0-----:R-:W-:Y:S01]  /*f93f0*/  IADD3 R12, P0, PT, R4, R2, RZ ;  /* 0x00000002040c7210 */ /* 0x001fe20007f1e0ff */
        /* <DEDUP_REMOVED lines=10> */
[----:B-1----:R-:W3:Y:S02]  /*f94a0*/  LDL.U8 R19, [R10+0x107c] ;  /* 0x00107c000a137983 */ /* 0x002ee40000100000 */
[----:B---3--:R-:W-:-:S05]  /*f94b0*/  LOP3.LUT R19, R19, R6, RZ, 0x30, !PT ;  /* 0x0000000613137212 */ /* 0x008fca00078e30ff */
[----:B------:R1:W-:Y:S04]  /*f94c0*/  STL.U8 [R10+0x107c], R19 ;  /* 0x00107c130a007387 */ /* 0x0003e80000100000 */
[----:B------:R-:W3:Y:S01]  /*f94d0*/  LDL R13, [R14+0xfa4] ;  /* 0x000fa4000e0d7983 */ /* 0x000ee20000100800 */
[----:B------:R-:W-:-:S04]  /*f94e0*/  LOP3.LUT R6, R15, R16, RZ, 0x30, !PT ;  /* 0x000000100f067212 */ /* 0x000fc800078e30ff */
[----:B------:R-:W-:Y:S01]  /*f94f0*/  IADD3 R8, P0, PT, R6, R2, RZ ;  /* 0x0000000206087210 */ /* 0x000fe20007f1e0ff */
[----:B------:R-:W-:-:S04]  /*f9500*/  IMAD.IADD R23, R1, 0x1, R6 ;  /* 0x0000000101177824 */ /* 0x000fc800078e0206 */
[----:B0-----:R-:W-:Y:S01]  /*f9510*/  IMAD.X R9, RZ, RZ, R3, P0 ;  /* 0x000000ffff097224 */ /* 0x001fe200000e0603 */
[----:B------:R-:W4:Y:S05]  /*f9520*/  LDL.U8 R4, [R23+0x107c] ;  /* 0x00107c0017047983 */ /* 0x000f2a0000100000 */
[----:B------:R-:W4:Y:S01]  /*f9530*/  LDG.E.U8 R9, desc[UR4][R8.64] ;  /* 0x0000000408097981 */ /* 0x000f22000c1e1100 */
[----:B---3--:R-:W-:-:S05]  /*f9540*/  IMAD R13, R13, 0x4, R0 ;  /* 0x000000040d0d7824 */ /* 0x008fca00078e0200 */
[----:B------:R0:W-:Y:S04]  /*f9550*/  STL [R13+0x4], R6 ;  /* 0x000004060d007387 */ /* 0x0001e80000100800 */
[----:B------:R-:W1:Y:S01]  /*f9560*/  LDL R12, [R14+0xfa4] ;  /* 0x000fa4000e0c7983 */ /* 0x000e620000100800 */
[----:B----4-:R-:W-:-:S04]  /*f9570*/  LOP3.LUT R4, R9, R4, RZ, 0xc0, !PT ;  /* 0x0000000409047212 */ /* 0x010fc800078ec0ff */
[----:B--2---:R-:W-:-:S05]  /*f9580*/  LOP3.LUT R7, R4, 0xff, RZ, 0xc0, !PT ;  /* 0x000000ff04077812 */ /* 0x004fca00078ec0ff */
[----:B-1----:R-:W-:-:S05]  /*f9590*/  IMAD.IADD R19, R7, 0x1, R12 ;  /* 0x0000000107137824 */ /* 0x002fca00078e020c */
[----:B------:R1:W-:Y:S04]  /*f95a0*/  STL [R14+0xfa4], R19 ;  /* 0x000fa4130e007387 */ /* 0x0003e80000100800 */
[----:B------:R-:W2:Y:S02]  /*f95b0*/  LDL.U8 R7, [R23+0x107c] ;  /* 0x00107c0017077983 */ /* 0x000ea40000100000 */
[----:B--2---:R-:W-:-:S05]  /*f95c0*/  LOP3.LUT R10, R7, R4, RZ, 0x30, !PT ;  /* 0x00000004070a7212 */ /* 0x004fca00078e30ff */
[----:B------:R2:W-:Y:S04]  /*f95d0*/  STL.U8 [R23+0x107c], R10 ;  /* 0x00107c0a17007387 */ /* 0x0005e80000100000 */
[----:B------:R-:W3:Y:S01]  /*f95e0*/  LDL R9, [R14+0xfa4] ;  /* 0x000fa4000e097983 */ /* 0x000ee20000100800 */
[----:B------:R-:W-:-:S04]  /*f95f0*/  LOP3.LUT R4, R16, R15, RZ, 0x30, !PT ;  /* 0x0000000f10047212 */ /* 0x000fc800078e30ff */
[----:B0-----:R-:W-:Y:S01]  /*f9600*/  IADD3 R6, P0, PT, R4, R2, RZ ;  /* 0x0000000204067210 */ /* 0x001fe20007f1e0ff */
[----:B------:R-:W-:-:S04]  /*f9610*/  IMAD.IADD R21, R1, 0x1, R4 ;  /* 0x0000000101157824 */ /* 0x000fc800078e0204 */
[----:B------:R-:W-:Y:S01]  /*f9620*/  IMAD.X R7, RZ, RZ, R3, P0 ;  /* 0x000000ffff077224 */ /* 0x000fe200000e0603 */
[----:B------:R-:W4:Y:S05]  /*f9630*/  LDL.U8 R8, [R21+0x107c] ;  /* 0x00107c0015087983 */ /* 0x000f2a0000100000 */
[----:B------:R-:W4:Y:S01]  /*f9640*/  LDG.E.U8 R7, desc[UR4][R6.64] ;  /* 0x0000000406077981 */ /* 0x000f22000c1e1100 */
[----:B---3--:R-:W-:-:S05]  /*f9650*/  IMAD R13, R9, 0x4, R0 ;  /* 0x00000004090d7824 */ /* 0x008fca00078e0200 */
[----:B------:R0:W-:Y:S04]  /*f9660*/  STL [R13+0x4], R4 ;  /* 0x000004040d007387 */ /* 0x0001e80000100800 */
[----:B------:R-:W1:Y:S01]  /*f9670*/  LDL R12, [R14+0xfa4] ;  /* 0x000fa4000e0c7983 */ /* 0x000e620000100800 */
[----:B----4-:R-:W-:-:S04]  /*f9680*/  LOP3.LUT R8, R7, R8, RZ, 0xc0, !PT ;  /* 0x0000000807087212 */ /* 0x010fc800078ec0ff */
[----:B------:R-:W-:-:S05]  /*f9690*/  LOP3.LUT R9, R8, 0xff, RZ, 0xc0, !PT ;  /* 0x000000ff08097812 */ /* 0x000fca00078ec0ff */
[----:B-1----:R-:W-:-:S05]  /*f96a0*/  IMAD.IADD R19, R9, 0x1, R12 ;  /* 0x0000000109137824 */ /* 0x002fca00078e020c */
[----:B------:R1:W-:Y:S04]  /*f96b0*/  STL [R14+0xfa4], R19 ;  /* 0x000fa4130e007387 */ /* 0x0003e80000100800 */
[----:B------:R-:W2:Y:S01]  /*f96c0*/  LDL.U8 R9, [R21+0x107c] ;  /* 0x00107c0015097983 */ /* 0x000ea20000100000 */
[----:B------:R-:W-:Y:S02]  /*f96d0*/  LOP3.LUT R6, R16, R15, RZ, 0x3c, !PT ;  /* 0x0000000f10067212 */ /* 0x000fe400078e3cff */
[----:B--2---:R-:W-:-:S05]  /*f96e0*/  LOP3.LUT R10, R9, R8, RZ, 0x30, !PT ;  /* 0x00000008090a7212 */ /* 0x004fca00078e30ff */
[----:B------:R2:W-:Y:S04]  /*f96f0*/  STL.U8 [R21+0x107c], R10 ;  /* 0x00107c0a15007387 */ /* 0x0005e80000100000 */
[----:B------:R-:W3:Y:S01]  /*f9700*/  LDL R7, [R14+0xfa4] ;  /* 0x000fa4000e077983 */ /* 0x000ee20000100800 */
[----:B------:R-:W-:Y:S01]  /*f9710*/  IADD3 R8, P0, PT, R6, R2, RZ ;  /* 0x0000000206087210 */ /* 0x000fe20007f1e0ff */
[----:B------:R-:W-:-:S04]  /*f9720*/  IMAD.IADD R23, R1, 0x1, R6 ;  /* 0x0000000101177824 */ /* 0x000fc800078e0206 */
[----:B------:R-:W-:Y:S01]  /*f9730*/  IMAD.X R9, RZ, RZ, R3, P0 ;  /* 0x000000ffff097224 */ /* 0x000fe200000e0603 */
[----:B0-----:R-:W4:Y:S05]  /*f9740*/  LDL.U8 R4, [R23+0x107c] ;  /* 0x00107c0017047983 */ /* 0x001f2a0000100000 */
        /* <DEDUP_REMOVED lines=8> */
[----:B------:R-:W2:Y:S02]  /*f97d0*/  LDL.U8 R7, [R23+0x107c] ;  /* 0x00107c0017077983 */ /* 0x000ea40000100000 */
[----:B--2---:R-:W-:-:S05]  /*f97e0*/  LOP3.LUT R10, R7, R4, RZ, 0x30, !PT ;  /* 0x00000004070a7212 */ /* 0x004fca00078e30ff */
[----:B------:R-:W-:Y:S04]  /*f97f0*/  STL.U8 [R23+0x107c], R10 ;  /* 0x00107c0a17007387 */ /* 0x000fe80000100000 */
[----:B------:R-:W2:Y:S01]  /*f9800*/  LDL R9, [R14+0xfa4] ;  /* 0x000fa4000e097983 */ /* 0x000ea20000100800 */
[----:B------:R-:W-:-:S04]  /*f9810*/  LOP3.LUT R4, R16, R15, RZ, 0xfc, !PT ;  /* 0x0000000f10047212 */ /* 0x000fc800078efcff */
[----:B0-----:R-:W-:Y:S01]  /*f9820*/  IADD3 R6, P0, PT, R4, R2, RZ ;  /* 0x0000000204067210 */ /* 0x001fe20007f1e0ff */
[----:B------:R-:W-:-:S03]  /*f9830*/  IMAD.IADD R21, R1, 0x1, R4 ;  /* 0x0000000101157824 */ /* 0x000fc600078e0204 */
[----:B------:R-:W-:Y:S02]  /*f9840*/  IADD3.X R7, PT, PT, RZ, R3, RZ, P0, !PT ;  /* 0x00000003ff077210 */ /* 0x000fe400007fe4ff */
[----:B------:R-:W3:Y:S04]  /*f9850*/  LDL.U8 R8, [R21+0x107c] ;  /* 0x00107c0015087983 */ /* 0x000ee80000100000 */
[----:B------:R-:W3:Y:S01]  /*f9860*/  LDG.E.U8 R7, desc[UR4][R6.64] ;  /* 0x0000000406077981 */ /* 0x000ee2000c1e1100 */
[----:B--2---:R-:W-:-:S05]  /*f9870*/  IMAD R13, R9, 0x4, R0 ;  /* 0x00000004090d7824 */ /* 0x004fca00078e0200 */
[----:B------:R0:W-:Y:S04]  /*f9880*/  STL [R13+0x4], R4 ;  /* 0x000004040d007387 */ /* 0x0001e80000100800 */
[----:B------:R-:W1:Y:S01]  /*f9890*/  LDL R12, [R14+0xfa4] ;  /* 0x000fa4000e0c7983 */ /* 0x000e620000100800 */
[----:B---3--:R-:W-:-:S04]  /*f98a0*/  LOP3.LUT R8, R7, R8, RZ, 0xc0, !PT ;  /* 0x0000000807087212 */ /* 0x008fc800078ec0ff */
[----:B------:R-:W-:-:S05]  /*f98b0*/  LOP3.LUT R9, R8, 0xff, RZ, 0xc0, !PT ;  /* 0x000000ff08097812 */ /* 0x000fca00078ec0ff */
[----:B-1----:R-:W-:-:S05]  /*f98c0*/  IMAD.IADD R19, R9, 0x1, R12 ;  /* 0x0000000109137824 */ /* 0x002fca00078e020c */
[----:B------:R-:W-:Y:S04]  /*f98d0*/  STL [R14+0xfa4], R19 ;  /* 0x000fa4130e007387 */ /* 0x000fe80000100800 */
[----:B------:R-:W2:Y:S02]  /*f98e0*/  LDL.U8 R9, [R21+0x107c] ;  /* 0x00107c0015097983 */ /* 0x000ea40000100000 */
[----:B--2---:R-:W-:-:S05]  /*f98f0*/  LOP3.LUT R8, R9, R8, RZ, 0x30, !PT ;  /* 0x0000000809087212 */ /* 0x004fca00078e30ff */
[----:B------:R1:W-:Y:S04]  /*f9900*/  STL.U8 [R21+0x107c], R8 ;  /* 0x00107c0815007387 */ /* 0x0003e80000100000 */
[----:B------:R-:W0:Y:S04]  /*f9910*/  LDL R16, [R1+0xff0] ;  /* 0x000ff00001107983 */ /* 0x000e280000100800 */
[----:B------:R-:W2:Y:S01]  /*f9920*/  LDL R9, [R14+0xfa4] ;  /* 0x000fa4000e097983 */ /* 0x000ea20000100800 */
[----:B0-----:R-:W-:-:S04]  /*f9930*/  LOP3.LUT R4, R16, R15, RZ, 0xc0, !PT ;  /* 0x0000000f10047212 */ /* 0x001fc800078ec0ff */
[----:B------:R-:W-:Y:S01]  /*f9940*/  IADD3 R12, P0, PT, R4, R2, RZ ;  /* 0x00000002040c7210 */ /* 0x000fe20007f1e0ff */
[----:B------:R-:W-:-:S04]  /*f9950*/  IMAD.IADD R10, R1, 0x1, R4 ;  /* 0x00000001010a7824 */ /* 0x000fc800078e0204 */
[----:B------:R-:W-:Y:S01]  /*f9960*/  IMAD.X R13, RZ, RZ, R3, P0 ;  /* 0x000000ffff0d7224 */ /* 0x000fe200000e0603 */
[----:B------:R-:W3:Y:S01]  /*f9970*/  LDL.U8 R6, [R10+0x107c] ;  /* 0x00107c000a067983 */ /* 0x000ee20000100000 */
[----:B--2---:R-:W-:-:S03]  /*f9980*/  IMAD R9, R9, 0x4, R0 ;  /* 0x0000000409097824 */ /* 0x004fc600078e0200 */
[----:B------:R-:W3:Y:S04]  /*f9990*/  LDG.E.U8 R7, desc[UR4][R12.64] ;  /* 0x000000040c077981 */ /* 0x000ee8000c1e1100 */
[----:B------:R0:W-:Y:S04]  /*f99a0*/  STL [R9+0x4], R4 ;  /* 0x0000040409007387 */ /* 0x0001e80000100800 */
[----:B-1----:R-:W2:Y:S01]  /*f99b0*/  LDL R8, [R14+0xfa4] ;  /* 0x000fa4000e087983 */ /* 0x002ea20000100800 */
[----:B---3--:R-:W-:-:S04]  /*f99c0*/  LOP3.LUT R6, R7, R6, RZ, 0xc0, !PT ;  /* 0x0000000607067212 */ /* 0x008fc800078ec0ff */
[----:B------:R-:W-:-:S05]  /*f99d0*/  LOP3.LUT R7, R6, 0xff, RZ, 0xc0, !PT ;  /* 0x000000ff06077812 */ /* 0x000fca00078ec0ff */
[----:B--2---:R-:W-:-:S05]  /*f99e0*/  IMAD.IADD R7, R7, 0x1, R8 ;  /* 0x0000000107077824 */ /* 0x004fca00078e0208 */
[----:B------:R1:W-:Y:S04]  /*f99f0*/  STL [R14+0xfa4], R7 ;  /* 0x000fa4070e007387 */ /* 0x0003e80000100800 */
[----:B------:R-:W2:Y:S02]  /*f9a00*/  LDL.U8 R19, [R10+0x107c] ;  /* 0x00107c000a137983 */ /* 0x000ea40000100000 */
[----:B--2---:R-:W-:-:S05]  /*f9a10*/  LOP3.LUT R19, R19, R6, RZ, 0x30, !PT ;  /* 0x0000000613137212 */ /* 0x004fca00078e30ff */
        /* <DEDUP_REMOVED lines=10> */
[----:B------:R-:W2:Y:S01]  /*f9ac0*/  LDL R12, [R14+0xfa4] ;  /* 0x000fa4000e0c7983 */ /* 0x000ea20000100800 */
[----:B----4-:R-:W-:-:S04]  /*f9ad0*/  LOP3.LUT R4, R9, R4, RZ, 0xc0, !PT ;  /* 0x0000000409047212 */ /* 0x010fc800078ec0ff */
[----:B-1----:R-:W-:-:S05]  /*f9ae0*/  LOP3.LUT R7, R4, 0xff, RZ, 0xc0, !PT ;  /* 0x000000ff04077812 */ /* 0x002fca00078ec0ff */
[----:B--2---:R-:W-:-:S05]  /*f9af0*/  IMAD.IADD R19, R7, 0x1, R12 ;  /* 0x0000000107137824 */ /* 0x004fca00078e020c */
        /* <DEDUP_REMOVED lines=47> */
[----:B------:R-:W3:Y:S01]  /*f9df0*/  LDL R12, [R14+0xfa4] ;  /* 0x000fa4000e0c7983 */ /* 0x000ee20000100800 */
[----:B----4-:R-:W-:-:S04]  /*f9e00*/  LOP3.LUT R8, R7, R8, RZ, 0xc0, !PT ;  /* 0x0000000807087212 */ /* 0x010fc800078ec0ff */
[----:B------:R-:W-:-:S05]  /*f9e10*/  LOP3.LUT R9, R8, 0xff, RZ, 0xc0, !PT ;  /* 0x000000ff08097812 */ /* 0x000fca00078ec0ff */
[----:B---3--:R-:W-:-:S05]  /*f9e20*/  IMAD.IADD R9, R9, 0x1, R12 ;  /* 0x0000000109097824 */ /* 0x008fca00078e020c */
[----:B------:R2:W-:Y:S04]  /*f9e30*/  STL [R14+0xfa4], R9 ;  /* 0x000fa4090e007387 */ /* 0x0005e80000100800 */
[----:B-1----:R-:W3:Y:S01]  /*f9e40*/  LDL.U8 R19, [R18+0x107c] ;  /* 0x00107c0012137983 */ /* 0x002ee20000100000 */
[----:B------:R-:W-:-:S04]  /*f9e50*/  LOP3.LUT R16, R17, 0x7ffffffe, RZ, 0xc0, !PT ;  /* 0x7ffffffe11107812 */ /* 0x000fc800078ec0ff */
[----:B------:R-:W-:Y:S01]  /*f9e60*/  ISETP.NE.AND P0, PT, R16, 0x2, PT ;  /* 0x000000021000780c */ /* 0x000fe20003f05270 */
[----:B------:R-:W-:Y:S01]  /*f9e70*/  BSSY.RECONVERGENT B2, `(.L_x_157) ;  /* 0x00004cc000027945 */ /* 0x000fe20003800200 */
[----:B------:R-:W-:Y:S01]  /*f9e80*/  HFMA2 R6, -RZ, RZ, 0, 1.1920928955078125e-07 ;  /* 0x00000002ff067431 */ /* 0x000fe200000001ff */
[----:B---3--:R-:W-:-:S05]  /*f9e90*/  LOP3.LUT R19, R19, R8, RZ, 0x30, !PT ;  /* 0x0000000813137212 */ /* 0x008fca00078e30ff */
[----:B------:R2:W-:Y:S05]  /*f9ea0*/  STL.U8 [R18+0x107c], R19 ;  /* 0x00107c1312007387 */ /* 0x0005ea0000100000 */
[----:B------:R-:W-:Y:S05]  /*f9eb0*/  @!P0 BRA `(.L_x_158) ;  /* 0x0000004c001c8947 */ /* 0x000fea0003800000 */
[----:B--2---:R-:W2:Y:S04]  /*f9ec0*/  LDL R18, [R1+0xff4] ;  /* 0x000ff40001127983 */ /* 0x004ea80000100800 */
[----:B------:R-:W3:Y:S01]  /*f9ed0*/  LDL R9, [R14+0xfa4] ;  /* 0x000fa4000e097983 */ /* 0x000ee20000100800 */
[----:B--2---:R-:W-:-:S04]  /*f9ee0*/  LOP3.LUT R4, R18, R15, RZ, 0xc0, !PT ;  /* 0x0000000f12047212 */ /* 0x004fc800078ec0ff */
[----:B------:R-:W-:Y:S01]  /*f9ef0*/  IADD3 R12, P0, PT, R4, R2, RZ ;  /* 0x00000002040c7210 */ /* 0x000fe20007f1e0ff */
[----:B------:R-:W-:-:S04]  /*f9f00*/  IMAD.IADD R10, R1, 0x1, R4 ;  /* 0x00000001010a7824 */ /* 0x000fc800078e0204 */
[----:B------:R-:W-:Y:S01]  /*f9f10*/  IMAD.X R13, RZ, RZ, R3, P0 ;  /* 0x000000ffff0d7224 */ /* 0x000fe200000e0603 */
[----:B------:R-:W2:Y:S01]  /*f9f20*/  LDL.U8 R6, [R10+0x107c] ;  /* 0x00107c000a067983 */ /* 0x000ea20000100000 */
[----:B---3--:R-:W-:-:S03]  /*f9f30*/  IMAD R9, R9, 0x4, R0 ;  /* 0x0000000409097824 */ /* 0x008fc600078e0200 */
[----:B------:R-:W2:Y:S04]  /*f9f40*/  LDG.E.U8 R7, desc[UR4][R12.64] ;  /* 0x000000040c077981 */ /* 0x000ea8000c1e1100 */
[----:B------:R0:W-:Y:S04]  /*f9f50*/  STL [R9+0x4], R4 ;  /* 0x0000040409007387 */ /* 0x0001e80000100800 */
[----:B------:R-:W3:Y:S01]  /*f9f60*/  LDL R8, [R14+0xfa4] ;  /* 0x000fa4000e087983 */ /* 0x000ee20000100800 */
[----:B--2---:R-:W-:-:S04]  /*f9f70*/  LOP3.LUT R6, R7, R6, RZ, 0xc0, !PT ;  /* 0x0000000607067212 */ /* 0x004fc800078ec0ff */
[----:B------:R-:W-:-:S05]  /*f9f80*/  LOP3.LUT R7, R6, 0xff, RZ, 0xc0, !PT ;  /* 0x000000ff06077812 */ /* 0x000fca00078ec0ff */
[----:B---3--:R-:W-:-:S05]  /*f9f90*/  IMAD.IADD R7, R7, 0x1, R8 ;  /* 0x0000000107077824 */ /* 0x008fca00078e0208 */
        /* <DEDUP_REMOVED lines=58> */
[----:B------:R-:W-:-:S04]  /*fa340*/  IMAD.IADD R21, R1, 0x1, R4 ;  /* 0x0000000101157824 */ /* 0x000fc800078e0204 */
[----:B------:R-:W-:Y:S01]  /*fa350*/  IMAD.X R7, RZ, RZ, R3, P0 ;  /* 0x000000ffff077224 */ /* 0x000fe200000e0603 */
[----:B------:R-:W3:Y:S05]  /*fa360*/  LDL.U8 R8, [R21+0x107c] ;  /* 0x00107c0015087983 */ /* 0x000eea0000100000 */
        /* <DEDUP_REMOVED lines=23> */
[----:B------:R-:W-:-:S04]  /*fa4e0*/  LOP3.LUT R7, R6, 0xff, RZ, 0xc0, !PT ;  /* 0x000000ff06077812 */ /* 0x000fc800078ec0ff */
[----:B--2---:R-:W-:-:S05]  /*fa4f0*/  IADD3 R7, PT, PT, R7, R8, RZ ;  /* 0x0000000807077210 */ /* 0x004fca0007ffe0ff */
        /* <DEDUP_REMOVED lines=55> */
[----:B------:R-:W2:Y:S01]  /*fa870*/  LDL R9, [R14+0xfa4] ;  /* 0x000fa4000e097983 */ /* 0x000ea20000100800 */
[----:B------:R-:W-:-:S04]  /*fa880*/  LOP3.LUT R4, R18, R15, RZ, 0xfc, !PT ;  /* 0x0000000f12047212 */ /* 0x000fc800078efcff */
[----:B0-----:R-:W-:Y:S01]  /*fa890*/  IADD3 R6, P0, PT, R4, R2, RZ ;  /* 0x0000000204067210 */ /* 0x001fe20007f1e0ff */
[----:B------:R-:W-:-:S04]  /*fa8a0*/  IMAD.IADD R18, R1, 0x1, R4 ;  /* 0x0000000101127824 */ /* 0x000fc800078e0204 */
[----:B------:R-:W-:Y:S01]  /*fa8b0*/  IMAD.X R7, RZ, RZ, R3, P0 ;  /* 0x000000ffff077224 */ /* 0x000fe200000e0603 */
[----:B------:R-:W4:Y:S05]  /*fa8c0*/  LDL.U8 R8, [R18+0x107c] ;  /* 0x00107c0012087983 */ /* 0x000f2a0000100000 */
[----:B------:R-:W4:Y:S01]  /*fa8d0*/  LDG.E.U8 R7, desc[UR4][R6.64] ;  /* 0x0000000406077981 */ /* 0x000f22000c1e1100 */
[----:B--2---:R-:W-:-:S05]  /*fa8e0*/  IMAD R13, R9, 0x4, R0 ;  /* 0x00000004090d7824 */ /* 0x004fca00078e0200 */
[----:B------:R3:W-:Y:S04]  /*fa8f0*/  STL [R13+0x4], R4 ;  /* 0x000004040d007387 */ /* 0x0007e80000100800 */
[----:B------:R-:W2:Y:S01]  /*fa900*/  LDL R12, [R14+0xfa4] ;  /* 0x000fa4000e0c7983 */ /* 0x000ea20000100800 */
[----:B----4-:R-:W-:-:S04]  /*fa910*/  LOP3.LUT R8, R7, R8, RZ, 0xc0, !PT ;  /* 0x0000000807087212 */ /* 0x010fc800078ec0ff */
[----:B------:R-:W-:-:S05]  /*fa920*/  LOP3.LUT R9, R8, 0xff, RZ, 0xc0, !PT ;  /* 0x000000ff08097812 */ /* 0x000fca00078ec0ff */
[----:B--2---:R-:W-:-:S05]  /*fa930*/  IMAD.IADD R9, R9, 0x1, R12 ;  /* 0x0000000109097824 */ /* 0x004fca00078e020c */
[----:B------:R3:W-:Y:S04]  /*fa940*/  STL [R14+0xfa4], R9 ;  /* 0x000fa4090e007387 */ /* 0x0007e80000100800 */
[----:B-1----:R-:W2:Y:S01]  /*fa950*/  LDL.U8 R19, [R18+0x107c] ;  /* 0x00107c0012137983 */ /* 0x002ea20000100000 */
[----:B------:R-:W-:Y:S01]  /*fa960*/  ISETP.NE.AND P0, PT, R16, 0x4, PT ;  /* 0x000000041000780c */ /* 0x000fe20003f05270 */
[----:B------:R-:W-:Y:S01]  /*fa970*/  IMAD.MOV.U32 R6, RZ, RZ, 0x4 ;  /* 0x00000004ff067424 */ /* 0x000fe200078e00ff */
[----:B--2---:R-:W-:-:S05]  /*fa980*/  LOP3.LUT R19, R19, R8, RZ, 0x30, !PT ;  /* 0x0000000813137212 */ /* 0x004fca00078e30ff */
[----:B------:R3:W-:Y:S06]  /*fa990*/  STL.U8 [R18+0x107c], R19 ;  /* 0x00107c1312007387 */ /* 0x0007ec0000100000 */
[----:B------:R-:W-:Y:S05]  /*fa9a0*/  @!P0 BRA `(.L_x_158) ;  /* 0x0000004000608947 */ /* 0x000fea0003800000 */
[----:B---3--:R-:W2:Y:S04]  /*fa9b0*/  LDL R18, [R1+0xffc] ;  /* 0x000ffc0001127983 */ /* 0x008ea80000100800 */
        /* <DEDUP_REMOVED lines=24> */
[----:B---3--:R-:W-:-:S05]  /*fab40*/  LEA R13, R13, R0, 0x2 ;  /* 0x000000000d0d7211 */ /* 0x008fca00078e10ff */
        /* <DEDUP_REMOVED lines=102> */
[----:B---3--:R-:W-:-:S05]  /*fb1b0*/  LEA R13, R9, R0, 0x2 ;  /* 0x00000000090d7211 */ /* 0x008fca00078e10ff */
        /* <DEDUP_REMOVED lines=35> */
[----:B------:R-:W2:Y:S01]  /*fb3f0*/  LDL R12, [R14+0xfa4] ;  /* 0x000fa4000e0c7983 */ /* 0x000ea20000100800 */
[----:B---3--:R-:W-:-:S04]  /*fb400*/  LOP3.LUT R8, R7, R8, RZ, 0xc0, !PT ;  /* 0x0000000807087212 */ /* 0x008fc800078ec0ff */
        /* <DEDUP_REMOVED lines=9> */
[----:B----4-:R-:W2:Y:S04]  /*fb4a0*/  LDL R18, [R1+0x1004] ;  /* 0x0010040001127983 */ /* 0x010ea80000100800 */
        /* <DEDUP_REMOVED lines=53> */
[----:B------:R-:W-:Y:S02]  /*fb800*/  IADD3 R8, P0, PT, R6, R2, RZ ;  /* 0x0000000206087210 */ /* 0x000fe40007f1e0ff */
[----:B------:R-:W-:-:S03]  /*fb810*/  IADD3 R23, PT, PT, R1, R6, RZ ;  /* 0x0000000601177210 */ /* 0x000fc60007ffe0ff */
[----:B------:R-:W-:Y:S02]  /*fb820*/  IMAD.X R9, RZ, RZ, R3, P0 ;  /* 0x000000ffff097224 */ /* 0x000fe400000e0603 */
[----:B0-----:R-:W4:Y:S04]  /*fb830*/  LDL.U8 R4, [R23+0x107c] ;  /* 0x00107c0017047983 */ /* 0x001f280000100000 */
        /* <DEDUP_REMOVED lines=99> */
[----:B0-----:R-:W-:Y:S02]  /*fbe70*/  IADD3 R6, P0, PT, R4, R2, RZ ;  /* 0x0000000204067210 */ /* 0x001fe40007f1e0ff */
[----:B------:R-:W-:-:S03]  /*fbe80*/  IADD3 R18, PT, PT, R1, R4, RZ ;  /* 0x0000000401127210 */ /* 0x000fc60007ffe0ff */
[----:B------:R-:W-:Y:S02]  /*fbe90*/  IMAD.X R7, RZ, RZ, R3, P0 ;  /* 0x000000ffff077224 */ /* 0x000fe400000e0603 */
[----:B------:R-:W4:Y:S04]  /*fbea0*/  LDL.U8 R8, [R18+0x107c] ;  /* 0x00107c0012087983 */ /* 0x000f280000100000 */
        /* <DEDUP_REMOVED lines=9> */
[----:B------:R-:W-:Y:S01]  /*fbf40*/  ISETP.NE.AND P0, PT, R16, 0x8, PT ;  /* 0x000000081000780c */ /* 0x000fe20003f05270 */
[----:B------:R-:W-:Y:S01]  /*fbf50*/  IMAD.MOV.U32 R6, RZ, RZ, 0x8 ;  /* 0x00000008ff067424 */ /* 0x000fe200078e00ff */
[----:B---3--:R-:W-:-:S05]  /*fbf60*/  LOP3.LUT R19, R19, R8, RZ, 0x30, !PT ;  /* 0x0000000813137212 */ /* 0x008fca00078e30ff */
[----:B------:R2:W-:Y:S06]  /*fbf70*/  STL.U8 [R18+0x107c], R19 ;  /* 0x00107c1312007387 */ /* 0x0005ec0000100000 */
        /* <DEDUP_REMOVED lines=90> */
[----:B------:R-:W-:Y:S02]  /*fc520*/  IADD3 R12, P0, PT, R4, R2, RZ ;  /* 0x00000002040c7210 */ /* 0x000fe40007f1e0ff */
[----:B------:R-:W-:-:S03]  /*fc530*/  IADD3 R10, PT, PT, R1, R4, RZ ;  /* 0x00000004010a7210 */ /* 0x000fc60007ffe0ff */
[----:B------:R-:W-:Y:S02]  /*fc540*/  IMAD.X R13, RZ, RZ, R3, P0 ;  /* 0x000000ffff0d7224 */ /* 0x000fe400000e0603 */
        /* <DEDUP_REMOVED lines=95> */
[----:B------:R-:W-:-:S04]  /*fcb40*/  LOP3.LUT R7, R6, 0xff, RZ, 0xc0, !PT ;  /* 0x000000ff06077812 */ /* 0x000fc800078ec0ff */
[----:B---3--:R-:W-:-:S05]  /*fcb50*/  IADD3 R7, PT, PT, R7, R8, RZ ;  /* 0x0000000807077210 */ /* 0x008fca0007ffe0ff */
        /* <DEDUP_REMOVED lines=101> */
[----:B-1----:R-:W-:-:S04]  /*fd1b0*/  LOP3.LUT R7, R4, 0xff, RZ, 0xc0, !PT ;  /* 0x000000ff04077812 */ /* 0x002fc800078ec0ff */
[----:B--2---:R-:W-:-:S05]  /*fd1c0*/  IADD3 R19, PT, PT, R7, R12, RZ ;  /* 0x0000000c07137210 */ /* 0x004fca0007ffe0ff */
        /* <DEDUP_REMOVED lines=233> */
[----:B------:R-:W3:Y:S04]  /*fe060*/  LDL R16, [R1+0x1024] ;  /* 0x0010240001107983 */ /* 0x000ee80000100800 */
[----:B--2---:R-:W2:Y:S01]  /*fe070*/  LDL R9, [R14+0xfa4] ;  /* 0x000fa4000e097983 */ /* 0x004ea20000100800 */
[----:B---3--:R-:W-:-:S04]  /*fe080*/  LOP3.LUT R4, R16, R15, RZ, 0xc0, !PT ;  /* 0x0000000f10047212 */ /* 0x008fc800078ec0ff */
[----:B------:R-:W-:Y:S01]  /*fe090*/  IADD3 R12, P0, PT, R4, R2, RZ ;  /* 0x00000002040c7210 */ /* 0x000fe20007f1e0ff */
[----:B------:R-:W-:-:S04]  /*fe0a0*/  IMAD.IADD R10, R1, 0x1, R4 ;  /* 0x00000001010a7824 */ /* 0x000fc800078e0204 */
[----:B------:R-:W-:Y:S01]  /*fe0b0*/  IMAD.X R13, RZ, RZ, R3, P0 ;  /* 0x000000ffff0d7224 */ /* 0x000fe200000e0603 */
[----:B------:R-:W3:Y:S01]  /*fe0c0*/  LDL.U8 R6, [R10+0x107c] ;  /* 0x00107c000a067983 */ /* 0x000ee20000100000 */
[----:B--2---:R-:W-:-:S03]  /*fe0d0*/  IMAD R9, R9, 0x4, R0 ;  /* 0x0000000409097824 */ /* 0x004fc600078e0200 */
[----:B------:R-:W3:Y:S04]  /*fe0e0*/  LDG.E.U8 R7, desc[UR4][R12.64] ;  /* 0x000000040c077981 */ /* 0x000ee8000c1e1100 */
[----:B------:R0:W-:Y:S04]  /*fe0f0*/  STL [R9+0x4], R4 ;  /* 0x0000040409007387 */ /* 0x0001e80000100800 */
[----:B------:R-:W2:Y:S01]  /*fe100*/  LDL R8, [R14+0xfa4] ;  /* 0x000fa4000e087983 */ /* 0x000ea20000100800 */
        /* <DEDUP_REMOVED lines=60> */
[----:B0-----:R-:W-:Y:S02]  /*fe4d0*/  IADD3 R6, P0, PT, R4, R2, RZ ;  /* 0x0000000204067210 */ /* 0x001fe40007f1e0ff */
[----:B------:R-:W-:-:S03]  /*fe4e0*/  IADD3 R21, PT, PT, R1, R4, RZ ;  /* 0x0000000401157210 */ /* 0x000fc60007ffe0ff */
[----:B------:R-:W-:Y:S02]  /*fe4f0*/  IMAD.X R7, RZ, RZ, R3, P0 ;  /* 0x000000ffff077224 */ /* 0x000fe400000e0603 */
        /* <DEDUP_REMOVED lines=96> */
[----:B------:R-:W-:Y:S01]  /*feb00*/  IMAD.MOV.U32 R6, RZ, RZ, 0x10 ;  /* 0x00000010ff067424 */ /* 0x000fe200078e00ff */
[----:B---3--:R-:W-:-:S05]  /*feb10*/  LOP3.LUT R19, R19, R8, RZ, 0x30, !PT ;  /* 0x0000000813137212 */ /* 0x008fca00078e30ff */
[----:B------:R2:W-:Y:S02]  /*feb20*/  STL.U8 [R16+0x107c], R19 ;  /* 0x00107c1310007387 */ /* 0x0005e40000100000 */
.L_x_158:
[----:B------:R-:W-:Y:S05]  /*feb30*/  BSYNC.RECONVERGENT B2 ;  /* 0x0000000000027941 */ /* 0x000fea0003800200 */
.L_x_157:
[----:B------:R0:W5:Y:S01]  /*feb40*/  LDL R251, [R14+0xfa4] ;  /* 0x000fa4000efb7983 */ /* 0x0001620000100800 */
[----:B--234-:R-:W-:Y:S01]  /*feb50*/  LOP3.LUT R4, R17, 0x1, RZ, 0xc0, !PT ;  /* 0x0000000111047812 */ /* 0x01cfe200078ec0ff */
[----:B------:R-:W-:Y:S03]  /*feb60*/  BSSY.RECONVERGENT B2, `(.L_x_159) ;  /* 0x000005a000027945 */ /* 0x000fe60003800200 */
[----:B------:R-:W-:-:S13]  /*feb70*/  ISETP.NE.U32.AND P0, PT, R4, 0x1, PT ;  /* 0x000000010400780c */ /* 0x000fda0003f05070 */
[----:B0-----:R-:W-:Y:S05]  /*feb80*/  @P0 BRA `(.L_x_160) ;  /* 0x00000004005c0947 */ /* 0x001fea0003800000 */
[----:B------:R-:W-:-:S06]  /*feb90*/  LEA R10, R6, R1, 0x2 ;  /* 0x00000001060a7211 */ /* 0x000fcc00078e10ff */
[----:B------:R-:W2:Y:S01]  /*feba0*/  LDL R10, [R10+0xfec] ;  /* 0x000fec000a0a7983 */ /* 0x000ea20000100800 */
[----:B-----5:R-:W-:Y:S01]  /*febb0*/  IMAD R251, R251, 0x4, R0 ;  /* 0x00000004fbfb7824 */ /* 0x020fe200078e0200 */
[----:B--2---:R-:W-:-:S04]  /*febc0*/  LOP3.LUT R4, R10, R15, RZ, 0xc0, !PT ;  /* 0x0000000f0a047212 */ /* 0x004fc800078ec0ff */
[----:B------:R-:W-:Y:S01]  /*febd0*/  IADD3 R6, P0, PT, R4, R2, RZ ;  /* 0x0000000204067210 */ /* 0x000fe20007f1e0ff */
[----:B------:R-:W-:-:S04]  /*febe0*/  IMAD.IADD R19, R1, 0x1, R4 ;  /* 0x0000000101137824 */ /* 0x000fc800078e0204 */
[----:B------:R-:W-:Y:S01]  /*febf0*/  IMAD.X R7, RZ, RZ, R3, P0 ;  /* 0x000000ffff077224 */ /* 0x000fe200000e0603 */
[----:B------:R-:W2:Y:S05]  /*fec00*/  LDL.U8 R8, [R19+0x107c] ;  /* 0x00107c0013087983 */ /* 0x000eaa0000100000 */
        /* <DEDUP_REMOVED lines=8> */
[----:B------:R-:W-:Y:S02]  /*fec90*/  LOP3.LUT R6, R15, R10, RZ, 0x30, !PT ;  /* 0x0000000a0f067212 */ /* 0x000fe400078e30ff */
[----:B--2---:R-:W-:-:S05]  /*feca0*/  LOP3.LUT R12, R9, R8, RZ, 0x30, !PT ;  /* 0x00000008090c7212 */ /* 0x004fca00078e30ff */
[----:B------:R2:W-:Y:S04]  /*fecb0*/  STL.U8 [R19+0x107c], R12 ;  /* 0x00107c0c13007387 */ /* 0x0005e80000100000 */
[----:B------:R-:W1:Y:S01]  /*fecc0*/  LDL R7, [R14+0xfa4] ;  /* 0x000fa4000e077983 */ /* 0x000e620000100800 */
[----:B------:R-:W-:Y:S01]  /*fecd0*/  IADD3 R8, P0, PT, R6, R2, RZ ;  /* 0x0000000206087210 */ /* 0x000fe20007f1e0ff */
[----:B------:R-:W-:-:S04]  /*fece0*/  IMAD.IADD R23, R1, 0x1, R6 ;  /* 0x0000000101177824 */ /* 0x000fc800078e0206 */
[----:B------:R-:W-:Y:S01]  /*fecf0*/  IMAD.X R9, RZ, RZ, R3, P0 ;  /* 0x000000ffff097224 */ /* 0x000fe200000e0603 */
[----:B0-----:R-:W3:Y:S05]  /*fed00*/  LDL.U8 R4, [R23+0x107c] ;  /* 0x00107c0017047983 */ /* 0x001eea0000100000 */
[----:B------:R-:W3:Y:S01]  /*fed10*/  LDG.E.U8 R9, desc[UR4][R8.64] ;  /* 0x0000000408097981 */ /* 0x000ee2000c1e1100 */
[----:B-1----:R-:W-:-:S05]  /*fed20*/  IMAD R13, R7, 0x4, R0 ;  /* 0x00000004070d7824 */ /* 0x002fca00078e0200 */
        /* <DEDUP_REMOVED lines=26> */
[----:B------:R-:W-:Y:S04]  /*feed0*/  STL.U8 [R21+0x107c], R12 ;  /* 0x00107c0c15007387 */ /* 0x000fe80000100000 */
[----:B------:R-:W2:Y:S01]  /*feee0*/  LDL R7, [R14+0xfa4] ;  /* 0x000fa4000e077983 */ /* 0x000ea20000100800 */
[----:B------:R-:W-:Y:S01]  /*feef0*/  IADD3 R8, P0, PT, R6, R2, RZ ;  /* 0x0000000206087210 */ /* 0x000fe20007f1e0ff */
[----:B------:R-:W-:-:S04]  /*fef00*/  IMAD.IADD R18, R1, 0x1, R6 ;  /* 0x0000000101127824 */ /* 0x000fc800078e0206 */
[----:B------:R-:W-:Y:S01]  /*fef10*/  IMAD.X R9, RZ, RZ, R3, P0 ;  /* 0x000000ffff097224 */ /* 0x000fe200000e0603 */
[----:B0-----:R-:W3:Y:S05]  /*fef20*/  LDL.U8 R4, [R18+0x107c] ;  /* 0x00107c0012047983 */ /* 0x001eea0000100000 */
        /* <DEDUP_REMOVED lines=15> */
[----:B------:R-:W-:Y:S01]  /*ff020*/  IMAD.X R3, RZ, RZ, R3, P0 ;  /* 0x000000ffff037224 */ /* 0x000fe200000e0603 */
[----:B0-----:R-:W4:Y:S05]  /*ff030*/  LDL.U8 R6, [R10+0x107c] ;  /* 0x00107c000a067983 */ /* 0x001f2a0000100000 */
[----:B------:R-:W4:Y:S01]  /*ff040*/  LDG.E.U8 R3, desc[UR4][R2.64] ;  /* 0x0000000402037981 */ /* 0x000f22000c1e1100 */
[----:B---3--:R-:W-:-:S05]  /*ff050*/  IMAD R9, R9, 0x4, R0 ;  /* 0x0000000409097824 */ /* 0x008fca00078e0200 */
        /* <DEDUP_REMOVED lines=9> */
[----:B------:R1:W5:Y:S02]  /*ff0f0*/  LDL R251, [R14+0xfa4] ;  /* 0x000fa4000efb7983 */ /* 0x0003640000100800 */
.L_x_160:
[----:B------:R-:W-:Y:S05]  /*ff100*/  BSYNC.RECONVERGENT B2 ;  /* 0x0000000000027941 */ /* 0x000fea0003800200 */
.L_x_159:
[----:B------:R-:W-:Y:S01]  /*ff110*/  BSSY.RELIABLE B2, `(.L_x_161) ;  /* 0x000000e000027945 */ /* 0x000fe20003800100 */
.L_x_163:
[----:B------:R-:W-:-:S05]  /*ff120*/  VIADD R5, R5, 0x1 ;  /* 0x0000000105057836 */ /* 0x000fca0000000000 */
[----:B-----5:R-:W-:-:S13]  /*ff130*/  ISETP.GE.U32.AND P0, PT, R5, R251, PT ;  /* 0x000000fb0500720c */ /* 0x020fda0003f06070 */
[----:B------:R-:W-:Y:S05]  /*ff140*/  @P0 BREAK.RELIABLE B2 ;  /* 0x0000000000020942 */ /* 0x000fea0003800100 */
[----:B------:R-:W-:Y:S05]  /*ff150*/  @P0 BREAK.RELIABLE B1 ;  /* 0x0000000000010942 */ /* 0x000fea0003800100 */
[----:B------:R-:W-:Y:S05]  /*ff160*/  @P0 BRA `(.L_x_162) ;  /* 0x0000011800240947 */ /* 0x000fea0003800000 */
[----:B-1----:R-:W-:Y:S01]  /*ff170*/  IMAD R7, R5, 0x4, R0 ;  /* 0x0000000405077824 */ /* 0x002fe200078e0200 */
        /* <DEDUP_REMOVED lines=8> */
.L_x_161:
[----:B------:R0:W-:Y:S01]  /*ff200*/  STL [R14+0xfec], R7 ;  /* 0x000fec070e007387 */ /* 0x0001e20000100800 */
[----:B------:R-:W-:Y:S01]  /*ff210*/  IADD3 R11, PT, PT, R11, -0x1, RZ ;  /* 0xffffffff0b0b7810 */ /* 0x000fe20007ffe0ff */
[----:B------:R-:W-:-:S03]  /*ff220*/  VIADD R9, R250, 0x1 ;  /* 0x00000001fa097836 */ /* 0x000fc60000000000 */
[----:B------:R-:W-:-:S13]  /*ff230*/  LOP3.LUT P0, RZ, R11, 0xff, RZ, 0xc0, !PT ;  /* 0x000000ff0bff7812 */ /* 0x000fda000780c0ff */
[----:B------:R-:W-:Y:S05]  /*ff240*/  @!P0 BREAK.RELIABLE B1 ;  /* 0x0000000000018942 */ /* 0x000fea0003800100 */
[----:B0-----:R-:W-:Y:S05]  /*ff250*/  @!P0 BRA `(.L_x_164) ;  /* 0x0000000000208947 */ /* 0x001fea0003800000 */
[----:B------:R-:W-:Y:S01]  /*ff260*/  VIADD R17, R17, 0x1 ;  /* 0x0000000111117836 */ /* 0x000fe20000000000 */
[----:B------:R-:W-:-:S04]  /*ff270*/  PRMT R250, R9, 0x7610, R250 ;  /* 0x0000761009fa7816 */ /* 0x000fc800000000fa */
[----:B------:R-:W-:-:S13]  /*ff280*/  ISETP.NE.AND P0, PT, R17, 0x11, PT ;  /* 0x000000111100780c */ /* 0x000fda0003f05270 */
[----:B------:R-:W-:Y:S05]  /*ff290*/  @P0 BRA `(.L_x_165) ;  /* 0xffffffa000300947 */ /* 0x000fea000383ffff */
[----:B------:R-:W-:Y:S05]  /*ff2a0*/  BSYNC.RELIABLE B1 ;  /* 0x0000000000017941 */ /* 0x000fea0003800100 */
.L_x_156:
[----:B------:R0:W5:Y:S01]  /*ff2b0*/  LDL R251, [R1+0xfe8] ;  /* 0x000fe80001fb7983 */ /* 0x0001620000100800 */
[----:B------:R-:W-:Y:S01]  /*ff2c0*/  IMAD.MOV.U32 R250, RZ, RZ, 0x11 ;  /* 0x00000011fffa7424 */ /* 0x000fe200078e00ff */
[----:B------:R-:W-:Y:S06]  /*ff2d0*/  BRA `(.L_x_162) ;  /* 0x0000011400c87947 */ /* 0x000fec0003800000 */
.L_x_164:
[----:B------:R-:W0:Y:S01]  /*ff2e0*/  S2R R3, SR_LANEID ;  /* 0x0000000000037919 */ /* 0x000e220000000000 */
[----:B------:R-:W-:Y:S01]  /*ff2f0*/  VOTEU.ANY UR6, UPT, PT ;  /* 0x0000000000067886 */ /* 0x000fe200038e0100 */
[----:B------:R-:W1:Y:S01]  /*ff300*/  LDC.64 R4, c[0x0][0x398] ;  /* 0x0000e600ff047b82 */ /* 0x000e620000000a00 */
[----:B------:R-:W0:Y:S08]  /*ff310*/  FLO.U32 R6, UR6 ;  /* 0x0000000600067d00 */ /* 0x000e3000080e0000 */
[----:B------:R-:W1:Y:S01]  /*ff320*/  POPC R7, UR6 ;  /* 0x0000000600077d09 */ /* 0x000e620008000000 */
[----:B0-----:R-:W-:-:S13]  /*ff330*/  ISETP.EQ.U32.AND P0, PT, R6, R3, PT ;  /* 0x000000030600720c */ /* 0x001fda0003f02070 */
[----:B-1----:R-:W2:Y:S01]  /*ff340*/  @P0 ATOMG.E.ADD.STRONG.GPU PT, R5, desc[UR4][R4.64], R7 ;  /* 0x80000007040509a8 */ /* 0x002ea200081ef104 */
[----:B------:R-:W-:Y:S01]  /*ff350*/  LOP3.LUT R2, R9, 0xff, RZ, 0xc0, !PT ;  /* 0x000000ff09027812 */ /* 0x000fe200078ec0ff */
        /* <DEDUP_REMOVED lines=9> */
[----:B------:R-:W-:Y:S01]  /*ff3f0*/  LOP3.LUT R32, R9, 0xff, RZ, 0xc0, !PT ;  /* 0x000000ff09207812 */ /* 0x000fe200078ec0ff */
[----:B------:R-:W2:Y:S04]  /*ff400*/  LDL.64 R6, [R1+0x8] ;  /* 0x0000080001067983 */ /* 0x000ea80000100a00 */
[----:B------:R-:W3:Y:S04]  /*ff410*/  LDL.64 R34, [R1+0x70] ;  /* 0x0000700001227983 */ /* 0x000ee80000100a00 */
[----:B------:R-:W4:Y:S04]  /*ff420*/  LDL.64 R36, [R1+0x78] ;  /* 0x0000780001247983 */ /* 0x000f280000100a00 */
[----:B------:R-:W3:Y:S04]  /*ff430*/  LDL.64 R78, [R1+0x80] ;  /* 0x00008000014e7983 */ /* 0x000ee80000100a00 */
[----:B------:R-:W3:Y:S04]  /*ff440*/  LDL.64 R76, [R1+0x88] ;  /* 0x00008800014c7983 */ /* 0x000ee80000100a00 */
[----:B------:R-:W3:Y:S01]  /*ff450*/  LDL.64 R74, [R1+0x90] ;  /* 0x00009000014a7983 */ /* 0x000ee20000100a00 */
[----:B0-----:R-:W-:-:S03]  /*ff460*/  IMAD.WIDE.U32 R2, R3, 0x187c, R4 ;  /* 0x0000187c03027825 */ /* 0x001fc600078e0004 */
        /* <DEDUP_REMOVED lines=30> */
[----:B------:R-:W-:Y:S04]  /*ff650*/  STL [R1+0x2d38], R252 ;  /* 0x002d38fc01007387 */ /* 0x000fe80000100800 */
[----:B0-----:R-:W3:Y:S04]  /*ff660*/  LDL R250, [R1+0x1878] ;  /* 0x0018780001fa7983 */ /* 0x001ee80000100800 */
[----:B------:R-:W-:Y:S04]  /*ff670*/  STL [R1+0x2d34], R251 ;  /* 0x002d34fb01007387 */ /* 0x000fe80000100800 */
        /* <DEDUP_REMOVED lines=45> */
[----:B------:R-:W4:Y:S04]  /*ff950*/  LDL.64 R4, [R1+0x18] ;  /* 0x0000180001047983 */ /* 0x000f280000100a00 */
        /* <DEDUP_REMOVED lines=33> */
[----:B----4-:R-:W-:-:S02]  /*ffb70*/  IMAD.MOV.U32 R27, RZ, RZ, R4 ;  /* 0x000000ffff1b7224 */ /* 0x010fc400078e0004 */
[----:B------:R-:W-:Y:S02]  /*ffb80*/  IMAD.MOV.U32 R26, RZ, RZ, R5 ;  /* 0x000000ffff1a7224 */ /* 0x000fe400078e0005 */
[----:B------:R-:W4:Y:S02]  /*ffb90*/  LDL.64 R4, [R1+0x20] ;  /* 0x0000200001047983 */ /* 0x000f240000100a00 */
[----:B----4-:R-:W-:Y:S02]  /*ffba0*/  IMAD.MOV.U32 R25, RZ, RZ, R4 ;  /* 0x000000ffff197224 */ /* 0x010fe400078e0004 */
[----:B------:R-:W-:Y:S02]  /*ffbb0*/  IMAD.MOV.U32 R24, RZ, RZ, R5 ;  /* 0x000000ffff187224 */ /* 0x000fe400078e0005 */
[----:B------:R-:W4:Y:S02]  /*ffbc0*/  LDL.64 R4, [R1+0x28] ;  /* 0x0000280001047983 */ /* 0x000f240000100a00 */
        /* <DEDUP_REMOVED lines=15> */
[----:B----4-:R-:W-:Y:S01]  /*ffcc0*/  IMAD.MOV.U32 R13, RZ, RZ, R4 ;  /* 0x000000ffff0d7224 */ /* 0x010fe200078e0004 */
[----:B------:R-:W-:Y:S02]  /*ffcd0*/  MOV R12, R5 ;  /* 0x00000005000c7202 */ /* 0x000fe40000000f00 */
[----:B------:R-:W4:Y:S02]  /*ffce0*/  LDL.64 R4, [R1+0x58] ;  /* 0x0000580001047983 */ /* 0x000f240000100a00 */
[----:B----4-:R-:W-:Y:S02]  /*ffcf0*/  IMAD.MOV.U32 R11, RZ, RZ, R4 ;  /* 0x000000ffff0b7224 */ /* 0x010fe400078e0004 */
[----:B------:R-:W-:-:S02]  /*ffd00*/  IMAD.MOV.U32 R10, RZ, RZ, R5 ;  /* 0x000000ffff0a7224 */ /* 0x000fc400078e0005 */
[----:B------:R-:W4:Y:S02]  /*ffd10*/  LDL.64 R4, [R1+0x60] ;  /* 0x0000600001047983 */ /* 0x000f240000100a00 */
[----:B----4-:R-:W-:Y:S02]  /*ffd20*/  IMAD.MOV.U32 R9, RZ, RZ, R4 ;  /* 0x000000ffff097224 */ /* 0x010fe400078e0004 */
[----:B------:R-:W-:Y:S02]  /*ffd30*/  IMAD.MOV.U32 R8, RZ, RZ, R5 ;  /* 0x000000ffff087224 */ /* 0x000fe400078e0005 */
[----:B------:R-:W4:Y:S01]  /*ffd40*/  LDL.64 R4, [R1+0x68] ;  /* 0x0000680001047983 */ /* 0x000f220000100a00 */
[----:B------:R-:W-:Y:S02]  /*ffd50*/  IMAD.MOV.U32 R30, RZ, RZ, R6 ;  /* 0x000000ffff1e7224 */ /* 0x000fe400078e0006 */
[----:B------:R-:W-:Y:S02]  /*ffd60*/  IMAD.MOV.U32 R33, RZ, RZ, R37 ;  /* 0x000000ffff217224 */ /* 0x000fe400078e0025 */
[----:B----4-:R-:W-:-:S02]  /*ffd70*/  IMAD.MOV.U32 R6, RZ, RZ, R5 ;  /* 0x000000ffff067224 */ /* 0x010fc400078e0005 */
[----:B---3--:R-:W-:Y:S02]  /*ffd80*/  IMAD.MOV.U32 R5, RZ, RZ, R34 ;  /* 0x000000ffff057224 */ /* 0x008fe400078e0022 */
[----:B------:R-:W-:Y:S02]  /*ffd90*/  IMAD.MOV.U32 R34, RZ, RZ, R36 ;  /* 0x000000ffff227224 */ /* 0x000fe400078e0024 */
        /* <DEDUP_REMOVED lines=18> */
[----:B------:R-:W2:Y:S04]  /*ffec0*/  LDL.64 R62, [R1+0x1b8] ;  /* 0x0001b800013e7983 */ /* 0x000ea80000100a00 */
[----:B------:R0:W-:Y:S04]  /*ffed0*/  STL.64 [R1+0x2c50], R60 ;  /* 0x002c503c01007387 */ /* 0x0001e80000100a00 */
[----:B0-----:R-:W2:Y:S04]  /*ffee0*/  LDL.64 R60, [R1+0x1c0] ;  /* 0x0001c000013c7983 */ /* 0x001ea80000100a00 */
        /* <DEDUP_REMOVED lines=312> */
[----:B------:R-:W-:Y:S04]  /*101270*/  STL [R1+0x2d3c], R250 ;  /* 0x002d3cfa01007387 */ /* 0x000fe80000100800 */
        /* <DEDUP_REMOVED lines=21> */
[----:B------:R-:W-:Y:S04]  /*1013d0*/  STL.64 [R1+0x26c8], R78 ;  /* 0x0026c84e01007387 */ /* 0x000fe80000100a00 */
[----:B------:R-:W-:Y:S04]  /*1013e0*/  STL.64 [R1+0x26c0], R76 ;  /* 0x0026c04c01007387 */ /* 0x000fe80000100a00 */
[----:B----4-:R-:W-:Y:S04]  /*1013f0*/  STL.64 [R1+0x26b8], R74 ;  /* 0x0026b84a01007387 */ /* 0x010fe80000100a00 */
[----:B--2---:R-:W-:Y:S04]  /*101400*/  STL.64 [R1+0x26b0], R72 ;  /* 0x0026b04801007387 */ /* 0x004fe80000100a00 */
        /* <DEDUP_REMOVED lines=634> */
[----:B------:R-:W3:Y:S04]  /*103bb0*/  LDL.64 R96, [R1+0x10b8] ;  /* 0x0010b80001607983 */ /* 0x000ee80000100a00 */
[----:B------:R-:W3:Y:S04]  /*103bc0*/  LDL.64 R94, [R1+0x10c0] ;  /* 0x0010c000015e7983 */ /* 0x000ee80000100a00 */
[----:B------:R-:W3:Y:S04]  /*103bd0*/  LDL.64 R92, [R1+0x10c8] ;  /* 0x0010c800015c7983 */ /* 0x000ee80000100a00 */
[----:B-1----:R-:W3:Y:S04]  /*103be0*/  LDL.64 R90, [R1+0x10d0] ;  /* 0x0010d000015a7983 */ /* 0x002ee80000100a00 */
[----:B------:R-:W3:Y:S04]  /*103bf0*/  LDL.64 R88, [R1+0x10d8] ;  /* 0x0010d80001587983 */ /* 0x000ee80000100a00 */
[----:B------:R-:W3:Y:S04]  /*103c00*/  LDL.64 R86, [R1+0x10e0] ;  /* 0x0010e00001567983 */ /* 0x000ee80000100a00 */
[----:B------:R-:W3:Y:S04]  /*103c10*/  LDL.64 R84, [R1+0x10e8] ;  /* 0x0010e80001547983 */ /* 0x000ee80000100a00 */
[----:B------:R-:W3:Y:S04]  /*103c20*/  LDL.64 R82, [R1+0x10f0] ;  /* 0x0010f00001527983 */ /* 0x000ee80000100a00 */
[----:B------:R-:W3:Y:S04]  /*103c30*/  LDL.64 R80, [R1+0x10f8] ;  /* 0x0010f80001507983 */ /* 0x000ee80000100a00 */
[----:B0-----:R-:W3:Y:S04]  /*103c40*/  LDL.64 R78, [R1+0x1100] ;  /* 0x00110000014e7983 */ /* 0x001ee80000100a00 */
        /* <DEDUP_REMOVED lines=167> */
[----:B------:R0:W-:Y:S01]  /*1046c0*/  STL.64 [R1+0x1980], R36 ;  /* 0x0019802401007387 */ /* 0x0001e20000100a00 */
[----:B------:R-:W-:-:S03]  /*1046d0*/  IMAD.MOV.U32 R4, RZ, RZ, R35 ;  /* 0x000000ffff047224 */ /* 0x000fc600078e0023 */
        /* <DEDUP_REMOVED lines=29> */
[----:B------:R-:W-:Y:S02]  /*1048b0*/  IMAD.MOV.U32 R250, RZ, RZ, R37 ;  /* 0x000000fffffa7224 */ /* 0x000fe400078e0025 */
[----:B------:R-:W2:Y:S02]  /*1048c0*/  LDL.64 R36, [R1+0x1498] ;  /* 0x0014980001247983 */ /* 0x000ea40000100a00 */
        /* <DEDUP_REMOVED lines=58> */
[----:B0-----:R-:W-:-:S02]  /*104c70*/  IMAD.MOV.U32 R250, RZ, RZ, R34 ;  /* 0x000000fffffa7224 */ /* 0x001fc400078e0022 */
[----:B-1----:R-:W-:Y:S01]  /*104c80*/  IMAD.MOV.U32 R0, RZ, RZ, R33 ;  /* 0x000000ffff007224 */ /* 0x002fe200078e0021 */
[----:B------:R-:W4:Y:S01]  /*104c90*/  LDL.64 R34, [R1+0x1518] ;  /* 0x0015180001227983 */ /* 0x000f220000100a00 */
[----:B---3--:R-:W-:-:S03]  /*104ca0*/  IMAD.MOV.U32 R4, RZ, RZ, R7 ;  /* 0x000000ffff047224 */ /* 0x008fc600078e0007 */
[----:B------:R-:W3:Y:S01]  /*104cb0*/  LDL.64 R70, [R1+0x15a8] ;  /* 0x0015a80001467983 */ /* 0x000ee20000100a00 */
[----:B------:R-:W-:-:S03]  /*104cc0*/  IMAD.MOV.U32 R5, RZ, RZ, R6 ;  /* 0x000000ffff057224 */ /* 0x000fc600078e0006 */
        /* <DEDUP_REMOVED lines=106> */
[----:B---3--:R0:W-:Y:S02]  /*105370*/  STL [R1+0x2dc0], R30 ;  /* 0x002dc01e01007387 */ /* 0x0081e40000100800 */
[----:B0-----:R-:W-:Y:S02]  /*105380*/  IMAD.MOV.U32 R30, RZ, RZ, R32 ;  /* 0x000000ffff1e7224 */ /* 0x001fe400078e0020 */
[----:B------:R-:W3:Y:S04]  /*105390*/  LDL.64 R32, [R1+0x1510] ;  /* 0x0015100001207983 */ /* 0x000ee80000100a00 */
[----:B------:R0:W-:Y:S04]  /*1053a0*/  STG.E desc[UR4][R2.64], R30 ;  /* 0x0000001e02007986 */ /* 0x0001e8000c101904 */
[----:B0-----:R-:W2:Y:S04]  /*1053b0*/  LDL.LU R30, [R1+0x2d18] ;  /* 0x002d1800011e7983 */ /* 0x001ea80000300800 */
[----:B------:R0:W-:Y:S02]  /*1053c0*/  STG.E desc[UR4][R2.64+0x8], R29 ;  /* 0x0000081d02007986 */ /* 0x0001e4000c101904 */
[----:B0-----:R-:W-:-:S02]  /*1053d0*/  IMAD.MOV.U32 R29, RZ, RZ, R24 ;  /* 0x000000ffff1d7224 */ /* 0x001fc400078e0018 */
[----:B------:R-:W-:Y:S02]  /*1053e0*/  IMAD.MOV.U32 R24, RZ, RZ, R21 ;  /* 0x000000ffff187224 */ /* 0x000fe400078e0015 */
[----:B------:R-:W-:Y:S02]  /*1053f0*/  IMAD.MOV.U32 R21, RZ, RZ, R16 ;  /* 0x000000ffff157224 */ /* 0x000fe400078e0010 */
[----:B------:R-:W-:Y:S02]  /*105400*/  IMAD.MOV.U32 R16, RZ, RZ, R13 ;  /* 0x000000ffff107224 */ /* 0x000fe400078e000d */
[----:B------:R-:W-:Y:S02]  /*105410*/  IMAD.MOV.U32 R13, RZ, RZ, R8 ;  /* 0x000000ffff0d7224 */ /* 0x000fe400078e0008 */
[----:B------:R-:W-:Y:S02]  /*105420*/  IMAD.MOV.U32 R8, RZ, RZ, R5 ;  /* 0x000000ffff087224 */ /* 0x000fe400078e0005 */
[----:B------:R-:W-:-:S02]  /*105430*/  IMAD.MOV.U32 R5, RZ, RZ, R250 ;  /* 0x000000ffff057224 */ /* 0x000fc400078e00fa */
[----:B------:R-:W4:Y:S04]  /*105440*/  LDL.LU R250, [R1+0x2c94] ;  /* 0x002c940001fa7983 */ /* 0x000f280000300800 */
[----:B--2---:R0:W-:Y:S02]  /*105450*/  STG.E desc[UR4][R2.64+0x4], R30 ;  /* 0x0000041e02007986 */ /* 0x0041e4000c101904 */
[----:B0-----:R-:W-:Y:S02]  /*105460*/  IMAD.MOV.U32 R30, RZ, RZ, R27 ;  /* 0x000000ffff1e7224 */ /* 0x001fe400078e001b */
[----:B------:R-:W-:Y:S02]  /*105470*/  IMAD.MOV.U32 R27, RZ, RZ, R22 ;  /* 0x000000ffff1b7224 */ /* 0x000fe400078e0016 */
[----:B------:R-:W-:-:S02]  /*105480*/  IMAD.MOV.U32 R22, RZ, RZ, R19 ;  /* 0x000000ffff167224 */ /* 0x000fc400078e0013 */
[----:B------:R-:W-:Y:S02]  /*105490*/  IMAD.MOV.U32 R19, RZ, RZ, R14 ;  /* 0x000000ffff137224 */ /* 0x000fe400078e000e */
[----:B------:R-:W-:Y:S02]  /*1054a0*/  IMAD.MOV.U32 R14, RZ, RZ, R11 ;  /* 0x000000ffff0e7224 */ /* 0x000fe400078e000b */
[----:B------:R-:W-:Y:S02]  /*1054b0*/  IMAD.MOV.U32 R11, RZ, RZ, R6 ;  /* 0x000000ffff0b7224 */ /* 0x000fe400078e0006 */
[----:B------:R-:W-:Y:S02]  /*1054c0*/  IMAD.MOV.U32 R6, RZ, RZ, R252 ;  /* 0x000000ffff067224 */ /* 0x000fe400078e00fc */
[----:B------:R-:W2:Y:S04]  /*1054d0*/  LDL.LU R252, [R1+0x2c98] ;  /* 0x002c980001fc7983 */ /* 0x000ea80000300800 */
[----:B------:R0:W-:Y:S04]  /*1054e0*/  STL [R1+0x2dbc], R31 ;  /* 0x002dbc1f01007387 */ /* 0x0001e80000100800 */
[----:B------:R1:W-:Y:S01]  /*1054f0*/  STG.E desc[UR4][R2.64+0xc], R28 ;  /* 0x00000c1c02007986 */ /* 0x0003e2000c101904 */
[----:B0-----:R-:W-:Y:S01]  /*105500*/  MOV R31, R26 ;  /* 0x0000001a001f7202 */ /* 0x001fe20000000f00 */
[----:B------:R-:W-:-:S02]  /*105510*/  IMAD.MOV.U32 R26, RZ, RZ, R23 ;  /* 0x000000ffff1a7224 */ /* 0x000fc400078e0017 */
[----:B------:R-:W-:Y:S02]  /*105520*/  IMAD.MOV.U32 R23, RZ, RZ, R18 ;  /* 0x000000ffff177224 */ /* 0x000fe400078e0012 */
[----:B-1----:R-:W-:Y:S02]  /*105530*/  IMAD.MOV.U32 R28, RZ, RZ, R25 ;  /* 0x000000ffff1c7224 */ /* 0x002fe400078e0019 */
[----:B------:R-:W-:Y:S02]  /*105540*/  IMAD.MOV.U32 R25, RZ, RZ, R20 ;  /* 0x000000ffff197224 */ /* 0x000fe400078e0014 */
[----:B------:R-:W-:Y:S02]  /*105550*/  IMAD.MOV.U32 R20, RZ, RZ, R17 ;  /* 0x000000ffff147224 */ /* 0x000fe400078e0011 */
[----:B------:R-:W-:Y:S02]  /*105560*/  IMAD.MOV.U32 R18, RZ, RZ, R15 ;  /* 0x000000ffff127224 */ /* 0x000fe400078e000f */
[----:B------:R-:W-:-:S02]  /*105570*/  IMAD.MOV.U32 R17, RZ, RZ, R12 ;  /* 0x000000ffff117224 */ /* 0x000fc400078e000c */
[----:B------:R-:W-:Y:S02]  /*105580*/  IMAD.MOV.U32 R15, RZ, RZ, R10 ;  /* 0x000000ffff0f7224 */ /* 0x000fe400078e000a */
[----:B------:R-:W-:Y:S01]  /*105590*/  IMAD.MOV.U32 R12, RZ, RZ, R9 ;  /* 0x000000ffff0c7224 */ /* 0x000fe200078e0009 */
[----:B------:R0:W-:Y:S01]  /*1055a0*/  STG.E desc[UR4][R2.64+0x10], R31 ;  /* 0x0000101f02007986 */ /* 0x0001e2000c101904 */
[----:B------:R-:W-:Y:S01]  /*1055b0*/  IMAD.MOV.U32 R10, RZ, RZ, R7 ;  /* 0x000000ffff0a7224 */ /* 0x000fe200078e0007 */
[----:B------:R-:W-:Y:S01]  /*1055c0*/  MOV R7, R251 ;  /* 0x000000fb00077202 */ /* 0x000fe20000000f00 */
[----:B------:R-:W-:Y:S01]  /*1055d0*/  IMAD.MOV.U32 R9, RZ, RZ, R4 ;  /* 0x000000ffff097224 */ /* 0x000fe200078e0004 */
[----:B------:R1:W-:Y:S01]  /*1055e0*/  STG.E desc[UR4][R2.64+0x14], R30 ;  /* 0x0000141e02007986 */ /* 0x0003e2000c101904 */
[----:B------:R-:W-:-:S03]  /*1055f0*/  IMAD.MOV.U32 R4, RZ, RZ, R0 ;  /* 0x000000ffff047224 */ /* 0x000fc600078e0000 */
[----:B------:R3:W-:Y:S04]  /*105600*/  STG.E desc[UR4][R2.64+0x18], R29 ;  /* 0x0000181d02007986 */ /* 0x0007e8000c101904 */
[----:B------:R4:W-:Y:S04]  /*105610*/  STG.E desc[UR4][R2.64+0x1c], R28 ;  /* 0x00001c1c02007986 */ /* 0x0009e8000c101904 */
[----:B------:R4:W-:Y:S04]  /*105620*/  STG.E desc[UR4][R2.64+0x20], R27 ;  /* 0x0000201b02007986 */ /* 0x0009e8000c101904 */
[----:B------:R-:W2:Y:S04]  /*105630*/  LDL.LU R251, [R1+0x2c9c] ;  /* 0x002c9c0001fb7983 */ /* 0x000ea80000300800 */
[----:B------:R-:W2:Y:S04]  /*105640*/  LDL.LU R0, [R1+0x2c90] ;  /* 0x002c900001007983 */ /* 0x000ea80000300800 */
[----:B------:R4:W-:Y:S04]  /*105650*/  STG.E desc[UR4][R2.64+0x24], R26 ;  /* 0x0000241a02007986 */ /* 0x0009e8000c101904 */
[----:B0-----:R-:W2:Y:S04]  /*105660*/  LDL.LU R31, [R1+0x2c88] ;  /* 0x002c8800011f7983 */ /* 0x001ea80000300800 */
[----:B-1----:R-:W2:Y:S04]  /*105670*/  LDL.LU R30, [R1+0x2c8c] ;  /* 0x002c8c00011e7983 */ /* 0x002ea80000300800 */
[----:B---3--:R-:W3:Y:S04]  /*105680*/  LDL.LU R29, [R1+0x2c80] ;  /* 0x002c8000011d7983 */ /* 0x008ee80000300800 */
[----:B----4-:R-:W4:Y:S04]  /*105690*/  LDL.LU R28, [R1+0x2c84] ;  /* 0x002c8400011c7983 */ /* 0x010f280000300800 */
        /* <DEDUP_REMOVED lines=43> */
[----:B------:R-:W4:Y:S04]  /*105950*/  LDL.LU R6, [R1+0x2c2c] ;  /* 0x002c2c0001067983 */ /* 0x000f280000300800 */
[----:B------:R-:W4:Y:S04]  /*105960*/  LDL.LU R5, [R1+0x2c20] ;  /* 0x002c200001057983 */ /* 0x000f280000300800 */
[----:B0-----:R-:W4:Y:S04]  /*105970*/  LDL.LU R4, [R1+0x2c24] ;  /* 0x002c240001047983 */ /* 0x001f280000300800 */
[----:B------:R0:W-:Y:S04]  /*105980*/  STG.E desc[UR4][R2.64+0x8c], R250 ;  /* 0x00008cfa02007986 */ /* 0x0001e8000c101904 */
[----:B0-----:R-:W4:Y:S04]  /*105990*/  LDL.LU R250, [R1+0x2c14] ;  /* 0x002c140001fa7983 */ /* 0x001f280000300800 */
        /* <DEDUP_REMOVED lines=53> */
[----:B-1----:R-:W4:Y:S04]  /*105cf0*/  LDL.LU R11, [R1+0x2bb8] ;  /* 0x002bb800010b7983 */ /* 0x002f280000300800 */
[----:B------:R-:W4:Y:S04]  /*105d00*/  LDL.LU R10, [R1+0x2bbc] ;  /* 0x002bbc00010a7983 */ /* 0x000f280000300800 */
[----:B------:R-:W4:Y:S04]  /*105d10*/  LDL.LU R9, [R1+0x2bb0] ;  /* 0x002bb00001097983 */ /* 0x000f280000300800 */
[----:B------:R1:W-:Y:S04]  /*105d20*/  STG.E desc[UR4][R2.64+0xfc], R4 ;  /* 0x0000fc0402007986 */ /* 0x0003e8000c101904 */
[----:B0-----:R-:W4:Y:S04]  /*105d30*/  LDL.LU R8, [R1+0x2bb4] ;  /* 0x002bb40001087983 */ /* 0x001f280000300800 */
[----:B------:R-:W4:Y:S04]  /*105d40*/  LDL.LU R7, [R1+0x2ba8] ;  /* 0x002ba80001077983 */ /* 0x000f280000300800 */
[----:B------:R-:W4:Y:S04]  /*105d50*/  LDL.LU R6, [R1+0x2bac] ;  /* 0x002bac0001067983 */ /* 0x000f280000300800 */
[----:B------:R-:W4:Y:S04]  /*105d60*/  LDL.LU R5, [R1+0x2ba0] ;  /* 0x002ba00001057983 */ /* 0x000f280000300800 */
[----:B--2---:R0:W-:Y:S04]  /*105d70*/  STG.E desc[UR4][R2.64+0x100], R252 ;  /* 0x000100fc02007986 */ /* 0x0041e8000c101904 */
[----:B-1----:R-:W2:Y:S04]  /*105d80*/  LDL.LU R4, [R1+0x2ba4] ;  /* 0x002ba40001047983 */ /* 0x002ea80000300800 */
[----:B------:R1:W-:Y:S04]  /*105d90*/  STG.E desc[UR4][R2.64+0x10c], R250 ;  /* 0x00010cfa02007986 */ /* 0x0003e8000c101904 */
[----:B0-----:R-:W2:Y:S04]  /*105da0*/  LDL.LU R252, [R1+0x2b98] ;  /* 0x002b980001fc7983 */ /* 0x001ea80000300800 */
[----:B-1----:R-:W2:Y:S04]  /*105db0*/  LDL.LU R250, [R1+0x2b94] ;  /* 0x002b940001fa7983 */ /* 0x002ea80000300800 */
        /* <DEDUP_REMOVED lines=54> */
[----:B--2---:R1:W-:Y:S04]  /*106120*/  STG.E desc[UR4][R2.64+0x17c], R4 ;  /* 0x00017c0402007986 */ /* 0x0043e8000c101904 */
[----:B0-----:R-:W2:Y:S04]  /*106130*/  LDL.LU R8, [R1+0x2b34] ;  /* 0x002b340001087983 */ /* 0x001ea80000300800 */
[----:B------:R-:W2:Y:S04]  /*106140*/  LDL.LU R7, [R1+0x2b28] ;  /* 0x002b280001077983 */ /* 0x000ea80000300800 */
[----:B------:R-:W2:Y:S04]  /*106150*/  LDL.LU R6, [R1+0x2b2c] ;  /* 0x002b2c0001067983 */ /* 0x000ea80000300800 */
[----:B------:R-:W2:Y:S04]  /*106160*/  LDL.LU R5, [R1+0x2b20] ;  /* 0x002b200001057983 */ /* 0x000ea80000300800 */
[----:B------:R0:W-:Y:S04]  /*106170*/  STG.E desc[UR4][R2.64+0x180], R252 ;  /* 0x000180fc02007986 */ /* 0x0001e8000c101904 */
        /* <DEDUP_REMOVED lines=51> */
[----:B--2---:R0:W-:Y:S04]  /*1064b0*/  STG.E desc[UR4][R2.64+0x1ec], R8 ;  /* 0x0001ec0802007986 */ /* 0x0041e8000c101904 */
        /* <DEDUP_REMOVED lines=89> */
[----:B------:R0:W-:Y:S04]  /*106a50*/  STG.E desc[UR4][R2.64+0x2a4], R26 ;  /* 0x0002a41a02007986 */ /* 0x0001e8000c101904 */
[----:B------:R-:W2:Y:S04]  /*106a60*/  LDL.LU R31, [R1+0x2a08] ;  /* 0x002a0800011f7983 */ /* 0x000ea80000300800 */
[----:B------:R-:W2:Y:S04]  /*106a70*/  LDL.LU R30, [R1+0x2a0c] ;  /* 0x002a0c00011e7983 */ /* 0x000ea80000300800 */
[----:B---3--:R-:W3:Y:S04]  /*106a80*/  LDL.LU R29, [R1+0x2a00] ;  /* 0x002a0000011d7983 */ /* 0x008ee80000300800 */
[----:B----4-:R-:W4:Y:S04]  /*106a90*/  LDL.LU R28, [R1+0x2a04] ;  /* 0x002a0400011c7983 */ /* 0x010f280000300800 */
[----:B------:R-:W4:Y:S04]  /*106aa0*/  LDL.LU R27, [R1+0x29f8] ;  /* 0x0029f800011b7983 */ /* 0x000f280000300800 */
        /* <DEDUP_REMOVED lines=62> */
[----:B------:R1:W-:Y:S04]  /*106e90*/  STG.E desc[UR4][R2.64+0x328], R25 ;  /* 0x0003281902007986 */ /* 0x0003e8000c101904 */
[----:B----4-:R-:W4:Y:S04]  /*106ea0*/  LDL.LU R28, [R1+0x2984] ;  /* 0x00298400011c7983 */ /* 0x010f280000300800 */
[----:B------:R-:W4:Y:S04]  /*106eb0*/  LDL.LU R27, [R1+0x2978] ;  /* 0x00297800011b7983 */ /* 0x000f280000300800 */
[----:B0-----:R-:W4:Y:S04]  /*106ec0*/  LDL.LU R26, [R1+0x297c] ;  /* 0x00297c00011a7983 */ /* 0x001f280000300800 */
[----:B-1----:R-:W4:Y:S04]  /*106ed0*/  LDL.LU R25, [R1+0x2970] ;  /* 0x0029700001197983 */ /* 0x002f280000300800 */
        /* <DEDUP_REMOVED lines=12> */
[----:B------:R-:W4:Y:S04]  /*106fa0*/  LDL.LU R20, [R1+0x2964] ;  /* 0x0029640001147983 */ /* 0x000f280000300800 */
[----:B------:R-:W4:Y:S04]  /*106fb0*/  LDL.LU R19, [R1+0x2958] ;  /* 0x0029580001137983 */ /* 0x000f280000300800 */
[----:B0-----:R-:W4:Y:S04]  /*106fc0*/  LDL.LU R18, [R1+0x295c] ;  /* 0x00295c0001127983 */ /* 0x001f280000300800 */
[----:B------:R0:W-:Y:S04]  /*106fd0*/  STG.E desc[UR4][R2.64+0x34c], R16 ;  /* 0x00034c1002007986 */ /* 0x0001e8000c101904 */
[----:B-1----:R-:W4:Y:S04]  /*106fe0*/  LDL.LU R17, [R1+0x2950] ;  /* 0x0029500001117983 */ /* 0x002f280000300800 */
        /* <DEDUP_REMOVED lines=34> */
[----:B0-----:R-:W2:Y:S04]  /*107210*/  LDL.LU R251, [R1+0x291c] ;  /* 0x00291c0001fb7983 */ /* 0x001ea80000300800 */
[----:B-1----:R-:W2:Y:S04]  /*107220*/  LDL.LU R0, [R1+0x2910] ;  /* 0x0029100001007983 */ /* 0x002ea80000300800 */
[----:B----4-:R0:W-:Y:S04]  /*107230*/  STG.E desc[UR4][R2.64+0x39c], R28 ;  /* 0x00039c1c02007986 */ /* 0x0101e8000c101904 */
[----:B------:R-:W4:Y:S04]  /*107240*/  LDL.LU R31, [R1+0x2908] ;  /* 0x00290800011f7983 */ /* 0x000f280000300800 */
[----:B------:R-:W4:Y:S04]  /*107250*/  LDL.LU R30, [R1+0x290c] ;  /* 0x00290c00011e7983 */ /* 0x000f280000300800 */
[----:B---3--:R-:W3:Y:S04]  /*107260*/  LDL.LU R29, [R1+0x2900] ;  /* 0x00290000011d7983 */ /* 0x008ee80000300800 */
[----:B------:R1:W-:Y:S04]  /*107270*/  STG.E desc[UR4][R2.64+0x3a0], R27 ;  /* 0x0003a01b02007986 */ /* 0x0003e8000c101904 */
[----:B------:R1:W-:Y:S04]  /*107280*/  STG.E desc[UR4][R2.64+0x3a4], R26 ;  /* 0x0003a41a02007986 */ /* 0x0003e8000c101904 */
[----:B------:R1:W-:Y:S04]  /*107290*/  STG.E desc[UR4][R2.64+0x3a8], R25 ;  /* 0x0003a81902007986 */ /* 0x0003e8000c101904 */
[----:B0-----:R-:W3:Y:S04]  /*1072a0*/  LDL.LU R28, [R1+0x2904] ;  /* 0x00290400011c7983 */ /* 0x001ee80000300800 */
[----:B-1----:R-:W3:Y:S04]  /*1072b0*/  LDL.LU R27, [R1+0x28f8] ;  /* 0x0028f800011b7983 */ /* 0x002ee80000300800 */
[----:B------:R0:W-:Y:S04]  /*1072c0*/  STG.E desc[UR4][R2.64+0x3ac], R24 ;  /* 0x0003ac1802007986 */ /* 0x0001e8000c101904 */
[----:B------:R-:W3:Y:S04]  /*1072d0*/  LDL.LU R26, [R1+0x28fc] ;  /* 0x0028fc00011a7983 */ /* 0x000ee80000300800 */
[----:B------:R-:W3:Y:S04]  /*1072e0*/  LDL.LU R25, [R1+0x28f0] ;  /* 0x0028f00001197983 */ /* 0x000ee80000300800 */
[----:B0-----:R-:W3:Y:S04]  /*1072f0*/  LDL.LU R24, [R1+0x28f4] ;  /* 0x0028f40001187983 */ /* 0x001ee80000300800 */
[----:B------:R0:W-:Y:S04]  /*107300*/  STG.E desc[UR4][R2.64+0x3b0], R23 ;  /* 0x0003b01702007986 */ /* 0x0001e8000c101904 */
[----:B------:R1:W-:Y:S04]  /*107310*/  STG.E desc[UR4][R2.64+0x3b4], R22 ;  /* 0x0003b41602007986 */ /* 0x0003e8000c101904 */
[----:B0-----:R-:W3:Y:S04]  /*107320*/  LDL.LU R23, [R1+0x28e8] ;  /* 0x0028e80001177983 */ /* 0x001ee80000300800 */
[----:B------:R0:W-:Y:S04]  /*107330*/  STG.E desc[UR4][R2.64+0x3b8], R21 ;  /* 0x0003b81502007986 */ /* 0x0001e8000c101904 */
[----:B------:R0:W-:Y:S04]  /*107340*/  STG.E desc[UR4][R2.64+0x3bc], R20 ;  /* 0x0003bc1402007986 */ /* 0x0001e8000c101904 */
[----:B------:R0:W-:Y:S04]  /*107350*/  STG.E desc[UR4][R2.64+0x3c0], R19 ;  /* 0x0003c01302007986 */ /* 0x0001e8000c101904 */
[----:B------:R0:W-:Y:S04]  /*107360*/  STG.E desc[UR4][R2.64+0x3c4], R18 ;  /* 0x0003c41202007986 */ /* 0x0001e8000c101904 */
[----:B-1----:R-:W3:Y:S04]  /*107370*/  LDL.LU R22, [R1+0x28ec] ;  /* 0x0028ec0001167983 */ /* 0x002ee80000300800 */
[----:B------:R1:W-:Y:S04]  /*107380*/  STG.E desc[UR4][R2.64+0x3c8], R17 ;  /* 0x0003c81102007986 */ /* 0x0003e8000c101904 */
[----:B0-----:R-:W3:Y:S04]  /*107390*/  LDL.LU R21, [R1+0x28e0] ;  /* 0x0028e00001157983 */ /* 0x001ee80000300800 */
[----:B------:R-:W3:Y:S04]  /*1073a0*/  LDL.LU R20, [R1+0x28e4] ;  /* 0x0028e40001147983 */ /* 0x000ee80000300800 */
[----:B------:R-:W3:Y:S04]  /*1073b0*/  LDL.LU R19, [R1+0x28d8] ;  /* 0x0028d80001137983 */ /* 0x000ee80000300800 */
[----:B------:R-:W3:Y:S04]  /*1073c0*/  LDL.LU R18, [R1+0x28dc] ;  /* 0x0028dc0001127983 */ /* 0x000ee80000300800 */
[----:B------:R0:W-:Y:S04]  /*1073d0*/  STG.E desc[UR4][R2.64+0x3cc], R16 ;  /* 0x0003cc1002007986 */ /* 0x0001e8000c101904 */
[----:B-1----:R-:W3:Y:S04]  /*1073e0*/  LDL.LU R17, [R1+0x28d0] ;  /* 0x0028d00001117983 */ /* 0x002ee80000300800 */
[----:B0-----:R-:W3:Y:S04]  /*1073f0*/  LDL.LU R16, [R1+0x28d4] ;  /* 0x0028d40001107983 */ /* 0x001ee80000300800 */
[----:B------:R0:W-:Y:S04]  /*107400*/  STG.E desc[UR4][R2.64+0x3d0], R15 ;  /* 0x0003d00f02007986 */ /* 0x0001e8000c101904 */
[----:B0-----:R-:W3:Y:S04]  /*107410*/  LDL.LU R15, [R1+0x28c8] ;  /* 0x0028c800010f7983 */ /* 0x001ee80000300800 */
[----:B------:R0:W-:Y:S04]  /*107420*/  STG.E desc[UR4][R2.64+0x3d4], R14 ;  /* 0x0003d40e02007986 */ /* 0x0001e8000c101904 */
[----:B0-----:R-:W3:Y:S04]  /*107430*/  LDL.LU R14, [R1+0x28cc] ;  /* 0x0028cc00010e7983 */ /* 0x001ee80000300800 */
[----:B------:R0:W-:Y:S04]  /*107440*/  STG.E desc[UR4][R2.64+0x3d8], R13 ;  /* 0x0003d80d02007986 */ /* 0x0001e8000c101904 */
[----:B------:R1:W-:Y:S04]  /*107450*/  STG.E desc[UR4][R2.64+0x3dc], R12 ;  /* 0x0003dc0c02007986 */ /* 0x0003e8000c101904 */
[----:B------:R1:W-:Y:S04]  /*107460*/  STG.E desc[UR4][R2.64+0x3e0], R11 ;  /* 0x0003e00b02007986 */ /* 0x0003e8000c101904 */
[----:B------:R1:W-:Y:S04]  /*107470*/  STG.E desc[UR4][R2.64+0x3e4], R10 ;  /* 0x0003e40a02007986 */ /* 0x0003e8000c101904 */
[----:B------:R1:W-:Y:S04]  /*107480*/  STG.E desc[UR4][R2.64+0x3e8], R9 ;  /* 0x0003e80902007986 */ /* 0x0003e8000c101904 */
[----:B0-----:R-:W3:Y:S04]  /*107490*/  LDL.LU R13, [R1+0x28c0] ;  /* 0x0028c000010d7983 */ /* 0x001ee80000300800 */
[----:B------:R0:W-:Y:S04]  /*1074a0*/  STG.E desc[UR4][R2.64+0x3ec], R8 ;  /* 0x0003ec0802007986 */ /* 0x0001e8000c101904 */
[----:B--2---:R2:W-:Y:S04]  /*1074b0*/  STG.E desc[UR4][R2.64+0x3f0], R7 ;  /* 0x0003f00702007986 */ /* 0x0045e8000c101904 */
[----:B------:R2:W-:Y:S04]  /*1074c0*/  STG.E desc[UR4][R2.64+0x3f4], R6 ;  /* 0x0003f40602007986 */ /* 0x0005e8000c101904 */
[----:B------:R2:W-:Y:S04]  /*1074d0*/  STG.E desc[UR4][R2.64+0x3f8], R5 ;  /* 0x0003f80502007986 */ /* 0x0005e8000c101904 */
[----:B-1----:R-:W3:Y:S04]  /*1074e0*/  LDL.LU R12, [R1+0x28c4] ;  /* 0x0028c400010c7983 */ /* 0x002ee80000300800 */
[----:B------:R-:W3:Y:S04]  /*1074f0*/  LDL.LU R11, [R1+0x28b8] ;  /* 0x0028b800010b7983 */ /* 0x000ee80000300800 */
[----:B------:R-:W3:Y:S04]  /*107500*/  LDL.LU R10, [R1+0x28bc] ;  /* 0x0028bc00010a7983 */ /* 0x000ee80000300800 */
[----:B------:R-:W3:Y:S04]  /*107510*/  LDL.LU R9, [R1+0x28b0] ;  /* 0x0028b00001097983 */ /* 0x000ee80000300800 */
[----:B------:R1:W-:Y:S04]  /*107520*/  STG.E desc[UR4][R2.64+0x3fc], R4 ;  /* 0x0003fc0402007986 */ /* 0x0003e8000c101904 */
[----:B0-----:R-:W3:Y:S04]  /*107530*/  LDL.LU R8, [R1+0x28b4] ;  /* 0x0028b40001087983 */ /* 0x001ee80000300800 */
        /* <DEDUP_REMOVED lines=10> */
[----:B----4-:R4:W-:Y:S04]  /*1075e0*/  STG.E desc[UR4][R2.64+0x410], R31 ;  /* 0x0004101f02007986 */ /* 0x0109e8000c101904 */
[----:B------:R4:W-:Y:S04]  /*1075f0*/  STG.E desc[UR4][R2.64+0x414], R30 ;  /* 0x0004141e02007986 */ /* 0x0009e8000c101904 */
[----:B---3--:R3:W-:Y:S04]  /*107600*/  STG.E desc[UR4][R2.64+0x418], R29 ;  /* 0x0004181d02007986 */ /* 0x0087e8000c101904 */
[----:B0-----:R-:W2:Y:S04]  /*107610*/  LDL.LU R251, [R1+0x289c] ;  /* 0x00289c0001fb7983 */ /* 0x001ea80000300800 */
[----:B-1----:R-:W2:Y:S04]  /*107620*/  LDL.LU R0, [R1+0x2890] ;  /* 0x0028900001007983 */ /* 0x002ea80000300800 */
[----:B------:R0:W-:Y:S04]  /*107630*/  STG.E desc[UR4][R2.64+0x41c], R28 ;  /* 0x00041c1c02007986 */ /* 0x0001e8000c101904 */
[----:B----4-:R-:W4:Y:S04]  /*107640*/  LDL.LU R31, [R1+0x2888] ;  /* 0x00288800011f7983 */ /* 0x010f280000300800 */
[----:B------:R-:W4:Y:S04]  /*107650*/  LDL.LU R30, [R1+0x288c] ;  /* 0x00288c00011e7983 */ /* 0x000f280000300800 */
[----:B---3--:R-:W3:Y:S04]  /*107660*/  LDL.LU R29, [R1+0x2880] ;  /* 0x00288000011d7983 */ /* 0x008ee80000300800 */
        /* <DEDUP_REMOVED lines=18> */
[----:B-1----:R-:W3:Y:S04]  /*107790*/  LDL.LU R21, [R1+0x2860] ;  /* 0x0028600001157983 */ /* 0x002ee80000300800 */
[----:B------:R-:W3:Y:S04]  /*1077a0*/  LDL.LU R20, [R1+0x2864] ;  /* 0x0028640001147983 */ /* 0x000ee80000300800 */
[----:B------:R-:W3:Y:S04]  /*1077b0*/  LDL.LU R19, [R1+0x2858] ;  /* 0x0028580001137983 */ /* 0x000ee80000300800 */
[----:B------:R-:W3:Y:S04]  /*1077c0*/  LDL.LU R18, [R1+0x285c] ;  /* 0x00285c0001127983 */ /* 0x000ee80000300800 */
[----:B------:R1:W-:Y:S04]  /*1077d0*/  STG.E desc[UR4][R2.64+0x44c], R16 ;  /* 0x00044c1002007986 */ /* 0x0003e8000c101904 */
[----:B0-----:R-:W3:Y:S04]  /*1077e0*/  LDL.LU R17, [R1+0x2850] ;  /* 0x0028500001117983 */ /* 0x001ee80000300800 */
        /* <DEDUP_REMOVED lines=63> */
[----:B------:R1:W-:Y:S04]  /*107be0*/  STG.E desc[UR4][R2.64+0x4d0], R15 ;  /* 0x0004d00f02007986 */ /* 0x0003e8000c101904 */
[----:B0-----:R-:W3:Y:S04]  /*107bf0*/  LDL.LU R17, [R1+0x27d0] ;  /* 0x0027d00001117983 */ /* 0x001ee80000300800 */
[----:B-1----:R-:W3:Y:S04]  /*107c00*/  LDL.LU R16, [R1+0x27d4] ;  /* 0x0027d40001107983 */ /* 0x002ee80000300800 */
[----:B------:R-:W3:Y:S04]  /*107c10*/  LDL.LU R15, [R1+0x27c8] ;  /* 0x0027c800010f7983 */ /* 0x000ee80000300800 */
[----:B------:R0:W-:Y:S04]  /*107c20*/  STG.E desc[UR4][R2.64+0x4d4], R14 ;  /* 0x0004d40e02007986 */ /* 0x0001e8000c101904 */
        /* <DEDUP_REMOVED lines=32> */
[----:B----4-:R-:W4:Y:S04]  /*107e30*/  LDL.LU R31, [R1+0x2788] ;  /* 0x00278800011f7983 */ /* 0x010f280000300800 */
[----:B------:R0:W-:Y:S04]  /*107e40*/  STG.E desc[UR4][R2.64+0x51c], R28 ;  /* 0x00051c1c02007986 */ /* 0x0001e8000c101904 */
[----:B------:R-:W4:Y:S04]  /*107e50*/  LDL.LU R30, [R1+0x278c] ;  /* 0x00278c00011e7983 */ /* 0x000f280000300800 */
[----:B---3--:R-:W3:Y:S04]  /*107e60*/  LDL.LU R29, [R1+0x2780] ;  /* 0x00278000011d7983 */ /* 0x008ee80000300800 */
        /* <DEDUP_REMOVED lines=21> */
[----:B------:R-:W3:Y:S04]  /*107fc0*/  LDL.LU R18, [R1+0x275c] ;  /* 0x00275c0001127983 */ /* 0x000ee80000300800 */
[----:B------:R1:W-:Y:S04]  /*107fd0*/  STG.E desc[UR4][R2.64+0x54c], R16 ;  /* 0x00054c1002007986 */ /* 0x0003e8000c101904 */
[----:B------:R1:W-:Y:S04]  /*107fe0*/  STG.E desc[UR4][R2.64+0x550], R15 ;  /* 0x0005500f02007986 */ /* 0x0003e8000c101904 */
[----:B0-----:R-:W3:Y:S04]  /*107ff0*/  LDL.LU R17, [R1+0x2750] ;  /* 0x0027500001117983 */ /* 0x001ee80000300800 */
[----:B-1----:R-:W3:Y:S04]  /*108000*/  LDL.LU R16, [R1+0x2754] ;  /* 0x0027540001107983 */ /* 0x002ee80000300800 */
[----:B------:R0:W-:Y:S04]  /*108010*/  STG.E desc[UR4][R2.64+0x554], R14 ;  /* 0x0005540e02007986 */ /* 0x0001e8000c101904 */
[----:B------:R-:W3:Y:S04]  /*108020*/  LDL.LU R15, [R1+0x2748] ;  /* 0x00274800010f7983 */ /* 0x000ee80000300800 */
[----:B0-----:R-:W3:Y:S04]  /*108030*/  LDL.LU R14, [R1+0x274c] ;  /* 0x00274c00010e7983 */ /* 0x001ee80000300800 */
        /* <DEDUP_REMOVED lines=10> */
[----:B-1----:R-:W3:Y:S04]  /*1080e0*/  LDL.LU R9, [R1+0x2730] ;  /* 0x0027300001097983 */ /* 0x002ee80000300800 */
[----:B--2---:R0:W-:Y:S04]  /*1080f0*/  STG.E desc[UR4][R2.64+0x570], R7 ;  /* 0x0005700702007986 */ /* 0x0041e8000c101904 */
[----:B------:R1:W-:Y:S04]  /*108100*/  STG.E desc[UR4][R2.64+0x574], R6 ;  /* 0x0005740602007986 */ /* 0x0003e8000c101904 */
[----:B------:R2:W-:Y:S04]  /*108110*/  STG.E desc[UR4][R2.64+0x578], R5 ;  /* 0x0005780502007986 */ /* 0x0005e8000c101904 */
[----:B------:R2:W-:Y:S04]  /*108120*/  STG.E desc[UR4][R2.64+0x57c], R4 ;  /* 0x00057c0402007986 */ /* 0x0005e8000c101904 */
[----:B------:R-:W3:Y:S04]  /*108130*/  LDL.LU R8, [R1+0x2734] ;  /* 0x0027340001087983 */ /* 0x000ee80000300800 */
[----:B------:R2:W-:Y:S04]  /*108140*/  STG.E desc[UR4][R2.64+0x580], R252 ;  /* 0x000580fc02007986 */ /* 0x0005e8000c101904 */
[----:B0-----:R-:W3:Y:S04]  /*108150*/  LDL.LU R7, [R1+0x2728] ;  /* 0x0027280001077983 */ /* 0x001ee80000300800 */
[----:B-1----:R-:W3:Y:S04]  /*108160*/  LDL.LU R6, [R1+0x272c] ;  /* 0x00272c0001067983 */ /* 0x002ee80000300800 */
[----:B--2---:R-:W2:Y:S04]  /*108170*/  LDL.LU R5, [R1+0x2720] ;  /* 0x0027200001057983 */ /* 0x004ea80000300800 */
[----:B------:R-:W2:Y:S04]  /*108180*/  LDL.LU R4, [R1+0x2724] ;  /* 0x0027240001047983 */ /* 0x000ea80000300800 */
[----:B------:R0:W-:Y:S04]  /*108190*/  STG.E desc[UR4][R2.64+0x58c], R250 ;  /* 0x00058cfa02007986 */ /* 0x0001e8000c101904 */
[----:B------:R-:W2:Y:S04]  /*1081a0*/  LDL.LU R252, [R1+0x2718] ;  /* 0x0027180001fc7983 */ /* 0x000ea80000300800 */
[----:B0-----:R-:W2:Y:S04]  /*1081b0*/  LDL.LU R250, [R1+0x2714] ;  /* 0x0027140001fa7983 */ /* 0x001ea80000300800 */
        /* <DEDUP_REMOVED lines=8> */
[----:B------:R-:W4:Y:S04]  /*108240*/  LDL.LU R30, [R1+0x270c] ;  /* 0x00270c00011e7983 */ /* 0x000f280000300800 */
[----:B------:R0:W-:Y:S04]  /*108250*/  STG.E desc[UR4][R2.64+0x59c], R28 ;  /* 0x00059c1c02007986 */ /* 0x0001e8000c101904 */
        /* <DEDUP_REMOVED lines=25> */
[----:B------:R1:W-:Y:S04]  /*1083f0*/  STG.E desc[UR4][R2.64+0x5d4], R14 ;  /* 0x0005d40e02007986 */ /* 0x0003e8000c101904 */
[----:B0-----:R-:W3:Y:S04]  /*108400*/  LDL.LU R17, [R1+0x26d0] ;  /* 0x0026d00001117983 */ /* 0x001ee80000300800 */
[----:B-1----:R-:W3:Y:S04]  /*108410*/  LDL.LU R16, [R1+0x26d4] ;  /* 0x0026d40001107983 */ /* 0x002ee80000300800 */
[----:B------:R-:W3:Y:S04]  /*108420*/  LDL.LU R15, [R1+0x26c8] ;  /* 0x0026c800010f7983 */ /* 0x000ee80000300800 */
        /* <DEDUP_REMOVED lines=9> */
[----:B0-----:R-:W3:Y:S04]  /*1084c0*/  LDL.LU R10, [R1+0x26bc] ;  /* 0x0026bc00010a7983 */ /* 0x001ee80000300800 */
[----:B-1----:R-:W3:Y:S04]  /*1084d0*/  LDL.LU R9, [R1+0x26b0] ;  /* 0x0026b00001097983 */ /* 0x002ee80000300800 */
        /* <DEDUP_REMOVED lines=8> */
[----:B------:R-:W3:Y:S04]  /*108560*/  LDL.LU R6, [R1+0x26ac] ;  /* 0x0026ac0001067983 */ /* 0x000ee80000300800 */
[----:B--2---:R-:W2:Y:S04]  /*108570*/  LDL.LU R5, [R1+0x26a0] ;  /* 0x0026a00001057983 */ /* 0x004ea80000300800 */
[----:B------:R-:W2:Y:S04]  /*108580*/  LDL.LU R4, [R1+0x26a4] ;  /* 0x0026a40001047983 */ /* 0x000ea80000300800 */
        /* <DEDUP_REMOVED lines=12> */
[----:B---3--:R-:W3:Y:S04]  /*108650*/  LDL.LU R29, [R1+0x2680] ;  /* 0x00268000011d7983 */ /* 0x008ee80000300800 */
        /* <DEDUP_REMOVED lines=24> */
[----:B------:R-:W3:Y:S04]  /*1087e0*/  LDL.LU R19, [R1+0x2658] ;  /* 0x0026580001137983 */ /* 0x000ee80000300800 */
[----:B------:R-:W3:Y:S04]  /*1087f0*/  LDL.LU R18, [R1+0x265c] ;  /* 0x00265c0001127983 */ /* 0x000ee80000300800 */
[----:B0-----:R-:W3:Y:S04]  /*108800*/  LDL.LU R17, [R1+0x2650] ;  /* 0x0026500001117983 */ /* 0x001ee80000300800 */
[----:B-1----:R-:W3:Y:S04]  /*108810*/  LDL.LU R16, [R1+0x2654] ;  /* 0x0026540001107983 */ /* 0x002ee80000300800 */
[----:B------:R0:W-:Y:S04]  /*108820*/  STG.E desc[UR4][R2.64+0x658], R13 ;  /* 0x0006580d02007986 */ /* 0x0001e8000c101904 */
[----:B------:R-:W3:Y:S04]  /*108830*/  LDL.LU R15, [R1+0x2648] ;  /* 0x00264800010f7983 */ /* 0x000ee80000300800 */
[----:B------:R-:W3:Y:S04]  /*108840*/  LDL.LU R14, [R1+0x264c] ;  /* 0x00264c00010e7983 */ /* 0x000ee80000300800 */
        /* <DEDUP_REMOVED lines=59> */
[----:B-1----:R-:W3:Y:S04]  /*108c00*/  LDL.LU R18, [R1+0x25dc] ;  /* 0x0025dc0001127983 */ /* 0x002ee80000300800 */
[----:B------:R-:W3:Y:S04]  /*108c10*/  LDL.LU R17, [R1+0x25d0] ;  /* 0x0025d00001117983 */ /* 0x000ee80000300800 */
[----:B------:R-:W3:Y:S04]  /*108c20*/  LDL.LU R16, [R1+0x25d4] ;  /* 0x0025d40001107983 */ /* 0x000ee80000300800 */
[----:B0-----:R-:W3:Y:S04]  /*108c30*/  LDL.LU R15, [R1+0x25c8] ;  /* 0x0025c800010f7983 */ /* 0x001ee80000300800 */
        /* <DEDUP_REMOVED lines=46> */
[----:B------:R-:W3:Y:S04]  /*108f20*/  LDL.LU R25, [R1+0x2570] ;  /* 0x0025700001197983 */ /* 0x000ee80000300800 */
[----:B------:R-:W3:Y:S04]  /*108f30*/  LDL.LU R24, [R1+0x2574] ;  /* 0x0025740001187983 */ /* 0x000ee80000300800 */
[----:B------:R-:W3:Y:S04]  /*108f40*/  LDL.LU R23, [R1+0x2568] ;  /* 0x0025680001177983 */ /* 0x000ee80000300800 */
[----:B0-----:R-:W3:Y:S04]  /*108f50*/  LDL.LU R22, [R1+0x256c] ;  /* 0x00256c0001167983 */ /* 0x001ee80000300800 */
[----:B-1----:R-:W3:Y:S04]  /*108f60*/  LDL.LU R21, [R1+0x2560] ;  /* 0x0025600001157983 */ /* 0x002ee80000300800 */
[----:B------:R0:W-:Y:S04]  /*108f70*/  STG.E desc[UR4][R2.64+0x740], R19 ;  /* 0x0007401302007986 */ /* 0x0001e8000c101904 */
        /* <DEDUP_REMOVED lines=10> */
[----:B------:R1:W-:Y:S04]  /*109020*/  STG.E desc[UR4][R2.64+0x75c], R12 ;  /* 0x00075c0c02007986 */ /* 0x0003e8000c101904 */
[----:B------:R-:W3:Y:S04]  /*109030*/  LDL.LU R16, [R1+0x2554] ;  /* 0x0025540001107983 */ /* 0x000ee80000300800 */
[----:B------:R-:W3:Y:S04]  /*109040*/  LDL.LU R15, [R1+0x2548] ;  /* 0x00254800010f7983 */ /* 0x000ee80000300800 */
[----:B------:R-:W3:Y:S04]  /*109050*/  LDL.LU R14, [R1+0x254c] ;  /* 0x00254c00010e7983 */ /* 0x000ee80000300800 */
[----:B0-----:R-:W3:Y:S04]  /*109060*/  LDL.LU R13, [R1+0x2540] ;  /* 0x00254000010d7983 */ /* 0x001ee80000300800 */
[----:B------:R0:W-:Y:S04]  /*109070*/  STG.E desc[UR4][R2.64+0x760], R11 ;  /* 0x0007600b02007986 */ /* 0x0001e8000c101904 */
[----:B-1----:R-:W3:Y:S04]  /*109080*/  LDL.LU R12, [R1+0x2544] ;  /* 0x00254400010c7983 */ /* 0x002ee80000300800 */
        /* <DEDUP_REMOVED lines=59> */
[----:B------:R0:W-:Y:S04]  /*109440*/  STG.E desc[UR4][R2.64+0x7e0], R11 ;  /* 0x0007e00b02007986 */ /* 0x0001e8000c101904 */
[----:B------:R-:W3:Y:S04]  /*109450*/  LDL.LU R15, [R1+0x24c8] ;  /* 0x0024c800010f7983 */ /* 0x000ee80000300800 */
[----:B------:R-:W3:Y:S04]  /*109460*/  LDL.LU R14, [R1+0x24cc] ;  /* 0x0024cc00010e7983 */ /* 0x000ee80000300800 */
[----:B------:R-:W3:Y:S04]  /*109470*/  LDL.LU R13, [R1+0x24c0] ;  /* 0x0024c000010d7983 */ /* 0x000ee80000300800 */
        /* <DEDUP_REMOVED lines=33> */
[----:B0-----:R-:W3:Y:S04]  /*109690*/  LDL.LU R28, [R1+0x2484] ;  /* 0x00248400011c7983 */ /* 0x001ee80000300800 */
[----:B-1----:R-:W3:Y:S04]  /*1096a0*/  LDL.LU R27, [R1+0x2478] ;  /* 0x00247800011b7983 */ /* 0x002ee80000300800 */
[----:B------:R0:W-:Y:S04]  /*1096b0*/  STG.E desc[UR4][R2.64+0x828], R25 ;  /* 0x0008281902007986 */ /* 0x0001e8000c101904 */
[----:B------:R-:W3:Y:S04]  /*1096c0*/  LDL.LU R26, [R1+0x247c] ;  /* 0x00247c00011a7983 */ /* 0x000ee80000300800 */
        /* <DEDUP_REMOVED lines=55> */
[----:B------:R1:W-:Y:S04]  /*109a40*/  STG.E desc[UR4][R2.64+0x8a0], R27 ;  /* 0x0008a01b02007986 */ /* 0x0003e8000c101904 */
[----:B----4-:R-:W4:Y:S04]  /*109a50*/  LDL.LU R31, [R1+0x2408] ;  /* 0x00240800011f7983 */ /* 0x010f280000300800 */
[----:B------:R1:W-:Y:S04]  /*109a60*/  STG.E desc[UR4][R2.64+0x8a4], R26 ;  /* 0x0008a41a02007986 */ /* 0x0003e8000c101904 */
[----:B------:R-:W4:Y:S04]  /*109a70*/  LDL.LU R30, [R1+0x240c] ;  /* 0x00240c00011e7983 */ /* 0x000f280000300800 */
[----:B---3--:R-:W3:Y:S04]  /*109a80*/  LDL.LU R29, [R1+0x2400] ;  /* 0x00240000011d7983 */ /* 0x008ee80000300800 */
        /* <DEDUP_REMOVED lines=54> */
[----:B0-----:R-:W2:Y:S04]  /*109df0*/  LDL.LU R251, [R1+0x239c] ;  /* 0x00239c0001fb7983 */ /* 0x001ea80000300800 */
[----:B------:R0:W-:Y:S04]  /*109e00*/  STG.E desc[UR4][R2.64+0x914], R30 ;  /* 0x0009141e02007986 */ /* 0x0001e8000c101904 */
[----:B---3--:R3:W-:Y:S04]  /*109e10*/  STG.E desc[UR4][R2.64+0x918], R29 ;  /* 0x0009181d02007986 */ /* 0x0087e8000c101904 */
[----:B------:R3:W-:Y:S04]  /*109e20*/  STG.E desc[UR4][R2.64+0x91c], R28 ;  /* 0x00091c1c02007986 */ /* 0x0007e8000c101904 */
[----:B------:R3:W-:Y:S04]  /*109e30*/  STG.E desc[UR4][R2.64+0x920], R27 ;  /* 0x0009201b02007986 */ /* 0x0007e8000c101904 */
[----:B-1----:R-:W2:Y:S04]  /*109e40*/  LDL.LU R0, [R1+0x2390] ;  /* 0x0023900001007983 */ /* 0x002ea80000300800 */
[----:B------:R1:W-:Y:S04]  /*109e50*/  STG.E desc[UR4][R2.64+0x924], R26 ;  /* 0x0009241a02007986 */ /* 0x0003e8000c101904 */
[----:B----4-:R-:W4:Y:S04]  /*109e60*/  LDL.LU R31, [R1+0x2388] ;  /* 0x00238800011f7983 */ /* 0x010f280000300800 */
[----:B0-----:R-:W4:Y:S04]  /*109e70*/  LDL.LU R30, [R1+0x238c] ;  /* 0x00238c00011e7983 */ /* 0x001f280000300800 */
[----:B---3--:R-:W3:Y:S04]  /*109e80*/  LDL.LU R29, [R1+0x2380] ;  /* 0x00238000011d7983 */ /* 0x008ee80000300800 */
[----:B------:R-:W3:Y:S04]  /*109e90*/  LDL.LU R28, [R1+0x2384] ;  /* 0x00238400011c7983 */ /* 0x000ee80000300800 */
[----:B------:R0:W-:Y:S04]  /*109ea0*/  STG.E desc[UR4][R2.64+0x928], R25 ;  /* 0x0009281902007986 */ /* 0x0001e8000c101904 */
[----:B------:R0:W-:Y:S04]  /*109eb0*/  STG.E desc[UR4][R2.64+0x92c], R24 ;  /* 0x00092c1802007986 */ /* 0x0001e8000c101904 */
[----:B------:R-:W3:Y:S04]  /*109ec0*/  LDL.LU R27, [R1+0x2378] ;  /* 0x00237800011b7983 */ /* 0x000ee80000300800 */
[----:B------:R0:W-:Y:S04]  /*109ed0*/  STG.E desc[UR4][R2.64+0x930], R23 ;  /* 0x0009301702007986 */ /* 0x0001e8000c101904 */
[----:B------:R0:W-:Y:S04]  /*109ee0*/  STG.E desc[UR4][R2.64+0x934], R22 ;  /* 0x0009341602007986 */ /* 0x0001e8000c101904 */
[----:B------:R0:W-:Y:S04]  /*109ef0*/  STG.E desc[UR4][R2.64+0x938], R21 ;  /* 0x0009381502007986 */ /* 0x0001e8000c101904 */
[----:B-1----:R-:W3:Y:S04]  /*109f00*/  LDL.LU R26, [R1+0x237c] ;  /* 0x00237c00011a7983 */ /* 0x002ee80000300800 */
[----:B0-----:R-:W3:Y:S04]  /*109f10*/  LDL.LU R25, [R1+0x2370] ;  /* 0x0023700001197983 */ /* 0x001ee80000300800 */
[----:B------:R-:W3:Y:S04]  /*109f20*/  LDL.LU R24, [R1+0x2374] ;  /* 0x0023740001187983 */ /* 0x000ee80000300800 */
        /* <DEDUP_REMOVED lines=43> */
[----:B0-----:R-:W2:Y:S04]  /*10a1e0*/  LDL.LU R251, [R1+0x231c] ;  /* 0x00231c0001fb7983 */ /* 0x001ea80000300800 */
[----:B----4-:R0:W-:Y:S04]  /*10a1f0*/  STG.E desc[UR4][R2.64+0x990], R31 ;  /* 0x0009901f02007986 */ /* 0x0101e8000c101904 */
[----:B------:R4:W-:Y:S04]  /*10a200*/  STG.E desc[UR4][R2.64+0x994], R30 ;  /* 0x0009941e02007986 */ /* 0x0009e8000c101904 */
[----:B---3--:R3:W-:Y:S04]  /*10a210*/  STG.E desc[UR4][R2.64+0x998], R29 ;  /* 0x0009981d02007986 */ /* 0x0087e8000c101904 */
[----:B------:R3:W-:Y:S04]  /*10a220*/  STG.E desc[UR4][R2.64+0x99c], R28 ;  /* 0x00099c1c02007986 */ /* 0x0007e8000c101904 */
[----:B-1----:R-:W2:Y:S04]  /*10a230*/  LDL.LU R0, [R1+0x2310] ;  /* 0x0023100001007983 */ /* 0x002ea80000300800 */
[----:B0-----:R-:W2:Y:S04]  /*10a240*/  LDL.LU R31, [R1+0x2308] ;  /* 0x00230800011f7983 */ /* 0x001ea80000300800 */
[----:B------:R0:W-:Y:S04]  /*10a250*/  STG.E desc[UR4][R2.64+0x9a0], R27 ;  /* 0x0009a01b02007986 */ /* 0x0001e8000c101904 */
[----:B----4-:R-:W4:Y:S04]  /*10a260*/  LDL.LU R30, [R1+0x230c] ;  /* 0x00230c00011e7983 */ /* 0x010f280000300800 */
[----:B---3--:R-:W3:Y:S04]  /*10a270*/  LDL.LU R29, [R1+0x2300] ;  /* 0x00230000011d7983 */ /* 0x008ee80000300800 */
[----:B------:R-:W3:Y:S04]  /*10a280*/  LDL.LU R28, [R1+0x2304] ;  /* 0x00230400011c7983 */ /* 0x000ee80000300800 */
        /* <DEDUP_REMOVED lines=10> */
[----:B------:R1:W-:Y:S04]  /*10a330*/  STG.E desc[UR4][R2.64+0x9bc], R20 ;  /* 0x0009bc1402007986 */ /* 0x0003e8000c101904 */
[----:B0-----:R-:W3:Y:S04]  /*10a340*/  LDL.LU R23, [R1+0x22e8] ;  /* 0x0022e80001177983 */ /* 0x001ee80000300800 */
        /* <DEDUP_REMOVED lines=12> */
[----:B------:R0:W-:Y:S04]  /*10a410*/  STG.E desc[UR4][R2.64+0x9d4], R14 ;  /* 0x0009d40e02007986 */ /* 0x0001e8000c101904 */
[----:B------:R1:W-:Y:S04]  /*10a420*/  STG.E desc[UR4][R2.64+0x9d8], R13 ;  /* 0x0009d80d02007986 */ /* 0x0003e8000c101904 */
[----:B------:R1:W-:Y:S04]  /*10a430*/  STG.E desc[UR4][R2.64+0x9dc], R12 ;  /* 0x0009dc0c02007986 */ /* 0x0003e8000c101904 */
[----:B------:R-:W3:Y:S04]  /*10a440*/  LDL.LU R15, [R1+0x22c8] ;  /* 0x0022c800010f7983 */ /* 0x000ee80000300800 */
[----:B0-----:R-:W3:Y:S04]  /*10a450*/  LDL.LU R14, [R1+0x22cc] ;  /* 0x0022cc00010e7983 */ /* 0x001ee80000300800 */
[----:B-1----:R-:W3:Y:S04]  /*10a460*/  LDL.LU R13, [R1+0x22c0] ;  /* 0x0022c000010d7983 */ /* 0x002ee80000300800 */
[----:B------:R0:W-:Y:S04]  /*10a470*/  STG.E desc[UR4][R2.64+0x9e0], R11 ;  /* 0x0009e00b02007986 */ /* 0x0001e8000c101904 */
[----:B------:R1:W-:Y:S04]  /*10a480*/  STG.E desc[UR4][R2.64+0x9e4], R10 ;  /* 0x0009e40a02007986 */ /* 0x0003e8000c101904 */
[----:B------:R1:W-:Y:S04]  /*10a490*/  STG.E desc[UR4][R2.64+0x9e8], R9 ;  /* 0x0009e80902007986 */ /* 0x0003e8000c101904 */
[----:B------:R-:W3:Y:S04]  /*10a4a0*/  LDL.LU R12, [R1+0x22c4] ;  /* 0x0022c400010c7983 */ /* 0x000ee80000300800 */
[----:B0-----:R-:W3:Y:S04]  /*10a4b0*/  LDL.LU R11, [R1+0x22b8] ;  /* 0x0022b800010b7983 */ /* 0x001ee80000300800 */
[----:B-1----:R-:W3:Y:S04]  /*10a4c0*/  LDL.LU R10, [R1+0x22bc] ;  /* 0x0022bc00010a7983 */ /* 0x002ee80000300800 */
        /* <DEDUP_REMOVED lines=17> */
[----:B------:R1:W-:Y:S04]  /*10a5e0*/  STG.E desc[UR4][R2.64+0xa10], R31 ;  /* 0x000a101f02007986 */ /* 0x0003e8000c101904 */
[----:B0-----:R-:W2:Y:S04]  /*10a5f0*/  LDL.LU R251, [R1+0x229c] ;  /* 0x00229c0001fb7983 */ /* 0x001ea80000300800 */
[----:B----4-:R0:W-:Y:S04]  /*10a600*/  STG.E desc[UR4][R2.64+0xa14], R30 ;  /* 0x000a141e02007986 */ /* 0x0101e8000c101904 */
[----:B---3--:R3:W-:Y:S04]  /*10a610*/  STG.E desc[UR4][R2.64+0xa18], R29 ;  /* 0x000a181d02007986 */ /* 0x0087e8000c101904 */
[----:B------:R4:W-:Y:S04]  /*10a620*/  STG.E desc[UR4][R2.64+0xa1c], R28 ;  /* 0x000a1c1c02007986 */ /* 0x0009e8000c101904 */
[----:B-1----:R-:W2:Y:S04]  /*10a630*/  LDL.LU R0, [R1+0x2290] ;  /* 0x0022900001007983 */ /* 0x002ea80000300800 */
[----:B------:R-:W2:Y:S04]  /*10a640*/  LDL.LU R31, [R1+0x2288] ;  /* 0x00228800011f7983 */ /* 0x000ea80000300800 */
[----:B0-----:R-:W2:Y:S04]  /*10a650*/  LDL.LU R30, [R1+0x228c] ;  /* 0x00228c00011e7983 */ /* 0x001ea80000300800 */
[----:B------:R0:W-:Y:S04]  /*10a660*/  STG.E desc[UR4][R2.64+0xa20], R27 ;  /* 0x000a201b02007986 */ /* 0x0001e8000c101904 */
[----:B---3--:R-:W3:Y:S04]  /*10a670*/  LDL.LU R29, [R1+0x2280] ;  /* 0x00228000011d7983 */ /* 0x008ee80000300800 */
[----:B----4-:R-:W4:Y:S04]  /*10a680*/  LDL.LU R28, [R1+0x2284] ;  /* 0x00228400011c7983 */ /* 0x010f280000300800 */
        /* <DEDUP_REMOVED lines=24> */
[----:B------:R-:W4:Y:S04]  /*10a810*/  LDL.LU R17, [R1+0x2250] ;  /* 0x0022500001117983 */ /* 0x000f280000300800 */
[----:B------:R-:W4:Y:S04]  /*10a820*/  LDL.LU R16, [R1+0x2254] ;  /* 0x0022540001107983 */ /* 0x000f280000300800 */
[----:B0-----:R-:W4:Y:S04]  /*10a830*/  LDL.LU R15, [R1+0x2248] ;  /* 0x00224800010f7983 */ /* 0x001f280000300800 */
[----:B------:R0:W-:Y:S04]  /*10a840*/  STG.E desc[UR4][R2.64+0xa5c], R12 ;  /* 0x000a5c0c02007986 */ /* 0x0001e8000c101904 */
[----:B-1----:R-:W4:Y:S04]  /*10a850*/  LDL.LU R14, [R1+0x224c] ;  /* 0x00224c00010e7983 */ /* 0x002f280000300800 */
        /* <DEDUP_REMOVED lines=11> */
[----:B--2---:R2:W-:Y:S04]  /*10a910*/  STG.E desc[UR4][R2.64+0xa78], R5 ;  /* 0x000a780502007986 */ /* 0x0045e8000c101904 */
[----:B------:R2:W-:Y:S04]  /*10a920*/  STG.E desc[UR4][R2.64+0xa7c], R4 ;  /* 0x000a7c0402007986 */ /* 0x0005e8000c101904 */
[----:B0-----:R-:W4:Y:S04]  /*10a930*/  LDL.LU R8, [R1+0x2234] ;  /* 0x0022340001087983 */ /* 0x001f280000300800 */
[----:B------:R0:W-:Y:S04]  /*10a940*/  STG.E desc[UR4][R2.64+0xa80], R252 ;  /* 0x000a80fc02007986 */ /* 0x0001e8000c101904 */
[----:B-1----:R-:W4:Y:S04]  /*10a950*/  LDL.LU R7, [R1+0x2228] ;  /* 0x0022280001077983 */ /* 0x002f280000300800 */
[----:B------:R-:W4:Y:S04]  /*10a960*/  LDL.LU R6, [R1+0x222c] ;  /* 0x00222c0001067983 */ /* 0x000f280000300800 */
        /* <DEDUP_REMOVED lines=10> */
[----:B---3--:R0:W-:Y:S04]  /*10aa10*/  STG.E desc[UR4][R2.64+0xa98], R29 ;  /* 0x000a981d02007986 */ /* 0x0081e8000c101904 */
[----:B----4-:R3:W-:Y:S04]  /*10aa20*/  STG.E desc[UR4][R2.64+0xa9c], R28 ;  /* 0x000a9c1c02007986 */ /* 0x0107e8000c101904 */
[----:B------:R4:W-:Y:S04]  /*10aa30*/  STG.E desc[UR4][R2.64+0xaa0], R27 ;  /* 0x000aa01b02007986 */ /* 0x0009e8000c101904 */
[----:B-1----:R-:W2:Y:S04]  /*10aa40*/  LDL.LU R0, [R1+0x2210] ;  /* 0x0022100001007983 */ /* 0x002ea80000300800 */
[----:B------:R-:W2:Y:S04]  /*10aa50*/  LDL.LU R31, [R1+0x2208] ;  /* 0x00220800011f7983 */ /* 0x000ea80000300800 */
[----:B------:R-:W2:Y:S04]  /*10aa60*/  LDL.LU R30, [R1+0x220c] ;  /* 0x00220c00011e7983 */ /* 0x000ea80000300800 */
[----:B------:R1:W-:Y:S04]  /*10aa70*/  STG.E desc[UR4][R2.64+0xaa4], R26 ;  /* 0x000aa41a02007986 */ /* 0x0003e8000c101904 */
[----:B0-----:R-:W2:Y:S04]  /*10aa80*/  LDL.LU R29, [R1+0x2200] ;  /* 0x00220000011d7983 */ /* 0x001ea80000300800 */
[----:B---3--:R-:W3:Y:S04]  /*10aa90*/  LDL.LU R28, [R1+0x2204] ;  /* 0x00220400011c7983 */ /* 0x008ee80000300800 */
[----:B----4-:R-:W4:Y:S04]  /*10aaa0*/  LDL.LU R27, [R1+0x21f8] ;  /* 0x0021f800011b7983 */ /* 0x010f280000300800 */
        /* <DEDUP_REMOVED lines=10> */
[----:B------:R0:W-:Y:S04]  /*10ab50*/  STG.E desc[UR4][R2.64+0xabc], R20 ;  /* 0x000abc1402007986 */ /* 0x0001e8000c101904 */
        /* <DEDUP_REMOVED lines=8> */
[----:B------:R-:W4:Y:S04]  /*10abe0*/  LDL.LU R18, [R1+0x21dc] ;  /* 0x0021dc0001127983 */ /* 0x000f280000300800 */
        /* <DEDUP_REMOVED lines=34> */
[----:B0-----:R-:W2:Y:S04]  /*10ae10*/  LDL.LU R0, [R1+0x2190] ;  /* 0x0021900001007983 */ /* 0x001ea80000300800 */
[----:B------:R0:W-:Y:S04]  /*10ae20*/  STG.E desc[UR4][R2.64+0xb18], R29 ;  /* 0x000b181d02007986 */ /* 0x0001e8000c101904 */
[----:B---3--:R3:W-:Y:S04]  /*10ae30*/  STG.E desc[UR4][R2.64+0xb1c], R28 ;  /* 0x000b1c1c02007986 */ /* 0x0087e8000c101904 */
[----:B----4-:R4:W-:Y:S04]  /*10ae40*/  STG.E desc[UR4][R2.64+0xb20], R27 ;  /* 0x000b201b02007986 */ /* 0x0109e8000c101904 */
[----:B-1----:R-:W2:Y:S04]  /*10ae50*/  LDL.LU R31, [R1+0x2188] ;  /* 0x00218800011f7983 */ /* 0x002ea80000300800 */
[----:B------:R-:W2:Y:S04]  /*10ae60*/  LDL.LU R30, [R1+0x218c] ;  /* 0x00218c00011e7983 */ /* 0x000ea80000300800 */
        /* <DEDUP_REMOVED lines=12> */
[----:B------:R1:W-:Y:S04]  /*10af30*/  STG.E desc[UR4][R2.64+0xb3c], R20 ;  /* 0x000b3c1402007986 */ /* 0x0003e8000c101904 */
[----:B------:R-:W4:Y:S04]  /*10af40*/  LDL.LU R23, [R1+0x2168] ;  /* 0x0021680001177983 */ /* 0x000f280000300800 */
[----:B------:R-:W4:Y:S04]  /*10af50*/  LDL.LU R22, [R1+0x216c] ;  /* 0x00216c0001167983 */ /* 0x000f280000300800 */
[----:B0-----:R-:W4:Y:S04]  /*10af60*/  LDL.LU R21, [R1+0x2160] ;  /* 0x0021600001157983 */ /* 0x001f280000300800 */
[----:B------:R0:W-:Y:S04]  /*10af70*/  STG.E desc[UR4][R2.64+0xb40], R19 ;  /* 0x000b401302007986 */ /* 0x0001e8000c101904 */
[----:B------:R0:W-:Y:S04]  /*10af80*/  STG.E desc[UR4][R2.64+0xb44], R18 ;  /* 0x000b441202007986 */ /* 0x0001e8000c101904 */
[----:B-1----:R-:W4:Y:S04]  /*10af90*/  LDL.LU R20, [R1+0x2164] ;  /* 0x0021640001147983 */ /* 0x002f280000300800 */
[----:B0-----:R-:W4:Y:S04]  /*10afa0*/  LDL.LU R19, [R1+0x2158] ;  /* 0x0021580001137983 */ /* 0x001f280000300800 */
        /* <DEDUP_REMOVED lines=36> */
[----:B-1----:R-:W2:Y:S04]  /*10b1f0*/  LDL.LU R0, [R1+0x2110] ;  /* 0x0021100001007983 */ /* 0x002ea80000300800 */
[----:B------:R0:W-:Y:S04]  /*10b200*/  STG.E desc[UR4][R2.64+0xb90], R31 ;  /* 0x000b901f02007986 */ /* 0x0001e8000c101904 */
[----:B------:R1:W-:Y:S04]  /*10b210*/  STG.E desc[UR4][R2.64+0xb94], R30 ;  /* 0x000b941e02007986 */ /* 0x0003e8000c101904 */
[----:B------:R1:W-:Y:S04]  /*10b220*/  STG.E desc[UR4][R2.64+0xb98], R29 ;  /* 0x000b981d02007986 */ /* 0x0003e8000c101904 */
[----:B---3--:R3:W-:Y:S04]  /*10b230*/  STG.E desc[UR4][R2.64+0xb9c], R28 ;  /* 0x000b9c1c02007986 */ /* 0x0087e8000c101904 */
[----:B----4-:R4:W-:Y:S04]  /*10b240*/  STG.E desc[UR4][R2.64+0xba0], R27 ;  /* 0x000ba01b02007986 */ /* 0x0109e8000c101904 */
[----:B0-----:R-:W2:Y:S04]  /*10b250*/  LDL.LU R31, [R1+0x2108] ;  /* 0x00210800011f7983 */ /* 0x001ea80000300800 */
[----:B-1----:R-:W2:Y:S04]  /*10b260*/  LDL.LU R30, [R1+0x210c] ;  /* 0x00210c00011e7983 */ /* 0x002ea80000300800 */
[----:B------:R-:W2:Y:S04]  /*10b270*/  LDL.LU R29, [R1+0x2100] ;  /* 0x00210000011d7983 */ /* 0x000ea80000300800 */
[----:B---3--:R-:W3:Y:S04]  /*10b280*/  LDL.LU R28, [R1+0x2104] ;  /* 0x00210400011c7983 */ /* 0x008ee80000300800 */
[----:B----4-:R-:W4:Y:S04]  /*10b290*/  LDL.LU R27, [R1+0x20f8] ;  /* 0x0020f800011b7983 */ /* 0x010f280000300800 */
        /* <DEDUP_REMOVED lines=9> */
[----:B------:R1:W-:Y:S04]  /*10b330*/  STG.E desc[UR4][R2.64+0xbbc], R20 ;  /* 0x000bbc1402007986 */ /* 0x0003e8000c101904 */
[----:B------:R1:W-:Y:S04]  /*10b340*/  STG.E desc[UR4][R2.64+0xbc0], R19 ;  /* 0x000bc01302007986 */ /* 0x0003e8000c101904 */
[----:B0-----:R-:W4:Y:S04]  /*10b350*/  LDL.LU R23, [R1+0x20e8] ;  /* 0x0020e80001177983 */ /* 0x001f280000300800 */
[----:B------:R-:W4:Y:S04]  /*10b360*/  LDL.LU R22, [R1+0x20ec] ;  /* 0x0020ec0001167983 */ /* 0x000f280000300800 */
[----:B------:R-:W4:Y:S04]  /*10b370*/  LDL.LU R21, [R1+0x20e0] ;  /* 0x0020e00001157983 */ /* 0x000f280000300800 */
[----:B------:R0:W-:Y:S04]  /*10b380*/  STG.E desc[UR4][R2.64+0xbc4], R18 ;  /* 0x000bc41202007986 */ /* 0x0001e8000c101904 */
[----:B-1----:R-:W4:Y:S04]  /*10b390*/  LDL.LU R20, [R1+0x20e4] ;  /* 0x0020e40001147983 */ /* 0x002f280000300800 */
        /* <DEDUP_REMOVED lines=13> */
[----:B------:R0:W-:Y:S04]  /*10b470*/  STG.E desc[UR4][R2.64+0xbe0], R11 ;  /* 0x000be00b02007986 */ /* 0x0001e8000c101904 */
[----:B------:R0:W-:Y:S04]  /*10b480*/  STG.E desc[UR4][R2.64+0xbe4], R10 ;  /* 0x000be40a02007986 */ /* 0x0001e8000c101904 */
[----:B------:R0:W-:Y:S04]  /*10b490*/  STG.E desc[UR4][R2.64+0xbe8], R9 ;  /* 0x000be80902007986 */ /* 0x0001e8000c101904 */
[----:B-1----:R-:W4:Y:S04]  /*10b4a0*/  LDL.LU R12, [R1+0x20c4] ;  /* 0x0020c400010c7983 */ /* 0x002f280000300800 */
[----:B0-----:R-:W4:Y:S04]  /*10b4b0*/  LDL.LU R11, [R1+0x20b8] ;  /* 0x0020b800010b7983 */ /* 0x001f280000300800 */
        /* <DEDUP_REMOVED lines=28> */
[----:B------:R0:W-:Y:S04]  /*10b680*/  STG.E desc[UR4][R2.64+0xc24], R26 ;  /* 0x000c241a02007986 */ /* 0x0001e8000c101904 */
[----:B---3--:R-:W3:Y:S04]  /*10b690*/  LDL.LU R28, [R1+0x2084] ;  /* 0x00208400011c7983 */ /* 0x008ee80000300800 */
[----:B----4-:R-:W4:Y:S04]  /*10b6a0*/  LDL.LU R27, [R1+0x2078] ;  /* 0x00207800011b7983 */ /* 0x010f280000300800 */
[----:B0-----:R-:W4:Y:S04]  /*10b6b0*/  LDL.LU R26, [R1+0x207c] ;  /* 0x00207c00011a7983 */ /* 0x001f280000300800 */
[----:B------:R0:W-:Y:S04]  /*10b6c0*/  STG.E desc[UR4][R2.64+0xc28], R25 ;  /* 0x000c281902007986 */ /* 0x0001e8000c101904 */
[----:B------:R1:W-:Y:S04]  /*10b6d0*/  STG.E desc[UR4][R2.64+0xc2c], R24 ;  /* 0x000c2c1802007986 */ /* 0x0003e8000c101904 */
[----:B0-----:R-:W4:Y:S04]  /*10b6e0*/  LDL.LU R25, [R1+0x2070] ;  /* 0x0020700001197983 */ /* 0x001f280000300800 */
[----:B------:R0:W-:Y:S04]  /*10b6f0*/  STG.E desc[UR4][R2.64+0xc30], R23 ;  /* 0x000c301702007986 */ /* 0x0001e8000c101904 */
[----:B------:R0:W-:Y:S04]  /*10b700*/  STG.E desc[UR4][R2.64+0xc34], R22 ;  /* 0x000c341602007986 */ /* 0x0001e8000c101904 */
[----:B------:R0:W-:Y:S04]  /*10b710*/  STG.E desc[UR4][R2.64+0xc38], R21 ;  /* 0x000c381502007986 */ /* 0x0001e8000c101904 */
[----:B-1----:R-:W4:Y:S04]  /*10b720*/  LDL.LU R24, [R1+0x2074] ;  /* 0x0020740001187983 */ /* 0x002f280000300800 */
        /* <DEDUP_REMOVED lines=44> */
[----:B------:R0:W-:Y:S04]  /*10b9f0*/  STG.E desc[UR4][R2.64+0xc90], R31 ;  /* 0x000c901f02007986 */ /* 0x0001e8000c101904 */
[----:B-1----:R-:W2:Y:S04]  /*10ba00*/  LDL.LU R0, [R1+0x2010] ;  /* 0x0020100001007983 */ /* 0x002ea80000300800 */
        /* <DEDUP_REMOVED lines=8> */
[----:B------:R0:W-:Y:S04]  /*10ba90*/  STG.E desc[UR4][R2.64+0xca8], R25 ;  /* 0x000ca81902007986 */ /* 0x0001e8000c101904 */
        /* <DEDUP_REMOVED lines=62> */
[----:B------:R1:W-:Y:S04]  /*10be80*/  STG.E desc[UR4][R2.64+0xd28], R25 ;  /* 0x000d281902007986 */ /* 0x0003e8000c101904 */
[----:B------:R-:W2:Y:S04]  /*10be90*/  LDL.LU R29, [R1+0x1f80] ;  /* 0x001f8000011d7983 */ /* 0x000ea80000300800 */
[----:B0-----:R-:W2:Y:S04]  /*10bea0*/  LDL.LU R28, [R1+0x1f84] ;  /* 0x001f8400011c7983 */ /* 0x001ea80000300800 */
[----:B---3--:R-:W3:Y:S04]  /*10beb0*/  LDL.LU R27, [R1+0x1f78] ;  /* 0x001f7800011b7983 */ /* 0x008ee80000300800 */
[----:B----4-:R-:W4:Y:S04]  /*10bec0*/  LDL.LU R26, [R1+0x1f7c] ;  /* 0x001f7c00011a7983 */ /* 0x010f280000300800 */
[----:B------:R0:W-:Y:S04]  /*10bed0*/  STG.E desc[UR4][R2.64+0xd2c], R24 ;  /* 0x000d2c1802007986 */ /* 0x0001e8000c101904 */
[----:B-1----:R-:W4:Y:S04]  /*10bee0*/  LDL.LU R25, [R1+0x1f70] ;  /* 0x001f700001197983 */ /* 0x002f280000300800 */
        /* <DEDUP_REMOVED lines=54> */
[----:B---3--:R3:W-:Y:S04]  /*10c250*/  STG.E desc[UR4][R2.64+0xda0], R27 ;  /* 0x000da01b02007986 */ /* 0x0087e8000c101904 */
[----:B----4-:R4:W-:Y:S04]  /*10c260*/  STG.E desc[UR4][R2.64+0xda4], R26 ;  /* 0x000da41a02007986 */ /* 0x0109e8000c101904 */
[----:B0-----:R-:W2:Y:S04]  /*10c270*/  LDL.LU R30, [R1+0x1f0c] ;  /* 0x001f0c00011e7983 */ /* 0x001ea80000300800 */
[----:B------:R0:W-:Y:S04]  /*10c280*/  STG.E desc[UR4][R2.64+0xda8], R25 ;  /* 0x000da81902007986 */ /* 0x0001e8000c101904 */
[----:B-1----:R-:W2:Y:S04]  /*10c290*/  LDL.LU R29, [R1+0x1f00] ;  /* 0x001f0000011d7983 */ /* 0x002ea80000300800 */
[----:B------:R-:W2:Y:S04]  /*10c2a0*/  LDL.LU R28, [R1+0x1f04] ;  /* 0x001f0400011c7983 */ /* 0x000ea80000300800 */
[----:B---3--:R-:W3:Y:S04]  /*10c2b0*/  LDL.LU R27, [R1+0x1ef8] ;  /* 0x001ef800011b7983 */ /* 0x008ee80000300800 */
[----:B----4-:R-:W4:Y:S04]  /*10c2c0*/  LDL.LU R26, [R1+0x1efc] ;  /* 0x001efc00011a7983 */ /* 0x010f280000300800 */
        /* <DEDUP_REMOVED lines=132> */
[----:B0-----:R-:W4:Y:S04]  /*10cb10*/  LDL.LU R23, [R1+0x1de8] ;  /* 0x001de80001177983 */ /* 0x001f280000300800 */
[----:B------:R-:W4:Y:S04]  /*10cb20*/  LDL.LU R22, [R1+0x1dec] ;  /* 0x001dec0001167983 */ /* 0x000f280000300800 */
[----:B------:R0:W-:Y:S04]  /*10cb30*/  STG.E desc[UR4][R2.64+0xebc], R20 ;  /* 0x000ebc1402007986 */ /* 0x0001e8000c101904 */
[----:B------:R1:W-:Y:S04]  /*10cb40*/  STG.E desc[UR4][R2.64+0xec0], R19 ;  /* 0x000ec01302007986 */ /* 0x0003e8000c101904 */
[----:B------:R-:W4:Y:S04]  /*10cb50*/  LDL.LU R21, [R1+0x1de0] ;  /* 0x001de00001157983 */ /* 0x000f280000300800 */
        /* <DEDUP_REMOVED lines=16> */
[----:B------:R-:W4:Y:S04]  /*10cc60*/  LDL.LU R14, [R1+0x1dcc] ;  /* 0x001dcc00010e7983 */ /* 0x000f280000300800 */
[----:B------:R-:W4:Y:S04]  /*10cc70*/  LDL.LU R13, [R1+0x1dc0] ;  /* 0x001dc000010d7983 */ /* 0x000f280000300800 */
        /* <DEDUP_REMOVED lines=43> */
[----:B------:R1:W-:Y:S04]  /*10cf30*/  STG.E desc[UR4][R2.64+0xf3c], R20 ;  /* 0x000f3c1402007986 */ /* 0x0003e8000c101904 */
[----:B------:R1:W-:Y:S04]  /*10cf40*/  STG.E desc[UR4][R2.64+0xf40], R19 ;  /* 0x000f401302007986 */ /* 0x0003e8000c101904 */
[----:B0-----:R-:W4:Y:S04]  /*10cf50*/  LDL.LU R21, [R1+0x1d60] ;  /* 0x001d600001157983 */ /* 0x001f280000300800 */
[----:B-1----:R-:W4:Y:S04]  /*10cf60*/  LDL.LU R20, [R1+0x1d64] ;  /* 0x001d640001147983 */ /* 0x002f280000300800 */
[----:B------:R0:W-:Y:S04]  /*10cf70*/  STG.E desc[UR4][R2.64+0xf44], R18 ;  /* 0x000f441202007986 */ /* 0x0001e8000c101904 */
        /* <DEDUP_REMOVED lines=49> */
[----:B------:R1:W-:Y:S04]  /*10d290*/  STG.E desc[UR4][R2.64+0xfac], R24 ;  /* 0x000fac1802007986 */ /* 0x0003e8000c101904 */
[----:B---3--:R-:W3:Y:S04]  /*10d2a0*/  LDL.LU R27, [R1+0x1cf8] ;  /* 0x001cf800011b7983 */ /* 0x008ee80000300800 */
[----:B------:R1:W-:Y:S04]  /*10d2b0*/  STG.E desc[UR4][R2.64+0xfb0], R23 ;  /* 0x000fb01702007986 */ /* 0x0003e8000c101904 */
[----:B------:R1:W-:Y:S04]  /*10d2c0*/  STG.E desc[UR4][R2.64+0xfb4], R22 ;  /* 0x000fb41602007986 */ /* 0x0003e8000c101904 */
[----:B----4-:R-:W4:Y:S04]  /*10d2d0*/  LDL.LU R26, [R1+0x1cfc] ;  /* 0x001cfc00011a7983 */ /* 0x010f280000300800 */
[----:B0-----:R-:W4:Y:S04]  /*10d2e0*/  LDL.LU R25, [R1+0x1cf0] ;  /* 0x001cf00001197983 */ /* 0x001f280000300800 */
[----:B------:R0:W-:Y:S04]  /*10d2f0*/  STG.E desc[UR4][R2.64+0xfb8], R21 ;  /* 0x000fb81502007986 */ /* 0x0001e8000c101904 */
[----:B------:R0:W-:Y:S04]  /*10d300*/  STG.E desc[UR4][R2.64+0xfbc], R20 ;  /* 0x000fbc1402007986 */ /* 0x0001e8000c101904 */
[----:B-1----:R-:W4:Y:S04]  /*10d310*/  LDL.LU R24, [R1+0x1cf4] ;  /* 0x001cf40001187983 */ /* 0x002f280000300800 */
[----:B------:R1:W-:Y:S04]  /*10d320*/  STG.E desc[UR4][R2.64+0xfc0], R19 ;  /* 0x000fc01302007986 */ /* 0x0003e8000c101904 */
[----:B------:R-:W4:Y:S04]  /*10d330*/  LDL.LU R23, [R1+0x1ce8] ;  /* 0x001ce80001177983 */ /* 0x000f280000300800 */
[----:B------:R-:W4:Y:S04]  /*10d340*/  LDL.LU R22, [R1+0x1cec] ;  /* 0x001cec0001167983 */ /* 0x000f280000300800 */
[----:B0-----:R-:W4:Y:S04]  /*10d350*/  LDL.LU R21, [R1+0x1ce0] ;  /* 0x001ce00001157983 */ /* 0x001f280000300800 */
[----:B------:R-:W4:Y:S04]  /*10d360*/  LDL.LU R20, [R1+0x1ce4] ;  /* 0x001ce40001147983 */ /* 0x000f280000300800 */
        /* <DEDUP_REMOVED lines=44> */
[----:B0-----:R-:W2:Y:S04]  /*10d630*/  LDL.LU R30, [R1+0x1c8c] ;  /* 0x001c8c00011e7983 */ /* 0x001ea80000300800 */
[----:B-1----:R-:W2:Y:S04]  /*10d640*/  LDL.LU R29, [R1+0x1c80] ;  /* 0x001c8000011d7983 */ /* 0x002ea80000300800 */
[----:B---3--:R0:W-:Y:S04]  /*10d650*/  STG.E desc[UR4][R2.64+0x1020], R27 ;  /* 0x0010201b02007986 */ /* 0x0081e8000c101904 */
[----:B------:R-:W3:Y:S04]  /*10d660*/  LDL.LU R28, [R1+0x1c84] ;  /* 0x001c8400011c7983 */ /* 0x000ee80000300800 */
[----:B----4-:R1:W-:Y:S04]  /*10d670*/  STG.E desc[UR4][R2.64+0x1024], R26 ;  /* 0x0010241a02007986 */ /* 0x0103e8000c101904 */
[----:B------:R4:W-:Y:S04]  /*10d680*/  STG.E desc[UR4][R2.64+0x1028], R25 ;  /* 0x0010281902007986 */ /* 0x0009e8000c101904 */
[----:B0-----:R-:W3:Y:S04]  /*10d690*/  LDL.LU R27, [R1+0x1c78] ;  /* 0x001c7800011b7983 */ /* 0x001ee80000300800 */
[----:B-1----:R-:W3:Y:S04]  /*10d6a0*/  LDL.LU R26, [R1+0x1c7c] ;  /* 0x001c7c00011a7983 */ /* 0x002ee80000300800 */
[----:B------:R0:W-:Y:S04]  /*10d6b0*/  STG.E desc[UR4][R2.64+0x102c], R24 ;  /* 0x00102c1802007986 */ /* 0x0001e8000c101904 */
[----:B----4-:R-:W4:Y:S04]  /*10d6c0*/  LDL.LU R25, [R1+0x1c70] ;  /* 0x001c700001197983 */ /* 0x010f280000300800 */
        /* <DEDUP_REMOVED lines=49> */
[----:B------:R0:W-:Y:S04]  /*10d9e0*/  STG.E desc[UR4][R2.64+0x1094], R30 ;  /* 0x0010941e02007986 */ /* 0x0001e8000c101904 */
[----:B------:R0:W-:Y:S04]  /*10d9f0*/  STG.E desc[UR4][R2.64+0x1098], R29 ;  /* 0x0010981d02007986 */ /* 0x0001e8000c101904 */
[----:B---3--:R3:W-:Y:S04]  /*10da00*/  STG.E desc[UR4][R2.64+0x109c], R28 ;  /* 0x00109c1c02007986 */ /* 0x0087e8000c101904 */
[----:B-1----:R-:W2:Y:S04]  /*10da10*/  LDL.LU R251, [R1+0x1c1c] ;  /* 0x001c1c0001fb7983 */ /* 0x002ea80000300800 */
[----:B------:R-:W2:Y:S04]  /*10da20*/  LDL.LU R31, [R1+0x1c08] ;  /* 0x001c0800011f7983 */ /* 0x000ea80000300800 */
[----:B0-----:R-:W2:Y:S04]  /*10da30*/  LDL.LU R30, [R1+0x1c0c] ;  /* 0x001c0c00011e7983 */ /* 0x001ea80000300800 */
[----:B------:R0:W-:Y:S04]  /*10da40*/  STG.E desc[UR4][R2.64+0x10a0], R27 ;  /* 0x0010a01b02007986 */ /* 0x0001e8000c101904 */
[----:B------:R1:W-:Y:S04]  /*10da50*/  STG.E desc[UR4][R2.64+0x10a4], R26 ;  /* 0x0010a41a02007986 */ /* 0x0003e8000c101904 */
[----:B------:R-:W2:Y:S04]  /*10da60*/  LDL.LU R29, [R1+0x1c00] ;  /* 0x001c0000011d7983 */ /* 0x000ea80000300800 */
[----:B----4-:R4:W-:Y:S04]  /*10da70*/  STG.E desc[UR4][R2.64+0x10a8], R25 ;  /* 0x0010a81902007986 */ /* 0x0109e8000c101904 */
[----:B---3--:R-:W3:Y:S04]  /*10da80*/  LDL.LU R28, [R1+0x1c04] ;  /* 0x001c0400011c7983 */ /* 0x008ee80000300800 */
[----:B0-----:R-:W3:Y:S04]  /*10da90*/  LDL.LU R27, [R1+0x1bf8] ;  /* 0x001bf800011b7983 */ /* 0x001ee80000300800 */
[----:B-1----:R-:W3:Y:S04]  /*10daa0*/  LDL.LU R26, [R1+0x1bfc] ;  /* 0x001bfc00011a7983 */ /* 0x002ee80000300800 */
        /* <DEDUP_REMOVED lines=55> */
[----:B---3--:R3:W-:Y:S04]  /*10de20*/  STG.E desc[UR4][R2.64+0x111c], R28 ;  /* 0x00111c1c02007986 */ /* 0x0087e8000c101904 */
[----:B------:R3:W-:Y:S04]  /*10de30*/  STG.E desc[UR4][R2.64+0x1120], R27 ;  /* 0x0011201b02007986 */ /* 0x0007e8000c101904 */
[----:B------:R3:W-:Y:S04]  /*10de40*/  STG.E desc[UR4][R2.64+0x1124], R26 ;  /* 0x0011241a02007986 */ /* 0x0007e8000c101904 */
[----:B----4-:R4:W-:Y:S04]  /*10de50*/  STG.E desc[UR4][R2.64+0x1128], R25 ;  /* 0x0011281902007986 */ /* 0x0109e8000c101904 */
[----:B0-----:R-:W2:Y:S04]  /*10de60*/  LDL.LU R30, [R1+0x1b8c] ;  /* 0x001b8c00011e7983 */ /* 0x001ea80000300800 */
[----:B-1----:R-:W2:Y:S04]  /*10de70*/  LDL.LU R29, [R1+0x1b80] ;  /* 0x001b8000011d7983 */ /* 0x002ea80000300800 */
[----:B---3--:R-:W3:Y:S04]  /*10de80*/  LDL.LU R28, [R1+0x1b84] ;  /* 0x001b8400011c7983 */ /* 0x008ee80000300800 */
[----:B------:R-:W3:Y:S04]  /*10de90*/  LDL.LU R27, [R1+0x1b78] ;  /* 0x001b7800011b7983 */ /* 0x000ee80000300800 */
[----:B------:R0:W-:Y:S04]  /*10dea0*/  STG.E desc[UR4][R2.64+0x112c], R24 ;  /* 0x00112c1802007986 */ /* 0x0001e8000c101904 */
[----:B------:R1:W-:Y:S04]  /*10deb0*/  STG.E desc[UR4][R2.64+0x1130], R23 ;  /* 0x0011301702007986 */ /* 0x0003e8000c101904 */
[----:B------:R1:W-:Y:S04]  /*10dec0*/  STG.E desc[UR4][R2.64+0x1134], R22 ;  /* 0x0011341602007986 */ /* 0x0003e8000c101904 */
[----:B------:R1:W-:Y:S04]  /*10ded0*/  STG.E desc[UR4][R2.64+0x1138], R21 ;  /* 0x0011381502007986 */ /* 0x0003e8000c101904 */
[----:B------:R-:W3:Y:S04]  /*10dee0*/  LDL.LU R26, [R1+0x1b7c] ;  /* 0x001b7c00011a7983 */ /* 0x000ee80000300800 */
[----:B----4-:R-:W4:Y:S04]  /*10def0*/  LDL.LU R25, [R1+0x1b70] ;  /* 0x001b700001197983 */ /* 0x010f280000300800 */
        /* <DEDUP_REMOVED lines=50> */
[----:B---3--:R3:W-:Y:S04]  /*10e220*/  STG.E desc[UR4][R2.64+0x119c], R28 ;  /* 0x00119c1c02007986 */ /* 0x0087e8000c101904 */
[----:B------:R3:W-:Y:S04]  /*10e230*/  STG.E desc[UR4][R2.64+0x11a0], R27 ;  /* 0x0011a01b02007986 */ /* 0x0007e8000c101904 */
[----:B0-----:R-:W2:Y:S04]  /*10e240*/  LDL.LU R30, [R1+0x1b0c] ;  /* 0x001b0c00011e7983 */ /* 0x001ea80000300800 */
[----:B-1----:R-:W2:Y:S04]  /*10e250*/  LDL.LU R29, [R1+0x1b00] ;  /* 0x001b0000011d7983 */ /* 0x002ea80000300800 */
[----:B---3--:R-:W3:Y:S04]  /*10e260*/  LDL.LU R28, [R1+0x1b04] ;  /* 0x001b0400011c7983 */ /* 0x008ee80000300800 */
[----:B------:R-:W3:Y:S04]  /*10e270*/  LDL.LU R27, [R1+0x1af8] ;  /* 0x001af800011b7983 */ /* 0x000ee80000300800 */
[----:B------:R0:W-:Y:S04]  /*10e280*/  STG.E desc[UR4][R2.64+0x11a4], R26 ;  /* 0x0011a41a02007986 */ /* 0x0001e8000c101904 */
[----:B----4-:R1:W-:Y:S04]  /*10e290*/  STG.E desc[UR4][R2.64+0x11a8], R25 ;  /* 0x0011a81902007986 */ /* 0x0103e8000c101904 */
[----:B------:R4:W-:Y:S04]  /*10e2a0*/  STG.E desc[UR4][R2.64+0x11ac], R24 ;  /* 0x0011ac1802007986 */ /* 0x0009e8000c101904 */
[----:B------:R4:W-:Y:S04]  /*10e2b0*/  STG.E desc[UR4][R2.64+0x11b0], R23 ;  /* 0x0011b01702007986 */ /* 0x0009e8000c101904 */
[----:B------:R4:W-:Y:S04]  /*10e2c0*/  STG.E desc[UR4][R2.64+0x11b4], R22 ;  /* 0x0011b41602007986 */ /* 0x0009e8000c101904 */
[----:B------:R4:W-:Y:S04]  /*10e2d0*/  STG.E desc[UR4][R2.64+0x11b8], R21 ;  /* 0x0011b81502007986 */ /* 0x0009e8000c101904 */
[----:B0-----:R-:W3:Y:S04]  /*10e2e0*/  LDL.LU R26, [R1+0x1afc] ;  /* 0x001afc00011a7983 */ /* 0x001ee80000300800 */
[----:B-1----:R-:W3:Y:S04]  /*10e2f0*/  LDL.LU R25, [R1+0x1af0] ;  /* 0x001af00001197983 */ /* 0x002ee80000300800 */
[----:B----4-:R-:W4:Y:S04]  /*10e300*/  LDL.LU R24, [R1+0x1af4] ;  /* 0x001af40001187983 */ /* 0x010f280000300800 */
        /* <DEDUP_REMOVED lines=42> */
[----:B----4-:R4:W-:Y:S04]  /*10e5b0*/  STG.E desc[UR4][R2.64+0x122c], R24 ;  /* 0x00122c1802007986 */ /* 0x0109e8000c101904 */
        /* <DEDUP_REMOVED lines=16> */
[----:B------:R-:W2:Y:S04]  /*10e6c0*/  LDL.LU R4, [R1+0x1aa4] ;  /* 0x001aa40001047983 */ /* 0x000ea80000300800 */
[----:B------:R-:W2:Y:S04]  /*10e6d0*/  LDL.LU R252, [R1+0x1a98] ;  /* 0x001a980001fc7983 */ /* 0x000ea80000300800 */
[----:B------:R-:W2:Y:S04]  /*10e6e0*/  LDL.LU R251, [R1+0x1a9c] ;  /* 0x001a9c0001fb7983 */ /* 0x000ea80000300800 */
[----:B------:R-:W2:Y:S04]  /*10e6f0*/  LDL.LU R31, [R1+0x1a88] ;  /* 0x001a8800011f7983 */ /* 0x000ea80000300800 */
[----:B------:R1:W-:Y:S04]  /*10e700*/  STG.E desc[UR4][R2.64+0x1254], R14 ;  /* 0x0012540e02007986 */ /* 0x0003e8000c101904 */
[----:B------:R1:W-:Y:S04]  /*10e710*/  STG.E desc[UR4][R2.64+0x1258], R13 ;  /* 0x0012580d02007986 */ /* 0x0003e8000c101904 */
[----:B------:R1:W-:Y:S04]  /*10e720*/  STG.E desc[UR4][R2.64+0x125c], R12 ;  /* 0x00125c0c02007986 */ /* 0x0003e8000c101904 */
[----:B------:R-:W2:Y:S04]  /*10e730*/  LDL.LU R30, [R1+0x1a8c] ;  /* 0x001a8c00011e7983 */ /* 0x000ea80000300800 */
[----:B------:R-:W2:Y:S04]  /*10e740*/  LDL.LU R29, [R1+0x1a80] ;  /* 0x001a8000011d7983 */ /* 0x000ea80000300800 */
[----:B---3--:R-:W3:Y:S04]  /*10e750*/  LDL.LU R28, [R1+0x1a84] ;  /* 0x001a8400011c7983 */ /* 0x008ee80000300800 */
[----:B------:R-:W3:Y:S04]  /*10e760*/  LDL.LU R27, [R1+0x1a78] ;  /* 0x001a7800011b7983 */ /* 0x000ee80000300800 */
[----:B------:R-:W3:Y:S04]  /*10e770*/  LDL.LU R26, [R1+0x1a7c] ;  /* 0x001a7c00011a7983 */ /* 0x000ee80000300800 */
[----:B------:R-:W3:Y:S04]  /*10e780*/  LDL.LU R25, [R1+0x1a70] ;  /* 0x001a700001197983 */ /* 0x000ee80000300800 */
[----:B----4-:R-:W4:Y:S04]  /*10e790*/  LDL.LU R24, [R1+0x1a74] ;  /* 0x001a740001187983 */ /* 0x010f280000300800 */
        /* <DEDUP_REMOVED lines=54> */
[----:B------:R-:W2:Y:S04]  /*10eb00*/  LDL.LU R251, [R1+0x1a1c] ;  /* 0x001a1c0001fb7983 */ /* 0x000ea80000300800 */
[----:B------:R-:W-:Y:S04]  /*10eb10*/  STG.E desc[UR4][R2.64+0x12dc], R12 ;  /* 0x0012dc0c02007986 */ /* 0x000fe8000c101904 */
[----:B------:R-:W2:Y:S04]  /*10eb20*/  LDL.LU R31, [R1+0x1a08] ;  /* 0x001a0800011f7983 */ /* 0x000ea80000300800 */
[----:B0-----:R-:W2:Y:S04]  /*10eb30*/  LDL.LU R30, [R1+0x1a0c] ;  /* 0x001a0c00011e7983 */ /* 0x001ea80000300800 */
[----:B-1----:R-:W2:Y:S04]  /*10eb40*/  LDL.LU R29, [R1+0x1a00] ;  /* 0x001a0000011d7983 */ /* 0x002ea80000300800 */
        /* <DEDUP_REMOVED lines=14> */
[----:B0-----:R-:W3:Y:S04]  /*10ec30*/  LDL.LU R250, [R1+0x1994] ;  /* 0x0019940001fa7983 */ /* 0x001ee80000300800 */
[----:B------:R0:W-:Y:S04]  /*10ec40*/  STG.E desc[UR4][R2.64+0x1308], R0 ;  /* 0x0013080002007986 */ /* 0x0001e8000c101904 */
[----:B------:R-:W2:Y:S04]  /*10ec50*/  LDL.LU R15, [R1+0x19c8] ;  /* 0x0019c800010f7983 */ /* 0x000ea80000300800 */
[----:B------:R-:W2:Y:S04]  /*10ec60*/  LDL.LU R14, [R1+0x19cc] ;  /* 0x0019cc00010e7983 */ /* 0x000ea80000300800 */
[----:B0-----:R-:W4:Y:S04]  /*10ec70*/  LDL.LU R0, [R1+0x1990] ;  /* 0x0019900001007983 */ /* 0x001f280000300800 */
        /* <DEDUP_REMOVED lines=16> */
[----:B------:R-:W2:Y:S04]  /*10ed80*/  LDL.LU R6, [R1+0x19ac] ;  /* 0x0019ac0001067983 */ /* 0x000ea80000300800 */
[----:B0-----:R-:W2:Y:S04]  /*10ed90*/  LDL.LU R5, [R1+0x19a0] ;  /* 0x0019a00001057983 */ /* 0x001ea80000300800 */
[----:B-1----:R-:W2:Y:S04]  /*10eda0*/  LDL.LU R4, [R1+0x19a4] ;  /* 0x0019a40001047983 */ /* 0x002ea80000300800 */
[----:B------:R-:W2:Y:S04]  /*10edb0*/  LDL.LU R252, [R1+0x1998] ;  /* 0x0019980001fc7983 */ /* 0x000ea80000300800 */
[----:B------:R0:W-:Y:S04]  /*10edc0*/  STG.E desc[UR4][R2.64+0x1304], R251 ;  /* 0x001304fb02007986 */ /* 0x0001e8000c101904 */
[----:B0-----:R-:W2:Y:S04]  /*10edd0*/  LDL.LU R251, [R1+0x199c] ;  /* 0x00199c0001fb7983 */ /* 0x001ea80000300800 */
[----:B---3--:R0:W-:Y:S04]  /*10ede0*/  STG.E desc[UR4][R2.64+0x138c], R250 ;  /* 0x00138cfa02007986 */ /* 0x0081e8000c101904 */
[----:B0-----:R-:W3:Y:S04]  /*10edf0*/  LDL.LU R250, [R1+0x1914] ;  /* 0x0019140001fa7983 */ /* 0x001ee80000300800 */
[----:B----4-:R0:W-:Y:S04]  /*10ee00*/  STG.E desc[UR4][R2.64+0x1388], R0 ;  /* 0x0013880002007986 */ /* 0x0101e8000c101904 */
        /* <DEDUP_REMOVED lines=21> */
[----:B-1----:R-:W3:Y:S04]  /*10ef60*/  LDL.LU R31, [R1+0x1988] ;  /* 0x00198800011f7983 */ /* 0x002ee80000300800 */
[----:B----4-:R-:W4:Y:S04]  /*10ef70*/  LDL.LU R30, [R1+0x198c] ;  /* 0x00198c00011e7983 */ /* 0x010f280000300800 */
[----:B0-----:R-:W4:Y:S04]  /*10ef80*/  LDL.LU R29, [R1+0x1980] ;  /* 0x00198000011d7983 */ /* 0x001f280000300800 */
        /* <DEDUP_REMOVED lines=20> */
[----:B--2---:R-:W2:Y:S04]  /*10f0d0*/  LDL.LU R17, [R1+0x1950] ;  /* 0x0019500001117983 */ /* 0x004ea80000300800 */
        /* <DEDUP_REMOVED lines=16> */
[----:B---3--:R0:W-:Y:S04]  /*10f1e0*/  STG.E desc[UR4][R2.64+0x140c], R250 ;  /* 0x00140cfa02007986 */ /* 0x0081e8000c101904 */
[----:B0-----:R-:W3:Y:S04]  /*10f1f0*/  LDL.LU R250, [R1+0x1890] ;  /* 0x0018900001fa7983 */ /* 0x001ee80000300800 */
[----:B------:R0:W-:Y:S04]  /*10f200*/  STG.E desc[UR4][R2.64+0x1408], R0 ;  /* 0x0014080002007986 */ /* 0x0001e8000c101904 */
[----:B0-----:R-:W3:Y:S04]  /*10f210*/  LDL.LU R0, [R1+0x1894] ;  /* 0x0018940001007983 */ /* 0x001ee80000300800 */
[----:B------:R-:W-:Y:S04]  /*10f220*/  STG.E desc[UR4][R2.64+0x1390], R31 ;  /* 0x0013901f02007986 */ /* 0x000fe8000c101904 */
[----:B----4-:R0:W-:Y:S04]  /*10f230*/  STG.E desc[UR4][R2.64+0x1394], R30 ;  /* 0x0013941e02007986 */ /* 0x0101e8000c101904 */
[----:B------:R-:W-:Y:S04]  /*10f240*/  STG.E desc[UR4][R2.64+0x1398], R29 ;  /* 0x0013981d02007986 */ /* 0x000fe8000c101904 */
[----:B------:R1:W-:Y:S04]  /*10f250*/  STG.E desc[UR4][R2.64+0x139c], R28 ;  /* 0x00139c1c02007986 */ /* 0x0003e8000c101904 */
[----:B------:R-:W-:Y:S04]  /*10f260*/  STG.E desc[UR4][R2.64+0x13a0], R27 ;  /* 0x0013a01b02007986 */ /* 0x000fe8000c101904 */
[----:B0-----:R-:W4:Y:S04]  /*10f270*/  LDL.LU R30, [R1+0x1908] ;  /* 0x00190800011e7983 */ /* 0x001f280000300800 */
[----:B------:R-:W4:Y:S04]  /*10f280*/  LDL.LU R31, [R1+0x190c] ;  /* 0x00190c00011f7983 */ /* 0x000f280000300800 */
[----:B-1----:R-:W4:Y:S04]  /*10f290*/  LDL.LU R28, [R1+0x1900] ;  /* 0x00190000011c7983 */ /* 0x002f280000300800 */
[----:B------:R-:W4:Y:S04]  /*10f2a0*/  LDL.LU R29, [R1+0x1904] ;  /* 0x00190400011d7983 */ /* 0x000f280000300800 */
[----:B------:R0:W-:Y:S04]  /*10f2b0*/  STG.E desc[UR4][R2.64+0x13a4], R26 ;  /* 0x0013a41a02007986 */ /* 0x0001e8000c101904 */
[----:B------:R-:W-:Y:S04]  /*10f2c0*/  STG.E desc[UR4][R2.64+0x13a8], R25 ;  /* 0x0013a81902007986 */ /* 0x000fe8000c101904 */
[----:B------:R1:W-:Y:S04]  /*10f2d0*/  STG.E desc[UR4][R2.64+0x13ac], R24 ;  /* 0x0013ac1802007986 */ /* 0x0003e8000c101904 */
[----:B0-----:R-:W4:Y:S04]  /*10f2e0*/  LDL.LU R26, [R1+0x18f8] ;  /* 0x0018f800011a7983 */ /* 0x001f280000300800 */
[----:B------:R-:W4:Y:S04]  /*10f2f0*/  LDL.LU R27, [R1+0x18fc] ;  /* 0x0018fc00011b7983 */ /* 0x000f280000300800 */
[----:B-1----:R-:W4:Y:S04]  /*10f300*/  LDL.LU R24, [R1+0x18f0] ;  /* 0x0018f00001187983 */ /* 0x002f280000300800 */
[----:B------:R-:W4:Y:S04]  /*10f310*/  LDL.LU R25, [R1+0x18f4] ;  /* 0x0018f40001197983 */ /* 0x000f280000300800 */
[----:B------:R-:W-:Y:S04]  /*10f320*/  STG.E desc[UR4][R2.64+0x13b0], R23 ;  /* 0x0013b01702007986 */ /* 0x000fe8000c101904 */
[----:B------:R0:W-:Y:S04]  /*10f330*/  STG.E desc[UR4][R2.64+0x13b4], R22 ;  /* 0x0013b41602007986 */ /* 0x0001e8000c101904 */
[----:B------:R-:W-:Y:S04]  /*10f340*/  STG.E desc[UR4][R2.64+0x13b8], R21 ;  /* 0x0013b81502007986 */ /* 0x000fe8000c101904 */
[----:B------:R1:W-:Y:S04]  /*10f350*/  STG.E desc[UR4][R2.64+0x13bc], R20 ;  /* 0x0013bc1402007986 */ /* 0x0003e8000c101904 */
[----:B------:R-:W-:Y:S04]  /*10f360*/  STG.E desc[UR4][R2.64+0x13c0], R19 ;  /* 0x0013c01302007986 */ /* 0x000fe8000c101904 */
[----:B------:R1:W-:Y:S04]  /*10f370*/  STG.E desc[UR4][R2.64+0x13c4], R18 ;  /* 0x0013c41202007986 */ /* 0x0003e8000c101904 */
[----:B--2---:R-:W-:Y:S04]  /*10f380*/  STG.E desc[UR4][R2.64+0x13c8], R17 ;  /* 0x0013c81102007986 */ /* 0x004fe8000c101904 */
        /* <DEDUP_REMOVED lines=9> */
[----:B0-----:R-:W4:Y:S04]  /*10f420*/  LDL.LU R22, [R1+0x18e8] ;  /* 0x0018e80001167983 */ /* 0x001f280000300800 */
[----:B------:R-:W-:Y:S04]  /*10f430*/  STG.E desc[UR4][R2.64+0x13f0], R7 ;  /* 0x0013f00702007986 */ /* 0x000fe8000c101904 */
[----:B------:R0:W-:Y:S04]  /*10f440*/  STG.E desc[UR4][R2.64+0x13f4], R6 ;  /* 0x0013f40602007986 */ /* 0x0001e8000c101904 */
[----:B------:R-:W-:Y:S04]  /*10f450*/  STG.E desc[UR4][R2.64+0x13f8], R5 ;  /* 0x0013f80502007986 */ /* 0x000fe8000c101904 */
[----:B------:R0:W-:Y:S04]  /*10f460*/  STG.E desc[UR4][R2.64+0x13fc], R4 ;  /* 0x0013fc0402007986 */ /* 0x0001e8000c101904 */
[----:B------:R-:W-:Y:S04]  /*10f470*/  STG.E desc[UR4][R2.64+0x1400], R252 ;  /* 0x001400fc02007986 */ /* 0x000fe8000c101904 */
[----:B------:R0:W-:Y:S04]  /*10f480*/  STG.E desc[UR4][R2.64+0x1404], R251 ;  /* 0x001404fb02007986 */ /* 0x0001e8000c101904 */
[----:B------:R-:W4:Y:S04]  /*10f490*/  LDL.LU R23, [R1+0x18ec] ;  /* 0x0018ec0001177983 */ /* 0x000f280000300800 */
[----:B-1----:R-:W4:Y:S04]  /*10f4a0*/  LDL.LU R20, [R1+0x18e0] ;  /* 0x0018e00001147983 */ /* 0x002f280000300800 */
        /* <DEDUP_REMOVED lines=19> */
[----:B---3--:R0:W-:Y:S04]  /*10f5e0*/  STG.E desc[UR4][R2.64+0x1488], R250 ;  /* 0x001488fa02007986 */ /* 0x0081e8000c101904 */
[----:B0-----:R-:W3:Y:S04]  /*10f5f0*/  LDL.LU R250, [R1+0x2d48] ;  /* 0x002d480001fa7983 */ /* 0x001ee80000300800 */
[----:B------:R0:W-:Y:S04]  /*10f600*/  STG.E desc[UR4][R2.64+0x148c], R0 ;  /* 0x00148c0002007986 */ /* 0x0001e8000c101904 */
[----:B0-----:R-:W3:Y:S04]  /*10f610*/  LDL.LU R0, [R1+0x2d44] ;  /* 0x002d440001007983 */ /* 0x001ee80000300800 */
[----:B----4-:R0:W-:Y:S04]  /*10f620*/  STG.E desc[UR4][R2.64+0x1410], R30 ;  /* 0x0014101e02007986 */ /* 0x0101e8000c101904 */
[----:B------:R1:W-:Y:S04]  /*10f630*/  STG.E desc[UR4][R2.64+0x1414], R31 ;  /* 0x0014141f02007986 */ /* 0x0003e8000c101904 */
[----:B------:R4:W-:Y:S04]  /*10f640*/  STG.E desc[UR4][R2.64+0x1418], R28 ;  /* 0x0014181c02007986 */ /* 0x0009e8000c101904 */
[----:B------:R4:W-:Y:S04]  /*10f650*/  STG.E desc[UR4][R2.64+0x141c], R29 ;  /* 0x00141c1d02007986 */ /* 0x0009e8000c101904 */
[----:B0-----:R-:W3:Y:S04]  /*10f660*/  LDL.LU R30, [R1+0x2dc0] ;  /* 0x002dc000011e7983 */ /* 0x001ee80000300800 */
[----:B-1----:R-:W3:Y:S04]  /*10f670*/  LDL.LU R31, [R1+0x2dbc] ;  /* 0x002dbc00011f7983 */ /* 0x002ee80000300800 */
[----:B----4-:R-:W4:Y:S04]  /*10f680*/  LDL.LU R28, [R1+0x2db8] ;  /* 0x002db800011c7983 */ /* 0x010f280000300800 */
        /* <DEDUP_REMOVED lines=56> */
[----:B----4-:R-:W-:Y:S04]  /*10fa10*/  STG.E desc[UR4][R2.64+0x1500], R28 ;  /* 0x0015001c02007986 */ /* 0x010fe8000c101904 */
[----:B------:R-:W-:Y:S04]  /*10fa20*/  STG.E desc[UR4][R2.64+0x1508], R30 ;  /* 0x0015081e02007986 */ /* 0x000fe8000c101904 */
[----:B0-----:R-:W4:Y:S04]  /*10fa30*/  LDL.LU R0, [R1+0x2d40] ;  /* 0x002d400001007983 */ /* 0x001f280000300800 */
        /* <DEDUP_REMOVED lines=89> */
[----:B0-----:R2:W5:Y:S04]  /*10ffd0*/  LDL.LU R252, [R1+0x2d38] ;  /* 0x002d380001fc7983 */ /* 0x0015680000300800 */
[----:B------:R2:W5:Y:S04]  /*10ffe0*/  LDL.LU R251, [R1+0x2d34] ;  /* 0x002d340001fb7983 */ /* 0x0005680000300800 */
        /* <DEDUP_REMOVED lines=159> */
[----:B----4-:R0:W-:Y:S02]  /*1109e0*/  STG.E desc[UR4][R2.64+0xf9c], R0 ;  /* 0x000f9c0002007986 */ /* 0x0101e4000c101904 */
[----:B0-2---:R-:W-:-:S07]  /*1109f0*/  IMAD.MOV.U32 R0, RZ, RZ, R1 ;  /* 0x000000ffff007224 */ /* 0x005fce00078e0001 */
.L_x_162:
[----:B------:R-:W-:Y:S05]  /*110a00*/  BSYNC.RECONVERGENT B0 ;  /* 0x0000000000007941 */ /* 0x000fea0003800200 */
.L_x_155:
[----:B------:R-:W2:Y:S01]  /*110a10*/  LDL R8, [R1+0xfcc] ;  /* 0x000fcc0001087983 */ /* 0x000ea20000100800 */
[----:B------:R-:W-:Y:S01]  /*110a20*/  BSSY.RECONVERGENT B0, `(.L_x_166) ;  /* 0x000000f000007945 */ /* 0x000fe20003800200 */
[----:B--2--5:R-:W-:-:S13]  /*110a30*/  ISETP.GE.U32.AND P0, PT, R8, R251, PT ;  /* 0x000000fb0800720c */ /* 0x024fda0003f06070 */
[----:B------:R-:W-:Y:S05]  /*110a40*/  @P0 BRA `(.L_x_167) ;  /* 0x0000000000300947 */ /* 0x000fea0003800000 */
[----:B------:R-:W-:Y:S01]  /*110a50*/  LOP3.LUT R250, R250, 0xff, RZ, 0xc0, !PT ;  /* 0x000000fffafa7812 */ /* 0x000fe200078ec0ff */
[----:B------:R-:W-:-:S04]  /*110a60*/  IMAD.MOV.U32 R3, RZ, RZ, R8 ;  /* 0x000000ffff037224 */ /* 0x000fc800078e0008 */
[----:B------:R-:W-:-:S07]  /*110a70*/  IMAD.U32 R250, R250, 0x4, R1 ;  /* 0x00000004fafa7824 */ /* 0x000fce00078e0001 */
.L_x_168:
[----:B------:R-:W-:-:S06]  /*110a80*/  IMAD R2, R3, 0x4, R0 ;  /* 0x0000000403027824 */ /* 0x000fcc00078e0200 */
[----:B------:R-:W2:Y:S01]  /*110a90*/  LDL R2, [R2+0x4] ;  /* 0x0000040002027983 */ /* 0x000ea20000100800 */
[----:B------:R-:W-:Y:S02]  /*110aa0*/  IMAD.MOV.U32 R6, RZ, RZ, 0x1 ;  /* 0x00000001ff067424 */ /* 0x000fe400078e00ff */
[----:B--2---:R-:W-:-:S05]  /*110ab0*/  IMAD.IADD R5, R1, 0x1, R2 ;  /* 0x0000000101057824 */ /* 0x004fca00078e0202 */
[----:B------:R2:W-:Y:S04]  /*110ac0*/  STL.U8 [R5+0x107c], R6 ;  /* 0x00107c0605007387 */ /* 0x0005e80000100000 */
[----:B-1----:R-:W3:Y:S01]  /*110ad0*/  LDL R4, [R250+0xfa4] ;  /* 0x000fa400fa047983 */ /* 0x002ee20000100800 */
[----:B------:R-:W-:-:S05]  /*110ae0*/  VIADD R3, R3, 0x1 ;  /* 0x0000000103037836 */ /* 0x000fca0000000000 */
[----:B---3--:R-:W-:-:S13]  /*110af0*/  ISETP.GE.U32.AND P0, PT, R3, R4, PT ;  /* 0x000000040300720c */ /* 0x008fda0003f06070 */
[----:B--2---:R-:W-:Y:S05]  /*110b00*/  @!P0 BRA `(.L_x_168) ;  /* 0xfffffffc00dc8947 */ /* 0x004fea000383ffff */
.L_x_167:
[----:B------:R-:W-:Y:S05]  /*110b10*/  BSYNC.RECONVERGENT B0 ;  /* 0x0000000000007941 */ /* 0x000fea0003800200 */
.L_x_166:
[----:B-1----:R-:W2:Y:S01]  /*110b20*/  LDL R7, [R1+0x1014] ;  /* 0x0010140001077983 */ /* 0x002ea20000100800 */
[----:B------:R-:W1:Y:S03]  /*110b30*/  LDCU.64 UR6, c[0x4][URZ] ;  /* 0x01000000ff0677ac */ /* 0x000e660008000a00 */
[----:B------:R-:W3:Y:S01]  /*110b40*/  LDL R5, [R1+0x105c] ;  /* 0x00105c0001057983 */ /* 0x000ee20000100800 */
        /* <DEDUP_REMOVED lines=10> */
.L_x_22:
[----:B------:R-:W-:Y:S05]  /*110bf0*/  BSYNC B3 ;  /* 0x0000000000037941 */ /* 0x000fea0003800000 */
.L_x_21:
[----:B------:R-:W2:Y:S01]  /*110c00*/  LDL R7, [R1+0xfc8] ;  /* 0x000fc80001077983 */ /* 0x000ea20000100800 */
[----:B------:R-:W-:Y:S01]  /*110c10*/  BSSY.RECONVERGENT B0, `(.L_x_169) ;  /* 0x000000c000007945 */ /* 0x000fe20003800200 */
[----:B--2---:R-:W-:-:S13]  /*110c20*/  ISETP.GE.U32.AND P0, PT, R7, R8, PT ;  /* 0x000000080700720c */ /* 0x004fda0003f06070 */
[----:B------:R-:W-:Y:S05]  /*110c30*/  @P0 BRA `(.L_x_170) ;  /* 0x0000000000240947 */ /* 0x000fea0003800000 */
[----:B------:R-:W-:-:S07]  /*110c40*/  IMAD.MOV.U32 R5, RZ, RZ, R7 ;  /* 0x000000ffff057224 */ /* 0x000fce00078e0007 */
.L_x_171:
[----:B------:R-:W-:-:S06]  /*110c50*/  IMAD R2, R5, 0x4, R0 ;  /* 0x0000000405027824 */ /* 0x000fcc00078e0200 */
[----:B------:R-:W2:Y:S01]  /*110c60*/  LDL R2, [R2+0x4] ;  /* 0x0000040002027983 */ /* 0x000ea20000100800 */
[----:B-1----:R-:W-:Y:S02]  /*110c70*/  IMAD.MOV.U32 R9, RZ, RZ, 0x1 ;  /* 0x00000001ff097424 */ /* 0x002fe400078e00ff */
[----:B------:R-:W-:-:S05]  /*110c80*/  VIADD R5, R5, 0x1 ;  /* 0x0000000105057836 */ /* 0x000fca0000000000 */
[----:B------:R-:W-:Y:S01]  /*110c90*/  ISETP.GE.U32.AND P0, PT, R5, R8, PT ;  /* 0x000000080500720c */ /* 0x000fe20003f06070 */
[----:B--2---:R-:W-:-:S05]  /*110ca0*/  IMAD.IADD R6, R1, 0x1, R2 ;  /* 0x0000000101067824 */ /* 0x004fca00078e0202 */
[----:B------:R1:W-:Y:S07]  /*110cb0*/  STL.U8 [R6+0x107c], R9 ;  /* 0x00107c0906007387 */ /* 0x0003ee0000100000 */
[----:B------:R-:W-:Y:S05]  /*110cc0*/  @!P0 BRA `(.L_x_171) ;  /* 0xfffffffc00e08947 */ /* 0x000fea000383ffff */
.L_x_170:
[----:B------:R-:W-:Y:S05]  /*110cd0*/  BSYNC.RECONVERGENT B0 ;  /* 0x0000000000007941 */ /* 0x000fea0003800200 */
.L_x_169:
[----:B------:R-:W2:Y:S04]  /*110ce0*/  LDL R11, [R1+0x1010] ;  /* 0x00101000010b7983 */ /* 0x000ea80000100800 */
[----:B-1----:R-:W3:Y:S01]  /*110cf0*/  LDL R9, [R1+0x1058] ;  /* 0x0010580001097983 */ /* 0x002ee20000100800 */
        /* <DEDUP_REMOVED lines=9> */
[----:B-1----:R-:W-:Y:S05]  /*110d90*/  @!P0 BRA `(.L_x_172) ;  /* 0xfffff07400348947 */ /* 0x002fea000383ffff */
.L_x_20:
[----:B------:R-:W-:Y:S05]  /*110da0*/  BSYNC B4 ;  /* 0x0000000000047941 */ /* 0x000fea0003800000 */
.L_x_19:
[----:B------:R-:W2:Y:S01]  /*110db0*/  LDL R6, [R1+0xfc4] ;  /* 0x000fc40001067983 */ /* 0x000ea20000100800 */
[----:B------:R-:W-:Y:S01]  /*110dc0*/  BSSY.RECONVERGENT B0, `(.L_x_173) ;  /* 0x000000c000007945 */ /* 0x000fe20003800200 */
[----:B--2---:R-:W-:-:S13]  /*110dd0*/  ISETP.GE.U32.AND P0, PT, R6, R7, PT ;  /* 0x000000070600720c */ /* 0x004fda0003f06070 */
[----:B------:R-:W-:Y:S05]  /*110de0*/  @P0 BRA `(.L_x_174) ;  /* 0x0000000000240947 */ /* 0x000fea0003800000 */
[----:B------:R-:W-:-:S07]  /*110df0*/  IMAD.MOV.U32 R5, RZ, RZ, R6 ;  /* 0x000000ffff057224 */ /* 0x000fce00078e0006 */
.L_x_175:
[----:B------:R-:W-:-:S06]  /*110e00*/  LEA R8, R5, R0, 0x2 ;  /* 0x0000000005087211 */ /* 0x000fcc00078e10ff */
[----:B------:R-:W2:Y:S01]  /*110e10*/  LDL R8, [R8+0x4] ;  /* 0x0000040008087983 */ /* 0x000ea20000100800 */
[----:B-1----:R-:W-:Y:S02]  /*110e20*/  IMAD.MOV.U32 R10, RZ, RZ, 0x1 ;  /* 0x00000001ff0a7424 */ /* 0x002fe400078e00ff */
[----:B------:R-:W-:-:S05]  /*110e30*/  VIADD R5, R5, 0x1 ;  /* 0x0000000105057836 */ /* 0x000fca0000000000 */
[----:B------:R-:W-:Y:S01]  /*110e40*/  ISETP.GE.U32.AND P0, PT, R5, R7, PT ;  /* 0x000000070500720c */ /* 0x000fe20003f06070 */
[----:B--2---:R-:W-:-:S05]  /*110e50*/  IMAD.IADD R9, R1, 0x1, R8 ;  /* 0x0000000101097824 */ /* 0x004fca00078e0208 */
[----:B------:R1:W-:Y:S07]  /*110e60*/  STL.U8 [R9+0x107c], R10 ;  /* 0x00107c0a09007387 */ /* 0x0003ee0000100000 */
[----:B------:R-:W-:Y:S05]  /*110e70*/  @!P0 BRA `(.L_x_175) ;  /* 0xfffffffc00e08947 */ /* 0x000fea000383ffff */
.L_x_174:
[----:B------:R-:W-:Y:S05]  /*110e80*/  BSYNC.RECONVERGENT B0 ;  /* 0x0000000000007941 */ /* 0x000fea0003800200 */
.L_x_173:
[----:B-1----:R-:W2:Y:S02]  /*110e90*/  LDL R9, [R1+0x100c] ;  /* 0x00100c0001097983 */ /* 0x002ea40000100800 */
[----:B--2---:R-:W-:Y:S02]  /*110ea0*/  IADD3 R8, P0, PT, R9, R4, RZ ;  /* 0x0000000409087210 */ /* 0x004fe40007f1e0ff */
[----:B------:R-:W2:Y:S03]  /*110eb0*/  LDL R4, [R1+0x1054] ;  /* 0x0010540001047983 */ /* 0x000ea60000100800 */
[----:B------:R-:W-:-:S05]  /*110ec0*/  IMAD.X R9, RZ, RZ, R3, P0 ;  /* 0x000000ffff097224 */ /* 0x000fca00000e0603 */
[----:B------:R-:W3:Y:S02]  /*110ed0*/  LDG.E.U8 R5, desc[UR4][R8.64] ;  /* 0x0000000408057981 */ /* 0x000ee4000c1e1100 */
[----:B---3--:R-:W-:-:S05]  /*110ee0*/  IMAD.U32 R3, R5, 0x10000, RZ ;  /* 0x0001000005037824 */ /* 0x008fca00078e00ff */
[----:B------:R-:W-:-:S04]  /*110ef0*/  LOP3.LUT R3, R3, 0xff0000, RZ, 0xc0, !PT ;  /* 0x00ff000003037812 */ /* 0x000fc800078ec0ff */
[----:B--2---:R-:W-:-:S05]  /*110f00*/  IADD3 R3, PT, PT, R4, 0x1, R3 ;  /* 0x0000000104037810 */ /* 0x004fca0007ffe003 */
[----:B------:R1:W-:Y:S01]  /*110f10*/  STL [R1+0x1054], R3 ;  /* 0x0010540301007387 */ /* 0x0003e20000100800 */
[----:B------:R-:W-:Y:S01]  /*110f20*/  ISETP.GE.U32.AND P0, PT, R3, R6, PT ;  /* 0x000000060300720c */ /* 0x000fe20003f06070 */
[----:B------:R-:W-:-:S12]  /*110f30*/  IMAD.IADD R5, R5, 0x1, R2 ;  /* 0x0000000105057824 */ /* 0x000fd800078e0202 */
[----:B-1----:R-:W-:Y:S05]  /*110f40*/  @!P0 BRA `(.L_x_176) ;  /* 0xfffff05800bc8947 */ /* 0x002fea000383ffff */
.L_x_18:
[----:B------:R-:W2:Y:S01]  /*110f50*/  LDL R3, [R1+0xfc0] ;  /* 0x000fc00001037983 */ /* 0x000ea20000100800 */
[----:B------:R-:W-:Y:S01]  /*110f60*/  BSSY.RECONVERGENT B0, `(.L_x_177) ;  /* 0x000000b000007945 */ /* 0x000fe20003800200 */
[----:B--2---:R-:W-:-:S13]  /*110f70*/  ISETP.GE.U32.AND P0, PT, R3, R6, PT ;  /* 0x000000060300720c */ /* 0x004fda0003f06070 */
[----:B------:R-:W-:Y:S05]  /*110f80*/  @P0 BRA `(.L_x_178) ;  /* 0x0000000000200947 */ /* 0x000fea0003800000 */
.L_x_179:
        /* <DEDUP_REMOVED lines=8> */
.L_x_178:
[----:B------:R-:W-:Y:S05]  /*111010*/  BSYNC.RECONVERGENT B0 ;  /* 0x0000000000007941 */ /* 0x000fea0003800200 */
.L_x_177:
[----:B-1----:R-:W2:Y:S01]  /*111020*/  LDL R4, [R1+0x1008] ;  /* 0x0010080001047983 */ /* 0x002ea20000100800 */
[----:B------:R-:W2:Y:S03]  /*111030*/  LDCU.64 UR6, c[0x4][URZ] ;  /* 0x01000000ff0677ac */ /* 0x000ea60008000a00 */
[----:B------:R-:W3:Y:S01]  /*111040*/  LDL R3, [R1+0x1050] ;  /* 0x0010500001037983 */ /* 0x000ee20000100800 */
[----:B--2---:R-:W-:-:S05]  /*111050*/  IADD3 R4, P0, PT, R4, UR6, RZ ;  /* 0x0000000604047c10 */ /* 0x004fca000ff1e0ff */
[----:B------:R-:W-:-:S05]  /*111060*/  IMAD.X R5, RZ, RZ, UR7, P0 ;  /* 0x00000007ff057e24 */ /* 0x000fca00080e06ff */
[----:B------:R-:W3:Y:S02]  /*111070*/  LDG.E.U8 R2, desc[UR4][R4.64] ;  /* 0x0000000404027981 */ /* 0x000ee4000c1e1100 */
[----:B---3--:R-:W-:-:S04]  /*111080*/  IMAD R2, R2, 0x10000, R3 ;  /* 0x0001000002027824 */ /* 0x008fc800078e0203 */
[----:B------:R-:W-:-:S05]  /*111090*/  VIADD R2, R2, 0x1 ;  /* 0x0000000102027836 */ /* 0x000fca0000000000 */
[----:B------:R1:W-:Y:S02]  /*1110a0*/  STL [R1+0x1050], R2 ;  /* 0x0010500201007387 */ /* 0x0003e40000100800 */
.L_x_74:
[----:B------:R-:W-:Y:S05]  /*1110b0*/  BSYNC B5 ;  /* 0x0000000000057941 */ /* 0x000fea0003800000 */
.L_x_17:
[----:B01----:R-:W2:Y:S04]  /*1110c0*/  LDL.LU R2, [R1+0x2d28] ;  /* 0x002d280001027983 */ /* 0x003ea80000300800 */
[----:B------:R-:W3:Y:S01]  /*1110d0*/  LDL R3, [R1+0x2d2c] ;  /* 0x002d2c0001037983 */ /* 0x000ee20000100800 */
[----:B--2---:R-:W-:-:S05]  /*1110e0*/  VIADD R2, R2, 0x1 ;  /* 0x0000000102027836 */ /* 0x004fca0000000000 */
[----:B------:R0:W-:Y:S01]  /*1110f0*/  STL [R1+0x2d28], R2 ;  /* 0x002d280201007387 */ /* 0x0001e20000100800 */
[----:B---3--:R-:W-:-:S13]  /*111100*/  ISETP.GE.U32.AND P0, PT, R2, R3, PT ;  /* 0x000000030200720c */ /* 0x008fda0003f06070 */
[----:B0-----:R-:W-:Y:S05]  /*111110*/  @!P0 BRA `(.L_x_180) ;  /* 0xffffeeec00f88947 */ /* 0x001fea000383ffff */
[----:B------:R-:W-:Y:S05]  /*111120*/  EXIT ;  /* 0x000000000000794d */ /* 0x000fea0003800000 */
.L_x_16:
[----:B-1-34-:R-:W0:Y:S01]  /*111130*/  S2R R7, SR_LANEID ;  /* 0x0000000000077919 */ /* 0x01ae220000000000 */
[----:B------:R-:W-:Y:S01]  /*111140*/  VOTEU.ANY UR6, UPT, PT ;  /* 0x0000000000067886 */ /* 0x000fe200038e0100 */
[----:B--2---:R-:W1:Y:S01]  /*111150*/  LDC.64 R4, c[0x0][0x398] ;  /* 0x0000e600ff047b82 */ /* 0x004e620000000a00 */
[----:B------:R-:W0:Y:S08]  /*111160*/  FLO.U32 R0, UR6 ;  /* 0x0000000600007d00 */ /* 0x000e3000080e0000 */
[----:B------:R-:W1:Y:S01]  /*111170*/  POPC R3, UR6 ;  /* 0x0000000600037d09 */ /* 0x000e620008000000 */
[----:B0-----:R-:W-:-:S13]  /*111180*/  ISETP.EQ.U32.AND P0, PT, R0, R7, PT ;  /* 0x000000070000720c */ /* 0x001fda0003f02070 */
[----:B-1----:R-:W2:Y:S01]  /*111190*/  @P0 ATOMG.E.ADD.STRONG.GPU PT, R3, desc[UR4][R4.64], R3 ;  /* 0x80000003040309a8 */ /* 0x002ea200081ef104 */
[----:B------:R-:W0:Y:S02]  /*1111a0*/  S2R R6, SR_LTMASK ;  /* 0x0000000000067919 */ /* 0x000e240000003900 */
[----:B0-----:R-:W-:-:S06]  /*1111b0*/  LOP3.LUT R6, R6, UR6, RZ, 0xc0, !PT ;  /* 0x0000000606067c12 */ /* 0x001fcc000f8ec0ff */
[----:B------:R-:W0:Y:S01]  /*1111c0*/  POPC R6, R6 ;  /* 0x0000000600067309 */ /* 0x000e220000000000 */
[----:B--2---:R-:W0:Y:S02]  /*1111d0*/  SHFL.IDX PT, R7, R3, R0, 0x1f ;  /* 0x00001f0003077589 */ /* 0x004e2400000e0000 */
[----:B0-----:R-:W-:-:S05]  /*1111e0*/  IMAD.IADD R7, R7, 0x1, R6 ;  /* 0x0000000107077824 */ /* 0x001fca00078e0206 */
[----:B------:R-:W-:-:S13]  /*1111f0*/  ISETP.GT.U32.AND P0, PT, R7, 0x3e7, PT ;  /* 0x000003e70700780c */ /* 0x000fda0003f04070 */
[----:B------:R-:W-:Y:S05]  /*111200*/  @P0 EXIT ;  /* 0x000000000000094d */ /* 0x000fea0003800000 */
[----:B------:R-:W0:Y:S01]  /*111210*/  LDC.64 R4, c[0x0][0x390] ;  /* 0x0000e400ff047b82 */ /* 0x000e220000000a00 */
[----:B------:R-:W2:Y:S04]  /*111220*/  LDL.64 R8, [R1+0x8] ;  /* 0x0000080001087983 */ /* 0x000ea80000100a00 */
[----:B------:R-:W3:Y:S04]  /*111230*/  LDL.64 R84, [R1+0x78] ;  /* 0x0000780001547983 */ /* 0x000ee80000100a00 */
[----:B------:R-:W4:Y:S04]  /*111240*/  LDL.64 R82, [R1+0x80] ;  /* 0x0000800001527983 */ /* 0x000f280000100a00 */
[----:B------:R-:W5:Y:S04]  /*111250*/  LDL.64 R80, [R1+0x88] ;  /* 0x0000880001507983 */ /* 0x000f680000100a00 */
[----:B------:R-:W5:Y:S04]  /*111260*/  LDL.64 R78, [R1+0x90] ;  /* 0x00009000014e7983 */ /* 0x000f680000100a00 */
[----:B------:R-:W5:Y:S01]  /*111270*/  LDL.64 R76, [R1+0x98] ;  /* 0x00009800014c7983 */ /* 0x000f620000100a00 */
[----:B0-----:R-:W-:-:S03]  /*111280*/  IMAD.WIDE.U32 R4, R7, 0x187c, R4 ;  /* 0x0000187c07047825 */ /* 0x001fc600078e0004 */
[----:B------:R-:W5:Y:S04]  /*111290*/  LDL.64 R74, [R1+0xa0] ;  /* 0x0000a000014a7983 */ /* 0x000f680000100a00 */
[----:B------:R-:W2:Y:S04]  /*1112a0*/  LDL.64 R6, [R1+0x10] ;  /* 0x0000100001067983 */ /* 0x000ea80000100a00 */
[----:B------:R-:W5:Y:S04]  /*1112b0*/  LDL.64 R72, [R1+0xa8] ;  /* 0x0000a80001487983 */ /* 0x000f680000100a00 */
        /* <DEDUP_REMOVED lines=23> */
[----:B------:R-:W5:Y:S04]  /*111430*/  LDL R0, [R1+0x1878] ;  /* 0x0018780001007983 */ /* 0x000f680000100800 */
[----:B------:R-:W5:Y:S04]  /*111440*/  LDL.64 R96, [R1+0x10c8] ;  /* 0x0010c80001607983 */ /* 0x000f680000100a00 */
[----:B------:R-:W5:Y:S04]  /*111450*/  LDL R3, [R1+0x4] ;  /* 0x0000040001037983 */ /* 0x000f680000100800 */
        /* <DEDUP_REMOVED lines=46> */
[----:B------:R-:W5:Y:S01]  /*111740*/  LDL.64 R190, [R1+0x1780] ;  /* 0x0017800001be7983 */ /* 0x000f620000100a00 */
        /* <DEDUP_REMOVED lines=39> */
[----:B---3--:R-:W-:Y:S01]  /*1119c0*/  MOV R29, R6 ;  /* 0x00000006001d7202 */ /* 0x008fe20000000f00 */
        /* <DEDUP_REMOVED lines=25> */
[----:B------:R-:W3:Y:S01]  /*111b60*/  LDL.64 R6, [R1+0x70] ;  /* 0x0000700001067983 */ /* 0x000ee20000100a00 */
[----:B------:R-:W-:Y:S02]  /*111b70*/  IMAD.MOV.U32 R35, RZ, RZ, R9 ;  /* 0x000000ffff237224 */ /* 0x000fe400078e0009 */
[----:B------:R-:W-:Y:S02]  /*111b80*/  IMAD.MOV.U32 R34, RZ, RZ, R8 ;  /* 0x000000ffff227224 */ /* 0x000fe400078e0008 */
[----:B---3--:R-:W-:Y:S02]  /*111b90*/  IMAD.MOV.U32 R9, RZ, RZ, R6 ;  /* 0x000000ffff097224 */ /* 0x008fe400078e0006 */
[----:B------:R-:W-:Y:S02]  /*111ba0*/  IMAD.MOV.U32 R8, RZ, RZ, R7 ;  /* 0x000000ffff087224 */ /* 0x000fe400078e0007 */
[----:B------:R-:W3:Y:S04]  /*111bb0*/  LDL.64 R6, [R1+0x110] ;  /* 0x0001100001067983 */ /* 0x000ee80000100a00 */
[----:B------:R0:W-:Y:S04]  /*111bc0*/  STL.64 [R1+0x2ca0], R84 ;  /* 0x002ca05401007387 */ /* 0x0001e80000100a00 */
[----:B----4-:R1:W-:Y:S04]  /*111bd0*/  STL.64 [R1+0x2c98], R82 ;  /* 0x002c985201007387 */ /* 0x0103e80000100a00 */
[----:B-----5:R4:W-:Y:S04]  /*111be0*/  STL.64 [R1+0x2c90], R80 ;  /* 0x002c905001007387 */ /* 0x0209e80000100a00 */
        /* <DEDUP_REMOVED lines=13> */
[----:B-----5:R-:W5:Y:S04]  /*111cc0*/  LDL.64 R78, [R1+0x188] ;  /* 0x00018800014e7983 */ /* 0x020f680000100a00 */
        /* <DEDUP_REMOVED lines=10> */
[----:B------:R1:W-:Y:S04]  /*111d70*/  STL.64 [R1+0x2c30], R56 ;  /* 0x002c303801007387 */ /* 0x0003e80000100a00 */
        /* <DEDUP_REMOVED lines=12> */
[----:B-1----:R-:W2:Y:S04]  /*111e40*/  LDL.64 R56, [R1+0x1e0] ;  /* 0x0001e00001387983 */ /* 0x002ea80000100a00 */
        /* <DEDUP_REMOVED lines=19> */
[----:B0-----:R-:W3:Y:S04]  /*111f80*/  LDL.64 R88, [R1+0x258] ;  /* 0x0002580001587983 */ /* 0x001ee80000100a00 */
[----:B-1----:R-:W3:Y:S04]  /*111f90*/  LDL.64 R86, [R1+0x260] ;  /* 0x0002600001567983 */ /* 0x002ee80000100a00 */
[----:B------:R0:W-:Y:S04]  /*111fa0*/  STL.64 [R1+0x2ba8], R84 ;  /* 0x002ba85401007387 */ /* 0x0001e80000100a00 */
[----:B------:R1:W-:Y:S04]  /*111fb0*/  STL.64 [R1+0x2ba0], R82 ;  /* 0x002ba05201007387 */ /* 0x0003e80000100a00 */
[----:B----4-:R4:W-:Y:S04]  /*111fc0*/  STL.64 [R1+0x2b98], R80 ;  /* 0x002b985001007387 */ /* 0x0109e80000100a00 */
[----:B-----5:R5:W-:Y:S04]  /*111fd0*/  STL.64 [R1+0x2b90], R78 ;  /* 0x002b904e01007387 */ /* 0x020be80000100a00 */
        /* <DEDUP_REMOVED lines=112> */
[----:B---3--:R3:W-:Y:S04]  /*1126e0*/  STL.64 [R1+0x2a18], R6 ;  /* 0x002a180601007387 */ /* 0x0087e80000100a00 */
[----:B0-----:R-:W2:Y:S04]  /*1126f0*/  LDL.64 R38, [R1+0x438] ;  /* 0x0004380001267983 */ /* 0x001ea80000100a00 */
[----:B-1----:R-:W2:Y:S04]  /*112700*/  LDL.64 R10, [R1+0x440] ;  /* 0x00044000010a7983 */ /* 0x002ea80000100a00 */
[----:B---3--:R-:W3:Y:S04]  /*112710*/  LDL.64 R6, [R1+0x3f8] ;  /* 0x0003f80001067983 */ /* 0x008ee80000100a00 */
        /* <DEDUP_REMOVED lines=44> */
[----:B-1----:R-:W2:Y:S04]  /*1129e0*/  LDL.64 R56, [R1+0x4c8] ;  /* 0x0004c80001387983 */ /* 0x002ea80000100a00 */
[----:B------:R-:W2:Y:S04]  /*1129f0*/  LDL.64 R54, [R1+0x4d0] ;  /* 0x0004d00001367983 */ /* 0x000ea80000100a00 */
[----:B0-----:R-:W2:Y:S04]  /*112a00*/  LDL.64 R52, [R1+0x4d8] ;  /* 0x0004d80001347983 */ /* 0x001ea80000100a00 */
[----:B------:R-:W2:Y:S04]  /*112a10*/  LDL.64 R50, [R1+0x4e0] ;  /* 0x0004e00001327983 */ /* 0x000ea80000100a00 */
[----:B---3--:R0:W-:Y:S04]  /*112a20*/  STL.64 [R1+0x2920], R6 ;  /* 0x0029200601007387 */ /* 0x0081e80000100a00 */
        /* <DEDUP_REMOVED lines=11> */
[----:B0-----:R-:W3:Y:S04]  /*112ae0*/  LDL.64 R38, [R1+0x530] ;  /* 0x0005300001267983 */ /* 0x001ee80000100a00 */
[----:B-1----:R-:W3:Y:S04]  /*112af0*/  LDL.64 R10, [R1+0x538] ;  /* 0x00053800010a7983 */ /* 0x002ee80000100a00 */
        /* <DEDUP_REMOVED lines=36> */
[----:B---3--:R3:W-:Y:S04]  /*112d40*/  STL.64 [R1+0x2830], R48 ;  /* 0x0028303001007387 */ /* 0x0087e80000100a00 */
        /* <DEDUP_REMOVED lines=71> */
[----:B0-----:R-:W2:Y:S04]  /*1131c0*/  LDL.64 R54, [R1+0x6c0] ;  /* 0x0006c00001367983 */ /* 0x001ea80000100a00 */
        /* <DEDUP_REMOVED lines=15> */
[----:B------:R-:W-:Y:S04]  /*1132c0*/  STL [R1+0x2d30], R0 ;  /* 0x002d300001007387 */ /* 0x000fe80000100800 */
        /* <DEDUP_REMOVED lines=20> */
[----:B------:R0:W-:Y:S04]  /*113410*/  STL.64 [R1+0x2668], R58 ;  /* 0x0026683a01007387 */ /* 0x0001e80000100a00 */
        /* <DEDUP_REMOVED lines=48> */
[----:B0-----:R-:W3:Y:S04]  /*113720*/  LDL.64 R84, [R1+0x838] ;  /* 0x0008380001547983 */ /* 0x001ee80000100a00 */
        /* <DEDUP_REMOVED lines=11> */
[----:B-1----:R-:W3:Y:S04]  /*1137e0*/  LDL.64 R82, [R1+0x840] ;  /* 0x0008400001527983 */ /* 0x002ee80000100a00 */
[----:B----4-:R-:W4:Y:S04]  /*1137f0*/  LDL.64 R80, [R1+0x848] ;  /* 0x0008480001507983 */ /* 0x010f280000100a00 */
[----:B0-----:R-:W4:Y:S04]  /*113800*/  LDL.64 R78, [R1+0x850] ;  /* 0x00085000014e7983 */ /* 0x001f280000100a00 */
[----:B--2---:R-:W2:Y:S04]  /*113810*/  LDL.64 R76, [R1+0x858] ;  /* 0x00085800014c7983 */ /* 0x004ea80000100a00 */
[----:B-----5:R-:W5:Y:S04]  /*113820*/  LDL.64 R74, [R1+0x860] ;  /* 0x00086000014a7983 */ /* 0x020f680000100a00 */
        /* <DEDUP_REMOVED lines=21> */
[----:B0-----:R-:W5:Y:S04]  /*113980*/  LDL.64 R56, [R1+0x8a8] ;  /* 0x0008a80001387983 */ /* 0x001f680000100a00 */
[----:B-1----:R-:W5:Y:S04]  /*113990*/  LDL.64 R54, [R1+0x8b0] ;  /* 0x0008b00001367983 */ /* 0x002f680000100a00 */
[----:B------:R-:W5:Y:S04]  /*1139a0*/  LDL.64 R52, [R1+0x8b8] ;  /* 0x0008b80001347983 */ /* 0x000f680000100a00 */
[----:B------:R-:W5:Y:S04]  /*1139b0*/  LDL.64 R50, [R1+0x8c0] ;  /* 0x0008c00001327983 */ /* 0x000f680000100a00 */
        /* <DEDUP_REMOVED lines=18> */
[----:B0-----:R-:W3:Y:S04]  /*113ae0*/  LDL.64 R84, [R1+0x930] ;  /* 0x0009300001547983 */ /* 0x001ee80000100a00 */
[----:B------:R0:W-:Y:S04]  /*113af0*/  STL.64 [R1+0x24d8], R82 ;  /* 0x0024d85201007387 */ /* 0x0001e80000100a00 */
[----:B----4-:R1:W-:Y:S04]  /*113b00*/  STL.64 [R1+0x24d0], R80 ;  /* 0x0024d05001007387 */ /* 0x0103e80000100a00 */
[----:B------:R4:W-:Y:S04]  /*113b10*/  STL.64 [R1+0x24c8], R78 ;  /* 0x0024c84e01007387 */ /* 0x0009e80000100a00 */
[----:B--2---:R2:W-:Y:S04]  /*113b20*/  STL.64 [R1+0x24c0], R76 ;  /* 0x0024c04c01007387 */ /* 0x0045e80000100a00 */
        /* <DEDUP_REMOVED lines=59> */
[----:B------:R1:W-:Y:S04]  /*113ee0*/  STL.64 [R1+0x23d8], R80 ;  /* 0x0023d85001007387 */ /* 0x0003e80000100a00 */
[----:B----4-:R4:W-:Y:S04]  /*113ef0*/  STL.64 [R1+0x23d0], R78 ;  /* 0x0023d04e01007387 */ /* 0x0109e80000100a00 */
        /* <DEDUP_REMOVED lines=55> */
[----:B------:R1:W-:Y:S04]  /*114270*/  STL.64 [R1+0x22f0], R84 ;  /* 0x0022f05401007387 */ /* 0x0003e80000100a00 */
[----:B0-----:R-:W3:Y:S04]  /*114280*/  LDL.64 R88, [R1+0xb10] ;  /* 0x000b100001587983 */ /* 0x001ee80000100a00 */
[----:B-1----:R-:W3:Y:S04]  /*114290*/  LDL.64 R86, [R1+0xb18] ;  /* 0x000b180001567983 */ /* 0x002ee80000100a00 */
[----:B------:R-:W3:Y:S04]  /*1142a0*/  LDL.64 R84, [R1+0xb20] ;  /* 0x000b200001547983 */ /* 0x000ee80000100a00 */
        /* <DEDUP_REMOVED lines=163> */
[----:B0-----:R-:W5:Y:S04]  /*114ce0*/  LDL.64 R56, [R1+0xd80] ;  /* 0x000d800001387983 */ /* 0x001f680000100a00 */
[----:B-1----:R-:W5:Y:S04]  /*114cf0*/  LDL.64 R54, [R1+0xd88] ;  /* 0x000d880001367983 */ /* 0x002f680000100a00 */
[----:B------:R-:W5:Y:S04]  /*114d00*/  LDL.64 R52, [R1+0xd90] ;  /* 0x000d900001347983 */ /* 0x000f680000100a00 */
[----:B------:R-:W-:Y:S04]  /*114d10*/  STL.64 [R1+0x2028], R38 ;  /* 0x0020282601007387 */ /* 0x000fe80000100a00 */
[----:B------:R0:W-:Y:S04]  /*114d20*/  STL.64 [R1+0x2020], R10 ;  /* 0x0020200a01007387 */ /* 0x0001e80000100a00 */
[----:B------:R-:W5:Y:S04]  /*114d30*/  LDL.64 R50, [R1+0xd98] ;  /* 0x000d980001327983 */ /* 0x000f680000100a00 */
[----:B---3--:R-:W3:Y:S04]  /*114d40*/  LDL.64 R48, [R1+0xda0] ;  /* 0x000da00001307983 */ /* 0x008ee80000100a00 */
[----:B0-----:R-:W3:Y:S04]  /*114d50*/  LDL.64 R10, [R1+0xdf0] ;  /* 0x000df000010a7983 */ /* 0x001ee80000100a00 */
[----:B------:R0:W-:Y:S04]  /*114d60*/  STL.64 [R1+0x2018], R88 ;  /* 0x0020185801007387 */ /* 0x0001e80000100a00 */
[----:B------:R1:W-:Y:S04]  /*114d70*/  STL.64 [R1+0x2010], R86 ;  /* 0x0020105601007387 */ /* 0x0003e80000100a00 */
[----:B------:R1:W-:Y:S04]  /*114d80*/  STL.64 [R1+0x2008], R84 ;  /* 0x0020085401007387 */ /* 0x0003e80000100a00 */
        /* <DEDUP_REMOVED lines=28> */
[----:B------:R0:W-:Y:S04]  /*114f50*/  STL.64 [R1+0x1fc0], R66 ;  /* 0x001fc04201007387 */ /* 0x0001e80000100a00 */
[----:B0-----:R-:W5:Y:S04]  /*114f60*/  LDL.64 R66, [R1+0xe50] ;  /* 0x000e500001427983 */ /* 0x001f680000100a00 */
        /* <DEDUP_REMOVED lines=112> */
[----:B----4-:R-:W4:Y:S04]  /*115670*/  LDL.64 R78, [R1+0x1010] ;  /* 0x00101000014e7983 */ /* 0x010f280000100a00 */
[----:B--2---:R-:W2:Y:S04]  /*115680*/  LDL.64 R76, [R1+0x1018] ;  /* 0x00101800014c7983 */ /* 0x004ea80000100a00 */
[----:B-----5:R-:W5:Y:S04]  /*115690*/  LDL.64 R74, [R1+0x1020] ;  /* 0x00102000014a7983 */ /* 0x020f680000100a00 */
[----:B------:R0:W-:Y:S04]  /*1156a0*/  STL.64 [R1+0x1dd0], R66 ;  /* 0x001dd04201007387 */ /* 0x0001e80000100a00 */
[----:B------:R-:W5:Y:S04]  /*1156b0*/  LDL.64 R72, [R1+0x1028] ;  /* 0x0010280001487983 */ /* 0x000f680000100a00 */
[----:B------:R-:W5:Y:S04]  /*1156c0*/  LDL.64 R70, [R1+0x1030] ;  /* 0x0010300001467983 */ /* 0x000f680000100a00 */
[----:B------:R-:W5:Y:S04]  /*1156d0*/  LDL.64 R68, [R1+0x1038] ;  /* 0x0010380001447983 */ /* 0x000f680000100a00 */
        /* <DEDUP_REMOVED lines=35> */
[----:B-----5:R5:W-:Y:S04]  /*115910*/  STL.64 [R1+0x1cf8], R74 ;  /* 0x001cf84a01007387 */ /* 0x020be80000100a00 */
[----:B------:R-:W3:Y:S04]  /*115920*/  LDL.64 R48, [R1+0x1090] ;  /* 0x0010900001307983 */ /* 0x000ee80000100a00 */
        /* <DEDUP_REMOVED lines=18> */
[----:B-----5:R-:W5:Y:S04]  /*115a50*/  LDL.64 R74, [R1+0x1120] ;  /* 0x00112000014a7983 */ /* 0x020f680000100a00 */
[----:B------:R-:W5:Y:S04]  /*115a60*/  LDL.64 R72, [R1+0x1128] ;  /* 0x0011280001487983 */ /* 0x000f680000100a00 */
[----:B------:R-:W5:Y:S04]  /*115a70*/  LDL.64 R70, [R1+0x1130] ;  /* 0x0011300001467983 */ /* 0x000f680000100a00 */
[----:B------:R0:W-:Y:S04]  /*115a80*/  STL.64 [R1+0x1cd8], R66 ;  /* 0x001cd84201007387 */ /* 0x0001e80000100a00 */
[----:B------:R-:W5:Y:S04]  /*115a90*/  LDL.64 R68, [R1+0x1138] ;  /* 0x0011380001447983 */ /* 0x000f680000100a00 */
[----:B---3--:R1:W-:Y:S04]  /*115aa0*/  STL.64 [R1+0x1c60], R10 ;  /* 0x001c600a01007387 */ /* 0x0083e80000100a00 */
        /* <DEDUP_REMOVED lines=40> */
[----:B------:R5:W-:Y:S04]  /*115d30*/  STL.64 [R1+0x1bf8], R72 ;  /* 0x001bf84801007387 */ /* 0x000be80000100a00 */
[----:B------:R5:W-:Y:S04]  /*115d40*/  STL.64 [R1+0x1bf0], R70 ;  /* 0x001bf04601007387 */ /* 0x000be80000100a00 */
[----:B0-----:R-:W3:Y:S04]  /*115d50*/  LDL.64 R46, [R1+0x1190] ;  /* 0x00119000012e7983 */ /* 0x001ee80000100a00 */
[----:B------:R0:W-:Y:S04]  /*115d60*/  STL.64 [R1+0x1be8], R68 ;  /* 0x001be84401007387 */ /* 0x0001e80000100a00 */
        /* <DEDUP_REMOVED lines=17> */
[----:B0-----:R-:W5:Y:S04]  /*115e80*/  LDL.64 R68, [R1+0x1230] ;  /* 0x0012300001447983 */ /* 0x001f680000100a00 */
[----:B---3--:R0:W-:Y:S04]  /*115e90*/  STL.64 [R1+0x1be0], R66 ;  /* 0x001be04201007387 */ /* 0x0081e80000100a00 */
        /* <DEDUP_REMOVED lines=62> */
[----:B------:R-:W5:Y:S04]  /*116280*/  LDL.64 R68, [R1+0x1328] ;  /* 0x0013280001447983 */ /* 0x000f680000100a00 */
[----:B---3--:R0:W-:Y:S04]  /*116290*/  STL.64 [R1+0x1ae8], R66 ;  /* 0x001ae84201007387 */ /* 0x0081e80000100a00 */
[----:B------:R1:W-:Y:S04]  /*1162a0*/  STL.64 [R1+0x1a70], R10 ;  /* 0x001a700a01007387 */ /* 0x0003e80000100a00 */
[----:B0-----:R-:W3:Y:S04]  /*1162b0*/  LDL.64 R66, [R1+0x1330] ;  /* 0x0013300001427983 */ /* 0x001ee80000100a00 */
[----:B-1----:R-:W3:Y:S01]  /*1162c0*/  LDL.64 R10, [R1+0x13a8] ;  /* 0x0013a800010a7983 */ /* 0x002ee20000100a00 */
[----:B------:R-:W-:-:S03]  /*1162d0*/  IMAD.MOV.U32 R252, RZ, RZ, R7 ;  /* 0x000000fffffc7224 */ /* 0x000fc600078e0007 */
[----:B------:R0:W-:Y:S04]  /*1162e0*/  STL [R1+0x1d80], R6 ;  /* 0x001d800601007387 */ /* 0x0001e80000100800 */
[----:B------:R-:W-:Y:S04]  /*1162f0*/  STL [R1+0x2d34], R252 ;  /* 0x002d34fc01007387 */ /* 0x000fe80000100800 */
[----:B------:R-:W-:Y:S04]  /*116300*/  STL.64 [R1+0x1a68], R96 ;  /* 0x001a686001007387 */ /* 0x000fe80000100a00 */
        /* <DEDUP_REMOVED lines=10> */
[----:B-1----:R-:W3:Y:S04]  /*1163b0*/  LDL.64 R62, [R1+0x1340] ;  /* 0x00134000013e7983 */ /* 0x002ee80000100a00 */
[----:B------:R1:W-:Y:S04]  /*1163c0*/  STL.64 [R1+0x1aa0], R48 ;  /* 0x001aa03001007387 */ /* 0x0003e80000100a00 */
        /* <DEDUP_REMOVED lines=21> */
[----:B----4-:R-:W-:Y:S04]  /*116520*/  STL.64 [R1+0x1a20], R78 ;  /* 0x001a204e01007387 */ /* 0x010fe80000100a00 */
[----:B--2---:R-:W-:Y:S04]  /*116530*/  STL.64 [R1+0x1a18], R76 ;  /* 0x001a184c01007387 */ /* 0x004fe80000100a00 */
[----:B-----5:R-:W-:Y:S04]  /*116540*/  STL.64 [R1+0x1a10], R74 ;  /* 0x001a104a01007387 */ /* 0x020fe80000100a00 */
[----:B------:R-:W-:Y:S04]  /*116550*/  STL.64 [R1+0x1a08], R72 ;  /* 0x001a084801007387 */ /* 0x000fe80000100a00 */
[----:B------:R-:W-:Y:S04]  /*116560*/  STL.64 [R1+0x1a00], R70 ;  /* 0x001a004601007387 */ /* 0x000fe80000100a00 */
[----:B------:R-:W-:Y:S04]  /*116570*/  STL.64 [R1+0x19f8], R68 ;  /* 0x0019f84401007387 */ /* 0x000fe80000100a00 */
[----:B0-----:R-:W2:Y:S04]  /*116580*/  LDL.64 R46, [R1+0x1380] ;  /* 0x00138000012e7983 */ /* 0x001ea80000100a00 */
[----:B-1----:R-:W4:Y:S04]  /*116590*/  LDL.64 R44, [R1+0x1388] ;  /* 0x00138800012c7983 */ /* 0x002f280000100a00 */
[----:B------:R-:W5:Y:S04]  /*1165a0*/  LDL.64 R42, [R1+0x1390] ;  /* 0x00139000012a7983 */ /* 0x000f680000100a00 */
[----:B---3--:R-:W-:Y:S04]  /*1165b0*/  STL.64 [R1+0x19f0], R66 ;  /* 0x0019f04201007387 */ /* 0x008fe80000100a00 */
[----:B------:R0:W-:Y:S04]  /*1165c0*/  STL.64 [R1+0x1978], R10 ;  /* 0x0019780a01007387 */ /* 0x0001e80000100a00 */
[----:B------:R-:W3:Y:S04]  /*1165d0*/  LDL.64 R40, [R1+0x1398] ;  /* 0x0013980001287983 */ /* 0x000ee80000100a00 */
[----:B------:R-:W3:Y:S04]  /*1165e0*/  LDL.64 R38, [R1+0x13a0] ;  /* 0x0013a00001267983 */ /* 0x000ee80000100a00 */
[----:B0-----:R-:W2:Y:S04]  /*1165f0*/  LDL.64 R10, [R1+0x14a0] ;  /* 0x0014a000010a7983 */ /* 0x001ea80000100a00 */
        /* <DEDUP_REMOVED lines=15> */
[----:B--2---:R-:W-:-:S02]  /*1166f0*/  IMAD.MOV.U32 R252, RZ, RZ, R10 ;  /* 0x000000fffffc7224 */ /* 0x004fc400078e000a */
[----:B------:R-:W-:Y:S02]  /*116700*/  IMAD.MOV.U32 R0, RZ, RZ, R11 ;  /* 0x000000ffff007224 */ /* 0x000fe400078e000b */
[----:B------:R-:W2:Y:S04]  /*116710*/  LDL.64 R10, [R1+0x14b0] ;  /* 0x0014b000010a7983 */ /* 0x000ea80000100a00 */
[----:B------:R0:W-:Y:S04]  /*116720*/  STL [R1+0x2d3c], R0 ;  /* 0x002d3c0001007387 */ /* 0x0001e80000100800 */
[----:B------:R1:W-:Y:S01]  /*116730*/  STL [R1+0x2d38], R252 ;  /* 0x002d38fc01007387 */ /* 0x0003e20000100800 */
[----:B0-----:R-:W-:Y:S01]  /*116740*/  IMAD.MOV.U32 R0, RZ, RZ, R9 ;  /* 0x000000ffff007224 */ /* 0x001fe200078e0009 */
[----:B-1----:R-:W-:-:S02]  /*116750*/  MOV R252, R8 ;  /* 0x0000000800fc7202 */ /* 0x002fc40000000f00 */
[----:B------:R-:W4:Y:S04]  /*116760*/  LDL.64 R8, [R1+0x14a8] ;  /* 0x0014a80001087983 */ /* 0x000f280000100a00 */
[----:B----4-:R0:W-:Y:S04]  /*116770*/  STL [R1+0x2d44], R8 ;  /* 0x002d440801007387 */ /* 0x0101e80000100800 */
[----:B------:R1:W-:Y:S01]  /*116780*/  STL [R1+0x2d40], R9 ;  /* 0x002d400901007387 */ /* 0x0003e20000100800 */
[----:B0-----:R-:W-:Y:S02]  /*116790*/  IMAD.MOV.U32 R8, RZ, RZ, R20 ;  /* 0x000000ffff087224 */ /* 0x001fe400078e0014 */
[----:B-1----:R-:W-:-:S02]  /*1167a0*/  IMAD.MOV.U32 R9, RZ, RZ, R21 ;  /* 0x000000ffff097224 */ /* 0x002fc400078e0015 */
        /* <DEDUP_REMOVED lines=11> */
[----:B--2---:R0:W-:Y:S04]  /*116860*/  STL [R1+0x2d4c], R10 ;  /* 0x002d4c0a01007387 */ /* 0x0041e80000100800 */
[----:B------:R1:W-:Y:S01]  /*116870*/  STL [R1+0x2d48], R11 ;  /* 0x002d480b01007387 */ /* 0x0003e20000100800 */
[----:B0-----:R-:W-:Y:S02]  /*116880*/  IMAD.MOV.U32 R10, RZ, RZ, R13 ;  /* 0x000000ffff0a7224 */ /* 0x001fe400078e000d */
[----:B-1----:R-:W-:-:S02]  /*116890*/  IMAD.MOV.U32 R11, RZ, RZ, R12 ;  /* 0x000000ffff0b7224 */ /* 0x002fc400078e000c */
[----:B------:R-:W2:Y:S04]  /*1168a0*/  LDL.64 R12, [R1+0x14b8] ;  /* 0x0014b800010c7983 */ /* 0x000ea80000100a00 */
        /* <DEDUP_REMOVED lines=40> */
[----:B-----5:R5:W-:Y:S04]  /*116b30*/  STL.64 [R1+0x1990], R42 ;  /* 0x0019902a01007387 */ /* 0x020be80000100a00 */
[----:B---3--:R3:W-:Y:S04]  /*116b40*/  STL.64 [R1+0x1988], R40 ;  /* 0x0019882801007387 */ /* 0x0087e80000100a00 */
        /* <DEDUP_REMOVED lines=13> */
[----:B-----5:R-:W5:Y:S04]  /*116c20*/  LDL.64 R42, [R1+0x1488] ;  /* 0x00148800012a7983 */ /* 0x020f680000100a00 */
[----:B---3--:R-:W3:Y:S04]  /*116c30*/  LDL.64 R40, [R1+0x1490] ;  /* 0x0014900001287983 */ /* 0x008ee80000100a00 */
[----:B------:R-:W3:Y:S04]  /*116c40*/  LDL.64 R38, [R1+0x1498] ;  /* 0x0014980001267983 */ /* 0x000ee80000100a00 */
[----:B----4-:R0:W-:Y:S04]  /*116c50*/  STL [R1+0x2d9c], R30 ;  /* 0x002d9c1e01007387 */ /* 0x0101e80000100800 */
[----:B------:R1:W-:Y:S01]  /*116c60*/  STL [R1+0x2d98], R31 ;  /* 0x002d981f01007387 */ /* 0x0003e20000100800 */
[----:B0-----:R-:W-:Y:S01]  /*116c70*/  IMAD.MOV.U32 R30, RZ, RZ, R33 ;  /* 0x000000ffff1e7224 */ /* 0x001fe200078e0021 */
[----:B-1----:R-:W-:-:S02]  /*116c80*/  MOV R31, R32 ;  /* 0x00000020001f7202 */ /* 0x002fc40000000f00 */
[----:B------:R-:W4:Y:S04]  /*116c90*/  LDL.64 R32, [R1+0x1508] ;  /* 0x0015080001207983 */ /* 0x000f280000100a00 */
        /* <DEDUP_REMOVED lines=20> */
[----:B--2---:R-:W-:Y:S04]  /*116de0*/  STL.64 [R1+0x18f0], R64 ;  /* 0x0018f04001007387 */ /* 0x004fe80000100a00 */
        /* <DEDUP_REMOVED lines=10> */
[----:B-----5:R-:W-:Y:S04]  /*116e90*/  STL.64 [R1+0x1898], R42 ;  /* 0x0018982a01007387 */ /* 0x020fe80000100a00 */
[----:B---3--:R0:W-:Y:S04]  /*116ea0*/  STL.64 [R1+0x1890], R40 ;  /* 0x0018902801007387 */ /* 0x0081e80000100a00 */
[----:B------:R1:W-:Y:S04]  /*116eb0*/  STL.64 [R1+0x1888], R38 ;  /* 0x0018882601007387 */ /* 0x0003e80000100a00 */
[----:B------:R-:W2:Y:S04]  /*116ec0*/  LDL.64 R36, [R1+0x1518] ;  /* 0x0015180001247983 */ /* 0x000ea80000100a00 */
[----:B0-----:R-:W3:Y:S04]  /*116ed0*/  LDL.64 R40, [R1+0x1528] ;  /* 0x0015280001287983 */ /* 0x001ee80000100a00 */
[----:B-1----:R-:W5:Y:S04]  /*116ee0*/  LDL.64 R38, [R1+0x1520] ;  /* 0x0015200001267983 */ /* 0x002f680000100a00 */
        /* <DEDUP_REMOVED lines=28> */
[----:B----4-:R0:W-:Y:S04]  /*1170b0*/  STL [R1+0x2da4], R32 ;  /* 0x002da42001007387 */ /* 0x0101e80000100800 */
[----:B------:R1:W-:Y:S01]  /*1170c0*/  STL [R1+0x2da0], R33 ;  /* 0x002da02101007387 */ /* 0x0003e20000100800 */
[----:B0-----:R-:W-:-:S02]  /*1170d0*/  IMAD.MOV.U32 R32, RZ, RZ, R35 ;  /* 0x000000ffff207224 */ /* 0x001fc400078e0023 */
[----:B-1----:R-:W-:Y:S02]  /*1170e0*/  IMAD.MOV.U32 R33, RZ, RZ, R34 ;  /* 0x000000ffff217224 */ /* 0x002fe400078e0022 */
[----:B------:R-:W4:Y:S04]  /*1170f0*/  LDL.64 R34, [R1+0x1510] ;  /* 0x0015100001227983 */ /* 0x000f280000100a00 */
[----:B------:R-:W-:Y:S04]  /*117100*/  STG.E desc[UR4][R4.64], R2 ;  /* 0x0000000204007986 */ /* 0x000fe8000c101904 */
[----:B------:R0:W-:Y:S04]  /*117110*/  STG.E desc[UR4][R4.64+0x14], R30 ;  /* 0x0000141e04007986 */ /* 0x0001e8000c101904 */
[----:B------:R1:W-:Y:S01]  /*117120*/  STG.E desc[UR4][R4.64+0x10], R31 ;  /* 0x0000101f04007986 */ /* 0x0003e2000c101904 */
[----:B0-----:R-:W-:-:S02]  /*117130*/  IMAD.MOV.U32 R30, RZ, RZ, R25 ;  /* 0x000000ffff1e7224 */ /* 0x001fc400078e0019 */
[----:B------:R-:W-:Y:S02]  /*117140*/  IMAD.MOV.U32 R25, RZ, RZ, R16 ;  /* 0x000000ffff197224 */ /* 0x000fe400078e0010 */
[----:B-1----:R-:W-:Y:S02]  /*117150*/  IMAD.MOV.U32 R31, RZ, RZ, R24 ;  /* 0x000000ffff1f7224 */ /* 0x002fe400078e0018 */
[----:B------:R-:W-:Y:S02]  /*117160*/  IMAD.MOV.U32 R24, RZ, RZ, R17 ;  /* 0x000000ffff187224 */ /* 0x000fe400078e0011 */
[----:B------:R-:W-:Y:S02]  /*117170*/  IMAD.MOV.U32 R16, RZ, RZ, R252 ;  /* 0x000000ffff107224 */ /* 0x000fe400078e00fc */
[----:B------:R-:W-:Y:S01]  /*117180*/  IMAD.MOV.U32 R17, RZ, RZ, R0 ;  /* 0x000000ffff117224 */ /* 0x000fe200078e0000 */
[----:B------:R-:W2:Y:S04]  /*117190*/  LDL.LU R252, [R1+0x2c88] ;  /* 0x002c880001fc7983 */ /* 0x000ea80000300800 */
[----:B------:R-:W5:Y:S04]  /*1171a0*/  LDL.LU R0, [R1+0x2c8c] ;  /* 0x002c8c0001007983 */ /* 0x000f680000300800 */
[----:B------:R0:W-:Y:S04]  /*1171b0*/  STG.E desc[UR4][R4.64+0x48], R9 ;  /* 0x0000480904007986 */ /* 0x0001e8000c101904 */
[----:B------:R1:W-:Y:S04]  /*1171c0*/  STG.E desc[UR4][R4.64+0x4c], R8 ;  /* 0x00004c0804007986 */ /* 0x0003e8000c101904 */
[----:B0-----:R-:W3:Y:S04]  /*1171d0*/  LDL.LU R9, [R1+0x2c80] ;  /* 0x002c800001097983 */ /* 0x001ee80000300800 */
[----:B-1----:R-:W4:Y:S04]  /*1171e0*/  LDL.LU R8, [R1+0x2c84] ;  /* 0x002c840001087983 */ /* 0x002f280000300800 */
[----:B--2---:R0:W-:Y:S04]  /*1171f0*/  STG.E desc[UR4][R4.64+0x90], R252 ;  /* 0x000090fc04007986 */ /* 0x0041e8000c101904 */
[----:B-----5:R1:W-:Y:S04]  /*117200*/  STG.E desc[UR4][R4.64+0x94], R0 ;  /* 0x0000940004007986 */ /* 0x0203e8000c101904 */
[----:B0-----:R-:W2:Y:S04]  /*117210*/  LDL.LU R252, [R1+0x2c50] ;  /* 0x002c500001fc7983 */ /* 0x001ea80000300800 */
[----:B-1----:R-:W5:Y:S04]  /*117220*/  LDL.LU R0, [R1+0x2c54] ;  /* 0x002c540001007983 */ /* 0x002f680000300800 */
[----:B---3--:R0:W-:Y:S04]  /*117230*/  STG.E desc[UR4][R4.64+0x98], R9 ;  /* 0x0000980904007986 */ /* 0x0081e8000c101904 */
[----:B----4-:R1:W-:Y:S04]  /*117240*/  STG.E desc[UR4][R4.64+0x9c], R8 ;  /* 0x00009c0804007986 */ /* 0x0103e8000c101904 */
[----:B0-----:R-:W3:Y:S04]  /*117250*/  LDL.LU R9, [R1+0x2c08] ;  /* 0x002c080001097983 */ /* 0x001ee80000300800 */
[----:B-1----:R-:W4:Y:S04]  /*117260*/  LDL.LU R8, [R1+0x2c0c] ;  /* 0x002c0c0001087983 */ /* 0x002f280000300800 */
[----:B--2---:R0:W-:Y:S04]  /*117270*/  STG.E desc[UR4][R4.64+0xc8], R252 ;  /* 0x0000c8fc04007986 */ /* 0x0041e8000c101904 */
[----:B-----5:R1:W-:Y:S04]  /*117280*/  STG.E desc[UR4][R4.64+0xcc], R0 ;  /* 0x0000cc0004007986 */ /* 0x0203e8000c101904 */
[----:B0-----:R-:W2:Y:S04]  /*117290*/  LDL.LU R252, [R1+0x2c00] ;  /* 0x002c000001fc7983 */ /* 0x001ea80000300800 */
[----:B-1----:R-:W5:Y:S01]  /*1172a0*/  LDL.LU R0, [R1+0x2c04] ;  /* 0x002c040001007983 */ /* 0x002f620000300800 */
[----:B------:R-:W-:-:S03]  /*1172b0*/  IMAD.MOV.U32 R2, RZ, RZ, R29 ;  /* 0x000000ffff027224 */ /* 0x000fc600078e001d */
[----:B------:R0:W-:Y:S01]  /*1172c0*/  STG.E desc[UR4][R4.64+0x4], R3 ;  /* 0x0000040304007986 */ /* 0x0001e2000c101904 */
[----:B------:R-:W-:-:S03]  /*1172d0*/  IMAD.MOV.U32 R29, RZ, RZ, R22 ;  /* 0x000000ffff1d7224 */ /* 0x000fc600078e0016 */
[----:B------:R1:W-:Y:S01]  /*1172e0*/  STG.E desc[UR4][R4.64+0x8], R33 ;  /* 0x0000082104007986 */ /* 0x0003e2000c101904 */
[----:B------:R-:W-:-:S03]  /*1172f0*/  IMAD.MOV.U32 R22, RZ, RZ, R15 ;  /* 0x000000ffff167224 */ /* 0x000fc600078e000f */
[----:B------:R3:W-:Y:S01]  /*117300*/  STG.E desc[UR4][R4.64+0xc], R32 ;  /* 0x00000c2004007986 */ /* 0x0007e2000c101904 */
[----:B0-----:R-:W-:-:S03]  /*117310*/  IMAD.MOV.U32 R3, RZ, RZ, R28 ;  /* 0x000000ffff037224 */ /* 0x001fc600078e001c */
[----:B------:R-:W-:Y:S01]  /*117320*/  STG.E desc[UR4][R4.64+0x18], R19 ;  /* 0x0000181304007986 */ /* 0x000fe2000c101904 */
[----:B------:R-:W-:Y:S02]  /*117330*/  IMAD.MOV.U32 R28, RZ, RZ, R23 ;  /* 0x000000ffff1c7224 */ /* 0x000fe400078e0017 */
[----:B-1----:R-:W-:Y:S01]  /*117340*/  IMAD.MOV.U32 R33, RZ, RZ, R26 ;  /* 0x000000ffff217224 */ /* 0x002fe200078e001a */
[----:B------:R0:W-:Y:S01]  /*117350*/  STG.E desc[UR4][R4.64+0x1c], R18 ;  /* 0x00001c1204007986 */ /* 0x0001e2000c101904 */
[----:B------:R-:W-:Y:S02]  /*117360*/  IMAD.MOV.U32 R26, RZ, RZ, R21 ;  /* 0x000000ffff1a7224 */ /* 0x000fe400078e0015 */
[----:B---3--:R-:W-:Y:S01]  /*117370*/  IMAD.MOV.U32 R32, RZ, RZ, R27 ;  /* 0x000000ffff207224 */ /* 0x008fe200078e001b */
[----:B------:R1:W-:Y:S01]  /*117380*/  STG.E desc[UR4][R4.64+0x110], R9 ;  /* 0x0001100904007986 */ /* 0x0003e2000c101904 */
[----:B------:R-:W-:Y:S02]  /*117390*/  IMAD.MOV.U32 R27, RZ, RZ, R20 ;  /* 0x000000ffff1b7224 */ /* 0x000fe400078e0014 */
[----:B------:R-:W-:Y:S01]  /*1173a0*/  IMAD.MOV.U32 R23, RZ, RZ, R14 ;  /* 0x000000ffff177224 */ /* 0x000fe200078e000e */
[----:B------:R-:W-:Y:S01]  /*1173b0*/  STG.E desc[UR4][R4.64+0x24], R2 ;  /* 0x0000240204007986 */ /* 0x000fe2000c101904 */
[----:B------:R-:W-:-:S02]  /*1173c0*/  IMAD.MOV.U32 R20, RZ, RZ, R13 ;  /* 0x000000ffff147224 */ /* 0x000fc400078e000d */
[----:B------:R-:W-:Y:S01]  /*1173d0*/  IMAD.MOV.U32 R21, RZ, RZ, R12 ;  /* 0x000000ffff157224 */ /* 0x000fe200078e000c */
[----:B------:R-:W-:Y:S01]  /*1173e0*/  STG.E desc[UR4][R4.64+0x30], R31 ;  /* 0x0000301f04007986 */ /* 0x000fe2000c101904 */
[----:B0-----:R-:W-:Y:S02]  /*1173f0*/  IMAD.MOV.U32 R18, RZ, RZ, R11 ;  /* 0x000000ffff127224 */ /* 0x001fe400078e000b */
[----:B------:R-:W-:Y:S01]  /*117400*/  IMAD.MOV.U32 R19, RZ, RZ, R10 ;  /* 0x000000ffff137224 */ /* 0x000fe200078e000a */
        /* <DEDUP_REMOVED lines=17> */
[----:B-1----:R-:W5:Y:S04]  /*117520*/  LDL.LU R9, [R1+0x2bd0] ;  /* 0x002bd00001097983 */ /* 0x002f680000300800 */
[----:B------:R-:W5:Y:S04]  /*117530*/  LDL.LU R15, [R1+0x2ca0] ;  /* 0x002ca000010f7983 */ /* 0x000f680000300800 */
[----:B------:R-:W5:Y:S04]  /*117540*/  LDL.LU R14, [R1+0x2ca4] ;  /* 0x002ca400010e7983 */ /* 0x000f680000300800 */
[----:B------:R-:W5:Y:S04]  /*117550*/  LDL.LU R13, [R1+0x2c98] ;  /* 0x002c9800010d7983 */ /* 0x000f680000300800 */
[----:B------:R-:W5:Y:S04]  /*117560*/  LDL.LU R12, [R1+0x2c9c] ;  /* 0x002c9c00010c7983 */ /* 0x000f680000300800 */
[----:B------:R-:W5:Y:S04]  /*117570*/  LDL.LU R11, [R1+0x2c90] ;  /* 0x002c9000010b7983 */ /* 0x000f680000300800 */
[----:B------:R-:W5:Y:S04]  /*117580*/  LDL.LU R10, [R1+0x2c94] ;  /* 0x002c9400010a7983 */ /* 0x000f680000300800 */
[----:B------:R1:W-:Y:S04]  /*117590*/  STG.E desc[UR4][R4.64+0x70], R17 ;  /* 0x0000701104007986 */ /* 0x0003e8000c101904 */
[----:B0-----:R-:W5:Y:S04]  /*1175a0*/  LDL.LU R3, [R1+0x2c78] ;  /* 0x002c780001037983 */ /* 0x001f680000300800 */
[----:B------:R-:W5:Y:S04]  /*1175b0*/  LDL.LU R2, [R1+0x2c7c] ;  /* 0x002c7c0001027983 */ /* 0x000f680000300800 */
        /* <DEDUP_REMOVED lines=17> */
[----:B-1----:R-:W4:Y:S04]  /*1176d0*/  LDL.LU R17, [R1+0x2c28] ;  /* 0x002c280001117983 */ /* 0x002f280000300800 */
[----:B--2---:R0:W-:Y:S04]  /*1176e0*/  STG.E desc[UR4][R4.64+0x118], R252 ;  /* 0x000118fc04007986 */ /* 0x0041e8000c101904 */
[----:B-----5:R1:W-:Y:S04]  /*1176f0*/  STG.E desc[UR4][R4.64+0x11c], R0 ;  /* 0x00011c0004007986 */ /* 0x0203e8000c101904 */
[----:B0-----:R-:W2:Y:S04]  /*117700*/  LDL.LU R252, [R1+0x2b88] ;  /* 0x002b880001fc7983 */ /* 0x001ea80000300800 */
[----:B-1----:R-:W5:Y:S04]  /*117710*/  LDL.LU R0, [R1+0x2b8c] ;  /* 0x002b8c0001007983 */ /* 0x002f680000300800 */
[----:B------:R0:W-:Y:S04]  /*117720*/  STG.E desc[UR4][R4.64+0x74], R16 ;  /* 0x0000741004007986 */ /* 0x0001e8000c101904 */
[----:B0-----:R-:W5:Y:S04]  /*117730*/  LDL.LU R16, [R1+0x2c2c] ;  /* 0x002c2c0001107983 */ /* 0x001f680000300800 */
[----:B------:R0:W-:Y:S04]  /*117740*/  STG.E desc[UR4][R4.64+0x148], R9 ;  /* 0x0001480904007986 */ /* 0x0001e8000c101904 */
[----:B------:R1:W-:Y:S04]  /*117750*/  STG.E desc[UR4][R4.64+0x78], R15 ;  /* 0x0000780f04007986 */ /* 0x0003e8000c101904 */
[----:B------:R1:W-:Y:S04]  /*117760*/  STG.E desc[UR4][R4.64+0x7c], R14 ;  /* 0x00007c0e04007986 */ /* 0x0003e8000c101904 */
[----:B------:R1:W-:Y:S04]  /*117770*/  STG.E desc[UR4][R4.64+0x80], R13 ;  /* 0x0000800d04007986 */ /* 0x0003e8000c101904 */
[----:B------:R1:W-:Y:S04]  /*117780*/  STG.E desc[UR4][R4.64+0x84], R12 ;  /* 0x0000840c04007986 */ /* 0x0003e8000c101904 */
[----:B------:R1:W-:Y:S04]  /*117790*/  STG.E desc[UR4][R4.64+0x88], R11 ;  /* 0x0000880b04007986 */ /* 0x0003e8000c101904 */
[----:B------:R1:W-:Y:S04]  /*1177a0*/  STG.E desc[UR4][R4.64+0x8c], R10 ;  /* 0x00008c0a04007986 */ /* 0x0003e8000c101904 */
[----:B0-----:R-:W5:Y:S04]  /*1177b0*/  LDL.LU R9, [R1+0x2b80] ;  /* 0x002b800001097983 */ /* 0x001f680000300800 */
[----:B------:R0:W-:Y:S04]  /*1177c0*/  STG.E desc[UR4][R4.64+0xa0], R3 ;  /* 0x0000a00304007986 */ /* 0x0001e8000c101904 */
        /* <DEDUP_REMOVED lines=103> */
[----:B----4-:R-:W4:Y:S04]  /*117e40*/  LDL.LU R8, [R1+0x2b0c] ;  /* 0x002b0c0001087983 */ /* 0x010f280000300800 */
[----:B-1----:R-:W4:Y:S04]  /*117e50*/  LDL.LU R17, [R1+0x2b28] ;  /* 0x002b280001117983 */ /* 0x002f280000300800 */
[----:B------:R0:W-:Y:S04]  /*117e60*/  STG.E desc[UR4][R4.64+0x1c8], R252 ;  /* 0x0001c8fc04007986 */ /* 0x0001e8000c101904 */
[----:B-----5:R1:W-:Y:S04]  /*117e70*/  STG.E desc[UR4][R4.64+0x1cc], R0 ;  /* 0x0001cc0004007986 */ /* 0x0203e8000c101904 */
[----:B0-----:R-:W5:Y:S04]  /*117e80*/  LDL.LU R252, [R1+0x2b00] ;  /* 0x002b000001fc7983 */ /* 0x001f680000300800 */
[----:B-1----:R-:W5:Y:S04]  /*117e90*/  LDL.LU R0, [R1+0x2b04] ;  /* 0x002b040001007983 */ /* 0x002f680000300800 */
[----:B------:R0:W-:Y:S04]  /*117ea0*/  STG.E desc[UR4][R4.64+0x174], R16 ;  /* 0x0001741004007986 */ /* 0x0001e8000c101904 */
[----:B------:R1:W-:Y:S04]  /*117eb0*/  STG.E desc[UR4][R4.64+0x210], R9 ;  /* 0x0002100904007986 */ /* 0x0003e8000c101904 */
[----:B0-----:R-:W5:Y:S04]  /*117ec0*/  LDL.LU R16, [R1+0x2b2c] ;  /* 0x002b2c0001107983 */ /* 0x001f680000300800 */
        /* <DEDUP_REMOVED lines=27> */
[----:B----4-:R2:W-:Y:S04]  /*118080*/  STG.E desc[UR4][R4.64+0x214], R8 ;  /* 0x0002140804007986 */ /* 0x0105e8000c101904 */
[----:B-1----:R-:W4:Y:S04]  /*118090*/  LDL.LU R13, [R1+0x2b18] ;  /* 0x002b1800010d7983 */ /* 0x002f280000300800 */
[----:B------:R-:W4:Y:S04]  /*1180a0*/  LDL.LU R12, [R1+0x2b1c] ;  /* 0x002b1c00010c7983 */ /* 0x000f280000300800 */
[----:B------:R-:W4:Y:S04]  /*1180b0*/  LDL.LU R11, [R1+0x2b10] ;  /* 0x002b1000010b7983 */ /* 0x000f280000300800 */
[----:B------:R-:W4:Y:S04]  /*1180c0*/  LDL.LU R10, [R1+0x2b14] ;  /* 0x002b1400010a7983 */ /* 0x000f280000300800 */
[----:B------:R1:W-:Y:S04]  /*1180d0*/  STG.E desc[UR4][R4.64+0x1f0], R17 ;  /* 0x0001f01104007986 */ /* 0x0003e8000c101904 */
[----:B0-----:R-:W4:Y:S04]  /*1180e0*/  LDL.LU R3, [R1+0x2af8] ;  /* 0x002af80001037983 */ /* 0x001f280000300800 */
        /* <DEDUP_REMOVED lines=18> */
[----:B-----5:R0:W-:Y:S04]  /*118210*/  STG.E desc[UR4][R4.64+0x218], R252 ;  /* 0x000218fc04007986 */ /* 0x0201e8000c101904 */
[----:B-1----:R-:W5:Y:S04]  /*118220*/  LDL.LU R17, [R1+0x2aa8] ;  /* 0x002aa80001117983 */ /* 0x002f680000300800 */
[----:B------:R1:W-:Y:S04]  /*118230*/  STG.E desc[UR4][R4.64+0x21c], R0 ;  /* 0x00021c0004007986 */ /* 0x0003e8000c101904 */
[----:B0-----:R-:W4:Y:S04]  /*118240*/  LDL.LU R252, [R1+0x2a88] ;  /* 0x002a880001fc7983 */ /* 0x001f280000300800 */
[----:B-1----:R-:W3:Y:S04]  /*118250*/  LDL.LU R0, [R1+0x2a8c] ;  /* 0x002a8c0001007983 */ /* 0x002ee80000300800 */
[----:B------:R0:W-:Y:S04]  /*118260*/  STG.E desc[UR4][R4.64+0x248], R9 ;  /* 0x0002480904007986 */ /* 0x0001e8000c101904 */
[----:B0-----:R-:W5:Y:S04]  /*118270*/  LDL.LU R9, [R1+0x2a80] ;  /* 0x002a800001097983 */ /* 0x001f680000300800 */
[----:B--2---:R0:W-:Y:S04]  /*118280*/  STG.E desc[UR4][R4.64+0x24c], R8 ;  /* 0x00024c0804007986 */ /* 0x0041e8000c101904 */
[----:B0-----:R-:W2:Y:S04]  /*118290*/  LDL.LU R8, [R1+0x2a84] ;  /* 0x002a840001087983 */ /* 0x001ea80000300800 */
[----:B----4-:R0:W-:Y:S04]  /*1182a0*/  STG.E desc[UR4][R4.64+0x290], R252 ;  /* 0x000290fc04007986 */ /* 0x0101e8000c101904 */
[----:B---3--:R1:W-:Y:S04]  /*1182b0*/  STG.E desc[UR4][R4.64+0x294], R0 ;  /* 0x0002940004007986 */ /* 0x0083e8000c101904 */
[----:B0-----:R-:W3:Y:S04]  /*1182c0*/  LDL.LU R252, [R1+0x2a50] ;  /* 0x002a500001fc7983 */ /* 0x001ee80000300800 */
        /* <DEDUP_REMOVED lines=11> */
[----:B-----5:R-:W5:Y:S04]  /*118380*/  LDL.LU R14, [R1+0x2aa4] ;  /* 0x002aa400010e7983 */ /* 0x020f680000300800 */
[----:B------:R-:W5:Y:S04]  /*118390*/  LDL.LU R13, [R1+0x2a98] ;  /* 0x002a9800010d7983 */ /* 0x000f680000300800 */
[----:B------:R-:W5:Y:S04]  /*1183a0*/  LDL.LU R12, [R1+0x2a9c] ;  /* 0x002a9c00010c7983 */ /* 0x000f680000300800 */
[----:B------:R-:W5:Y:S04]  /*1183b0*/  LDL.LU R11, [R1+0x2a90] ;  /* 0x002a9000010b7983 */ /* 0x000f680000300800 */
[----:B------:R-:W5:Y:S04]  /*1183c0*/  LDL.LU R10, [R1+0x2a94] ;  /* 0x002a9400010a7983 */ /* 0x000f680000300800 */
[----:B------:R0:W-:Y:S04]  /*1183d0*/  STG.E desc[UR4][R4.64+0x224], R2 ;  /* 0x0002240204007986 */ /* 0x0001e8000c101904 */
[----:B------:R-:W5:Y:S04]  /*1183e0*/  LDL.LU R3, [R1+0x2a78] ;  /* 0x002a780001037983 */ /* 0x000f680000300800 */
[----:B------:R1:W-:Y:S04]  /*1183f0*/  STG.E desc[UR4][R4.64+0x298], R9 ;  /* 0x0002980904007986 */ /* 0x0003e8000c101904 */
[----:B0-----:R-:W5:Y:S04]  /*118400*/  LDL.LU R2, [R1+0x2a7c] ;  /* 0x002a7c0001027983 */ /* 0x001f680000300800 */
[----:B-1----:R-:W5:Y:S04]  /*118410*/  LDL.LU R9, [R1+0x2a08] ;  /* 0x002a080001097983 */ /* 0x002f680000300800 */
[----:B--2---:R0:W-:Y:S04]  /*118420*/  STG.E desc[UR4][R4.64+0x29c], R8 ;  /* 0x00029c0804007986 */ /* 0x0041e8000c101904 */
[----:B0-----:R-:W2:Y:S04]  /*118430*/  LDL.LU R8, [R1+0x2a0c] ;  /* 0x002a0c0001087983 */ /* 0x001ea80000300800 */
[----:B---3--:R0:W-:Y:S04]  /*118440*/  STG.E desc[UR4][R4.64+0x2c8], R252 ;  /* 0x0002c8fc04007986 */ /* 0x0081e8000c101904 */
[----:B----4-:R1:W-:Y:S04]  /*118450*/  STG.E desc[UR4][R4.64+0x2cc], R0 ;  /* 0x0002cc0004007986 */ /* 0x0103e8000c101904 */
        /* <DEDUP_REMOVED lines=21> */
[----:B-----5:R5:W-:Y:S04]  /*1185b0*/  STG.E desc[UR4][R4.64+0x27c], R14 ;  /* 0x00027c0e04007986 */ /* 0x020be8000c101904 */
        /* <DEDUP_REMOVED lines=59> */
[----:B-----5:R-:W-:Y:S04]  /*118970*/  STG.E desc[UR4][R4.64+0x2fc], R14 ;  /* 0x0002fc0e04007986 */ /* 0x020fe8000c101904 */
[----:B------:R-:W-:Y:S04]  /*118980*/  STG.E desc[UR4][R4.64+0x300], R13 ;  /* 0x0003000d04007986 */ /* 0x000fe8000c101904 */
[----:B------:R-:W-:Y:S04]  /*118990*/  STG.E desc[UR4][R4.64+0x304], R12 ;  /* 0x0003040c04007986 */ /* 0x000fe8000c101904 */
[----:B------:R-:W-:Y:S04]  /*1189a0*/  STG.E desc[UR4][R4.64+0x308], R11 ;  /* 0x0003080b04007986 */ /* 0x000fe8000c101904 */
[----:B------:R-:W-:Y:S04]  /*1189b0*/  STG.E desc[UR4][R4.64+0x30c], R10 ;  /* 0x00030c0a04007986 */ /* 0x000fe8000c101904 */
[----:B0-----:R-:W5:Y:S04]  /*1189c0*/  LDL.LU R33, [R1+0x29f0] ;  /* 0x0029f00001217983 */ /* 0x001f680000300800 */
[----:B------:R-:W-:Y:S04]  /*1189d0*/  STG.E desc[UR4][R4.64+0x320], R3 ;  /* 0x0003200304007986 */ /* 0x000fe8000c101904 */
[----:B-1----:R-:W5:Y:S04]  /*1189e0*/  LDL.LU R32, [R1+0x29f4] ;  /* 0x0029f40001207983 */ /* 0x002f680000300800 */
[----:B------:R-:W-:Y:S04]  /*1189f0*/  STG.E desc[UR4][R4.64+0x324], R2 ;  /* 0x0003240204007986 */ /* 0x000fe8000c101904 */
[----:B------:R-:W5:Y:S04]  /*118a00*/  LDL.LU R31, [R1+0x29e8] ;  /* 0x0029e800011f7983 */ /* 0x000f680000300800 */
[----:B------:R0:W-:Y:S04]  /*118a10*/  STG.E desc[UR4][R4.64+0x348], R9 ;  /* 0x0003480904007986 */ /* 0x0001e8000c101904 */
[----:B------:R-:W5:Y:S04]  /*118a20*/  LDL.LU R30, [R1+0x29ec] ;  /* 0x0029ec00011e7983 */ /* 0x000f680000300800 */
[----:B------:R-:W5:Y:S04]  /*118a30*/  LDL.LU R29, [R1+0x29e0] ;  /* 0x0029e000011d7983 */ /* 0x000f680000300800 */
[----:B0-----:R-:W5:Y:S04]  /*118a40*/  LDL.LU R9, [R1+0x2980] ;  /* 0x0029800001097983 */ /* 0x001f680000300800 */
[----:B------:R-:W5:Y:S04]  /*118a50*/  LDL.LU R28, [R1+0x29e4] ;  /* 0x0029e400011c7983 */ /* 0x000f680000300800 */
[----:B------:R-:W5:Y:S04]  /*118a60*/  LDL.LU R27, [R1+0x29d8] ;  /* 0x0029d800011b7983 */ /* 0x000f680000300800 */
[----:B------:R-:W5:Y:S04]  /*118a70*/  LDL.LU R26, [R1+0x29dc] ;  /* 0x0029dc00011a7983 */ /* 0x000f680000300800 */
[----:B------:R-:W5:Y:S04]  /*118a80*/  LDL.LU R25, [R1+0x29c8] ;  /* 0x0029c80001197983 */ /* 0x000f680000300800 */
[----:B------:R-:W5:Y:S04]  /*118a90*/  LDL.LU R24, [R1+0x29cc] ;  /* 0x0029cc0001187983 */ /* 0x000f680000300800 */
[----:B--2---:R0:W-:Y:S04]  /*118aa0*/  STG.E desc[UR4][R4.64+0x34c], R8 ;  /* 0x00034c0804007986 */ /* 0x0041e8000c101904 */
        /* <DEDUP_REMOVED lines=13> */
[----:B----4-:R1:W-:Y:S04]  /*118b80*/  STG.E desc[UR4][R4.64+0x394], R0 ;  /* 0x0003940004007986 */ /* 0x0103e8000c101904 */
[----:B0-----:R-:W4:Y:S04]  /*118b90*/  LDL.LU R252, [R1+0x2950] ;  /* 0x0029500001fc7983 */ /* 0x001f280000300800 */
[----:B------:R-:W3:Y:S04]  /*118ba0*/  LDL.LU R12, [R1+0x299c] ;  /* 0x00299c00010c7983 */ /* 0x000ee80000300800 */
[----:B-1----:R-:W3:Y:S04]  /*118bb0*/  LDL.LU R0, [R1+0x2954] ;  /* 0x0029540001007983 */ /* 0x002ee80000300800 */
[----:B------:R-:W3:Y:S04]  /*118bc0*/  LDL.LU R11, [R1+0x2990] ;  /* 0x00299000010b7983 */ /* 0x000ee80000300800 */
[----:B------:R-:W3:Y:S04]  /*118bd0*/  LDL.LU R10, [R1+0x2994] ;  /* 0x00299400010a7983 */ /* 0x000ee80000300800 */
[----:B------:R-:W3:Y:S04]  /*118be0*/  LDL.LU R3, [R1+0x2978] ;  /* 0x0029780001037983 */ /* 0x000ee80000300800 */
[----:B------:R-:W3:Y:S04]  /*118bf0*/  LDL.LU R2, [R1+0x297c] ;  /* 0x00297c0001027983 */ /* 0x000ee80000300800 */
[----:B-----5:R0:W-:Y:S04]  /*118c00*/  STG.E desc[UR4][R4.64+0x398], R9 ;  /* 0x0003980904007986 */ /* 0x0201e8000c101904 */
        /* <DEDUP_REMOVED lines=55> */
[----:B-----5:R0:W-:Y:S04]  /*118f80*/  STG.E desc[UR4][R4.64+0x410], R9 ;  /* 0x0004100904007986 */ /* 0x0201e8000c101904 */
[----:B0-----:R-:W5:Y:S04]  /*118f90*/  LDL.LU R9, [R1+0x28d0] ;  /* 0x0028d00001097983 */ /* 0x001f680000300800 */
        /* <DEDUP_REMOVED lines=34> */
[----:B0-----:R-:W4:Y:S04]  /*1191c0*/  LDL.LU R33, [R1+0x28f0] ;  /* 0x0028f00001217983 */ /* 0x001f280000300800 */
[----:B-1----:R-:W4:Y:S04]  /*1191d0*/  LDL.LU R32, [R1+0x28f4] ;  /* 0x0028f40001207983 */ /* 0x002f280000300800 */
[----:B------:R-:W4:Y:S04]  /*1191e0*/  LDL.LU R31, [R1+0x28e8] ;  /* 0x0028e800011f7983 */ /* 0x000f280000300800 */
[----:B------:R-:W4:Y:S04]  /*1191f0*/  LDL.LU R30, [R1+0x28ec] ;  /* 0x0028ec00011e7983 */ /* 0x000f280000300800 */
[----:B------:R-:W4:Y:S04]  /*119200*/  LDL.LU R29, [R1+0x28e0] ;  /* 0x0028e000011d7983 */ /* 0x000f280000300800 */
[----:B------:R-:W4:Y:S04]  /*119210*/  LDL.LU R28, [R1+0x28e4] ;  /* 0x0028e400011c7983 */ /* 0x000f280000300800 */
[----:B-----5:R0:W-:Y:S04]  /*119220*/  STG.E desc[UR4][R4.64+0x448], R9 ;  /* 0x0004480904007986 */ /* 0x0201e8000c101904 */
        /* <DEDUP_REMOVED lines=30> */
[----:B------:R-:W-:Y:S04]  /*119410*/  STG.E desc[UR4][R4.64+0x42c], R32 ;  /* 0x00042c2004007986 */ /* 0x000fe8000c101904 */
[----:B------:R-:W-:Y:S04]  /*119420*/  STG.E desc[UR4][R4.64+0x430], R31 ;  /* 0x0004301f04007986 */ /* 0x000fe8000c101904 */
[----:B------:R-:W-:Y:S04]  /*119430*/  STG.E desc[UR4][R4.64+0x434], R30 ;  /* 0x0004341e04007986 */ /* 0x000fe8000c101904 */
[----:B------:R-:W-:Y:S04]  /*119440*/  STG.E desc[UR4][R4.64+0x438], R29 ;  /* 0x0004381d04007986 */ /* 0x000fe8000c101904 */
[----:B------:R-:W-:Y:S04]  /*119450*/  STG.E desc[UR4][R4.64+0x43c], R28 ;  /* 0x00043c1c04007986 */ /* 0x000fe8000c101904 */
[----:B0-----:R-:W4:Y:S04]  /*119460*/  LDL.LU R33, [R1+0x2870] ;  /* 0x0028700001217983 */ /* 0x001f280000300800 */
[----:B-----5:R-:W-:Y:S04]  /*119470*/  STG.E desc[UR4][R4.64+0x440], R27 ;  /* 0x0004401b04007986 */ /* 0x020fe8000c101904 */
[----:B------:R-:W-:Y:S04]  /*119480*/  STG.E desc[UR4][R4.64+0x444], R26 ;  /* 0x0004441a04007986 */ /* 0x000fe8000c101904 */
[----:B------:R0:W-:Y:S04]  /*119490*/  STG.E desc[UR4][R4.64+0x498], R9 ;  /* 0x0004980904007986 */ /* 0x0001e8000c101904 */
[----:B------:R-:W-:Y:S04]  /*1194a0*/  STG.E desc[UR4][R4.64+0x450], R25 ;  /* 0x0004501904007986 */ /* 0x000fe8000c101904 */
[----:B------:R-:W-:Y:S04]  /*1194b0*/  STG.E desc[UR4][R4.64+0x454], R24 ;  /* 0x0004541804007986 */ /* 0x000fe8000c101904 */
[----:B0-----:R-:W5:Y:S04]  /*1194c0*/  LDL.LU R9, [R1+0x2808] ;  /* 0x0028080001097983 */ /* 0x001f680000300800 */
[----:B------:R-:W-:Y:S04]  /*1194d0*/  STG.E desc[UR4][R4.64+0x458], R23 ;  /* 0x0004581704007986 */ /* 0x000fe8000c101904 */
[----:B------:R-:W-:Y:S04]  /*1194e0*/  STG.E desc[UR4][R4.64+0x45c], R22 ;  /* 0x00045c1604007986 */ /* 0x000fe8000c101904 */
[----:B------:R-:W-:Y:S04]  /*1194f0*/  STG.E desc[UR4][R4.64+0x460], R21 ;  /* 0x0004601504007986 */ /* 0x000fe8000c101904 */
[----:B--2---:R-:W-:Y:S04]  /*119500*/  STG.E desc[UR4][R4.64+0x464], R20 ;  /* 0x0004641404007986 */ /* 0x004fe8000c101904 */
        /* <DEDUP_REMOVED lines=27> */
[----:B--2---:R-:W2:Y:S04]  /*1196c0*/  LDL.LU R17, [R1+0x2828] ;  /* 0x0028280001117983 */ /* 0x004ea80000300800 */
        /* <DEDUP_REMOVED lines=8> */
[----:B----4-:R1:W-:Y:S04]  /*119750*/  STG.E desc[UR4][R4.64+0x4cc], R0 ;  /* 0x0004cc0004007986 */ /* 0x0103e8000c101904 */
[----:B0-----:R-:W4:Y:S04]  /*119760*/  LDL.LU R252, [R1+0x2800] ;  /* 0x0028000001fc7983 */ /* 0x001f280000300800 */
[----:B-1----:R-:W4:Y:S04]  /*119770*/  LDL.LU R0, [R1+0x2804] ;  /* 0x0028040001007983 */ /* 0x002f280000300800 */
[----:B------:R0:W-:Y:S04]  /*119780*/  STG.E desc[UR4][R4.64+0x4a0], R3 ;  /* 0x0004a00304007986 */ /* 0x0001e8000c101904 */
[----:B------:R1:W-:Y:S04]  /*119790*/  STG.E desc[UR4][R4.64+0x4a4], R2 ;  /* 0x0004a40204007986 */ /* 0x0003e8000c101904 */
[----:B0-----:R-:W4:Y:S04]  /*1197a0*/  LDL.LU R3, [R1+0x27f8] ;  /* 0x0027f80001037983 */ /* 0x001f280000300800 */
[----:B-1----:R-:W4:Y:S04]  /*1197b0*/  LDL.LU R2, [R1+0x27fc] ;  /* 0x0027fc0001027983 */ /* 0x002f280000300800 */
[----:B------:R0:W-:Y:S04]  /*1197c0*/  STG.E desc[UR4][R4.64+0x4a8], R33 ;  /* 0x0004a82104007986 */ /* 0x0001e8000c101904 */
[----:B0-----:R-:W4:Y:S04]  /*1197d0*/  LDL.LU R33, [R1+0x27f0] ;  /* 0x0027f00001217983 */ /* 0x001f280000300800 */
[----:B-----5:R0:W-:Y:S04]  /*1197e0*/  STG.E desc[UR4][R4.64+0x510], R9 ;  /* 0x0005100904007986 */ /* 0x0201e8000c101904 */
        /* <DEDUP_REMOVED lines=22> */
[----:B---3--:R3:W-:Y:S04]  /*119950*/  STG.E desc[UR4][R4.64+0x504], R12 ;  /* 0x0005040c04007986 */ /* 0x0087e8000c101904 */
[----:B------:R3:W-:Y:S04]  /*119960*/  STG.E desc[UR4][R4.64+0x508], R11 ;  /* 0x0005080b04007986 */ /* 0x0007e8000c101904 */
[----:B------:R3:W-:Y:S04]  /*119970*/  STG.E desc[UR4][R4.64+0x50c], R10 ;  /* 0x00050c0a04007986 */ /* 0x0007e8000c101904 */
        /* <DEDUP_REMOVED lines=26> */
[----:B0-----:R-:W4:Y:S04]  /*119b20*/  LDL.LU R252, [R1+0x2788] ;  /* 0x0027880001fc7983 */ /* 0x001f280000300800 */
[----:B-1----:R-:W2:Y:S04]  /*119b30*/  LDL.LU R0, [R1+0x278c] ;  /* 0x00278c0001007983 */ /* 0x002ea80000300800 */
[----:B-----5:R0:W-:Y:S04]  /*119b40*/  STG.E desc[UR4][R4.64+0x548], R9 ;  /* 0x0005480904007986 */ /* 0x0201e8000c101904 */
[----:B0-----:R-:W5:Y:S04]  /*119b50*/  LDL.LU R9, [R1+0x2780] ;  /* 0x0027800001097983 */ /* 0x001f680000300800 */
[----:B------:R0:W-:Y:S04]  /*119b60*/  STG.E desc[UR4][R4.64+0x54c], R8 ;  /* 0x00054c0804007986 */ /* 0x0001e8000c101904 */
[----:B0-----:R-:W3:Y:S04]  /*119b70*/  LDL.LU R8, [R1+0x2784] ;  /* 0x0027840001087983 */ /* 0x001ee80000300800 */
[----:B----4-:R0:W-:Y:S04]  /*119b80*/  STG.E desc[UR4][R4.64+0x590], R252 ;  /* 0x000590fc04007986 */ /* 0x0101e8000c101904 */
[----:B--2---:R1:W-:Y:S04]  /*119b90*/  STG.E desc[UR4][R4.64+0x594], R0 ;  /* 0x0005940004007986 */ /* 0x0043e8000c101904 */
[----:B0-----:R-:W2:Y:S04]  /*119ba0*/  LDL.LU R252, [R1+0x2750] ;  /* 0x0027500001fc7983 */ /* 0x001ea80000300800 */
        /* <DEDUP_REMOVED lines=15> */
[----:B-----5:R-:W5:Y:S04]  /*119ca0*/  LDL.LU R31, [R1+0x2768] ;  /* 0x00276800011f7983 */ /* 0x020f680000300800 */
[----:B------:R-:W5:Y:S04]  /*119cb0*/  LDL.LU R30, [R1+0x276c] ;  /* 0x00276c00011e7983 */ /* 0x000f680000300800 */
[----:B------:R-:W5:Y:S04]  /*119cc0*/  LDL.LU R29, [R1+0x2760] ;  /* 0x00276000011d7983 */ /* 0x000f680000300800 */
[----:B------:R-:W5:Y:S04]  /*119cd0*/  LDL.LU R28, [R1+0x2764] ;  /* 0x00276400011c7983 */ /* 0x000f680000300800 */
[----:B------:R-:W5:Y:S04]  /*119ce0*/  LDL.LU R27, [R1+0x2758] ;  /* 0x00275800011b7983 */ /* 0x000f680000300800 */
[----:B------:R-:W5:Y:S04]  /*119cf0*/  LDL.LU R26, [R1+0x275c] ;  /* 0x00275c00011a7983 */ /* 0x000f680000300800 */
[----:B------:R0:W-:Y:S04]  /*119d00*/  STG.E desc[UR4][R4.64+0x598], R9 ;  /* 0x0005980904007986 */ /* 0x0001e8000c101904 */
[----:B0-----:R-:W5:Y:S04]  /*119d10*/  LDL.LU R9, [R1+0x2708] ;  /* 0x0027080001097983 */ /* 0x001f680000300800 */
[----:B---3--:R0:W-:Y:S04]  /*119d20*/  STG.E desc[UR4][R4.64+0x59c], R8 ;  /* 0x00059c0804007986 */ /* 0x0081e8000c101904 */
[----:B0-----:R-:W3:Y:S04]  /*119d30*/  LDL.LU R8, [R1+0x270c] ;  /* 0x00270c0001087983 */ /* 0x001ee80000300800 */
[----:B--2---:R0:W-:Y:S04]  /*119d40*/  STG.E desc[UR4][R4.64+0x5c8], R252 ;  /* 0x0005c8fc04007986 */ /* 0x0041e8000c101904 */
[----:B----4-:R1:W-:Y:S04]  /*119d50*/  STG.E desc[UR4][R4.64+0x5cc], R0 ;  /* 0x0005cc0004007986 */ /* 0x0103e8000c101904 */
        /* <DEDUP_REMOVED lines=55> */
[----:B---3--:R1:W-:Y:S04]  /*11a0d0*/  STG.E desc[UR4][R4.64+0x614], R8 ;  /* 0x0006140804007986 */ /* 0x0083e8000c101904 */
[----:B0-----:R-:W3:Y:S04]  /*11a0e0*/  LDL.LU R9, [R1+0x26d0] ;  /* 0x0026d00001097983 */ /* 0x001ee80000300800 */
[----:B-1----:R-:W3:Y:S04]  /*11a0f0*/  LDL.LU R8, [R1+0x26d4] ;  /* 0x0026d40001087983 */ /* 0x002ee80000300800 */
[----:B--2---:R0:W-:Y:S04]  /*11a100*/  STG.E desc[UR4][R4.64+0x618], R252 ;  /* 0x000618fc04007986 */ /* 0x0041e8000c101904 */
[----:B----4-:R1:W-:Y:S04]  /*11a110*/  STG.E desc[UR4][R4.64+0x61c], R0 ;  /* 0x00061c0004007986 */ /* 0x0103e8000c101904 */
[----:B0-----:R-:W2:Y:S04]  /*11a120*/  LDL.LU R252, [R1+0x2688] ;  /* 0x0026880001fc7983 */ /* 0x001ea80000300800 */
[----:B-1----:R-:W4:Y:S04]  /*11a130*/  LDL.LU R0, [R1+0x268c] ;  /* 0x00268c0001007983 */ /* 0x002f280000300800 */
        /* <DEDUP_REMOVED lines=26> */
[----:B------:R-:W-:Y:S04]  /*11a2e0*/  STG.E desc[UR4][R4.64+0x644], R26 ;  /* 0x0006441a04007986 */ /* 0x000fe8000c101904 */
[----:B-1----:R-:W5:Y:S04]  /*11a2f0*/  LDL.LU R24, [R1+0x26cc] ;  /* 0x0026cc0001187983 */ /* 0x002f680000300800 */
[----:B---3--:R0:W-:Y:S04]  /*11a300*/  STG.E desc[UR4][R4.64+0x648], R9 ;  /* 0x0006480904007986 */ /* 0x0081e8000c101904 */
[----:B------:R-:W3:Y:S04]  /*11a310*/  LDL.LU R23, [R1+0x26c0] ;  /* 0x0026c00001177983 */ /* 0x000ee80000300800 */
[----:B------:R1:W-:Y:S04]  /*11a320*/  STG.E desc[UR4][R4.64+0x64c], R8 ;  /* 0x00064c0804007986 */ /* 0x0003e8000c101904 */
[----:B0-----:R-:W5:Y:S04]  /*11a330*/  LDL.LU R9, [R1+0x2680] ;  /* 0x0026800001097983 */ /* 0x001f680000300800 */
        /* <DEDUP_REMOVED lines=18> */
[----:B------:R-:W2:Y:S04]  /*11a460*/  LDL.LU R32, [R1+0x2674] ;  /* 0x0026740001207983 */ /* 0x000ea80000300800 */
[----:B----4-:R1:W-:Y:S04]  /*11a470*/  STG.E desc[UR4][R4.64+0x694], R0 ;  /* 0x0006940004007986 */ /* 0x0103e8000c101904 */
[----:B0-----:R-:W4:Y:S04]  /*11a480*/  LDL.LU R252, [R1+0x2650] ;  /* 0x0026500001fc7983 */ /* 0x001f280000300800 */
[----:B------:R-:W2:Y:S04]  /*11a490*/  LDL.LU R31, [R1+0x2668] ;  /* 0x00266800011f7983 */ /* 0x000ea80000300800 */
[----:B-1----:R-:W2:Y:S04]  /*11a4a0*/  LDL.LU R0, [R1+0x2654] ;  /* 0x0026540001007983 */ /* 0x002ea80000300800 */
[----:B------:R-:W2:Y:S04]  /*11a4b0*/  LDL.LU R30, [R1+0x266c] ;  /* 0x00266c00011e7983 */ /* 0x000ea80000300800 */
[----:B------:R-:W2:Y:S04]  /*11a4c0*/  LDL.LU R29, [R1+0x2660] ;  /* 0x00266000011d7983 */ /* 0x000ea80000300800 */
[----:B------:R-:W2:Y:S04]  /*11a4d0*/  LDL.LU R28, [R1+0x2664] ;  /* 0x00266400011c7983 */ /* 0x000ea80000300800 */
[----:B------:R-:W2:Y:S04]  /*11a4e0*/  LDL.LU R27, [R1+0x2658] ;  /* 0x00265800011b7983 */ /* 0x000ea80000300800 */
[----:B------:R-:W2:Y:S04]  /*11a4f0*/  LDL.LU R26, [R1+0x265c] ;  /* 0x00265c00011a7983 */ /* 0x000ea80000300800 */
[----:B-----5:R0:W-:Y:S04]  /*11a500*/  STG.E desc[UR4][R4.64+0x698], R9 ;  /* 0x0006980904007986 */ /* 0x0201e8000c101904 */
[----:B---3--:R1:W-:Y:S04]  /*11a510*/  STG.E desc[UR4][R4.64+0x69c], R8 ;  /* 0x00069c0804007986 */ /* 0x0083e8000c101904 */
[----:B0-----:R-:W3:Y:S04]  /*11a520*/  LDL.LU R9, [R1+0x2608] ;  /* 0x0026080001097983 */ /* 0x001ee80000300800 */
[----:B-1----:R-:W5:Y:S04]  /*11a530*/  LDL.LU R8, [R1+0x260c] ;  /* 0x00260c0001087983 */ /* 0x002f680000300800 */
[----:B----4-:R0:W-:Y:S04]  /*11a540*/  STG.E desc[UR4][R4.64+0x6c8], R252 ;  /* 0x0006c8fc04007986 */ /* 0x0101e8000c101904 */
[----:B--2---:R1:W-:Y:S04]  /*11a550*/  STG.E desc[UR4][R4.64+0x6cc], R0 ;  /* 0x0006cc0004007986 */ /* 0x0043e8000c101904 */
[----:B0-----:R-:W2:Y:S04]  /*11a560*/  LDL.LU R252, [R1+0x2600] ;  /* 0x0026000001fc7983 */ /* 0x001ea80000300800 */
[----:B-1----:R-:W4:Y:S04]  /*11a570*/  LDL.LU R0, [R1+0x2604] ;  /* 0x0026040001007983 */ /* 0x002f280000300800 */
[----:B---3--:R0:W-:Y:S04]  /*11a580*/  STG.E desc[UR4][R4.64+0x710], R9 ;  /* 0x0007100904007986 */ /* 0x0081e8000c101904 */
[----:B-----5:R1:W-:Y:S04]  /*11a590*/  STG.E desc[UR4][R4.64+0x714], R8 ;  /* 0x0007140804007986 */ /* 0x0203e8000c101904 */
[----:B0-----:R-:W3:Y:S04]  /*11a5a0*/  LDL.LU R9, [R1+0x25d0] ;  /* 0x0025d00001097983 */ /* 0x001ee80000300800 */
[----:B-1----:R-:W5:Y:S04]  /*11a5b0*/  LDL.LU R8, [R1+0x25d4] ;  /* 0x0025d40001087983 */ /* 0x002f680000300800 */
        /* <DEDUP_REMOVED lines=45> */
[----:B0-----:R-:W4:Y:S04]  /*11a890*/  LDL.LU R31, [R1+0x25e8] ;  /* 0x0025e800011f7983 */ /* 0x001f280000300800 */
        /* <DEDUP_REMOVED lines=53> */
[----:B------:R-:W3:Y:S04]  /*11abf0*/  LDL.LU R11, [R1+0x2590] ;  /* 0x00259000010b7983 */ /* 0x000ee80000300800 */
[----:B-----5:R5:W-:Y:S04]  /*11ac00*/  STG.E desc[UR4][R4.64+0x79c], R8 ;  /* 0x00079c0804007986 */ /* 0x020be8000c101904 */
[----:B------:R-:W3:Y:S04]  /*11ac10*/  LDL.LU R10, [R1+0x2594] ;  /* 0x00259400010a7983 */ /* 0x000ee80000300800 */
[----:B------:R5:W-:Y:S04]  /*11ac20*/  STG.E desc[UR4][R4.64+0x730], R31 ;  /* 0x0007301f04007986 */ /* 0x000be8000c101904 */
[----:B0-----:R-:W3:Y:S04]  /*11ac30*/  LDL.LU R3, [R1+0x2578] ;  /* 0x0025780001037983 */ /* 0x001ee80000300800 */
[----:B------:R-:W3:Y:S04]  /*11ac40*/  LDL.LU R2, [R1+0x257c] ;  /* 0x00257c0001027983 */ /* 0x000ee80000300800 */
[----:B------:R-:W3:Y:S04]  /*11ac50*/  LDL.LU R33, [R1+0x2570] ;  /* 0x0025700001217983 */ /* 0x000ee80000300800 */
[----:B------:R-:W3:Y:S04]  /*11ac60*/  LDL.LU R32, [R1+0x2574] ;  /* 0x0025740001207983 */ /* 0x000ee80000300800 */
[----:B-1----:R-:W3:Y:S04]  /*11ac70*/  LDL.LU R9, [R1+0x2508] ;  /* 0x0025080001097983 */ /* 0x002ee80000300800 */
[----:B-----5:R-:W5:Y:S04]  /*11ac80*/  LDL.LU R8, [R1+0x250c] ;  /* 0x00250c0001087983 */ /* 0x020f680000300800 */
[----:B------:R-:W5:Y:S04]  /*11ac90*/  LDL.LU R31, [R1+0x2568] ;  /* 0x00256800011f7983 */ /* 0x000f680000300800 */
        /* <DEDUP_REMOVED lines=30> */
[----:B---3--:R0:W-:Y:S04]  /*11ae80*/  STG.E desc[UR4][R4.64+0x788], R11 ;  /* 0x0007880b04007986 */ /* 0x0081e8000c101904 */
[----:B-1----:R-:W3:Y:S04]  /*11ae90*/  LDL.LU R23, [R1+0x2540] ;  /* 0x0025400001177983 */ /* 0x002ee80000300800 */
[----:B------:R1:W-:Y:S04]  /*11aea0*/  STG.E desc[UR4][R4.64+0x78c], R10 ;  /* 0x00078c0a04007986 */ /* 0x0003e8000c101904 */
[----:B------:R-:W3:Y:S04]  /*11aeb0*/  LDL.LU R22, [R1+0x2544] ;  /* 0x0025440001167983 */ /* 0x000ee80000300800 */
[----:B------:R1:W-:Y:S04]  /*11aec0*/  STG.E desc[UR4][R4.64+0x7a0], R3 ;  /* 0x0007a00304007986 */ /* 0x0003e8000c101904 */
[----:B------:R1:W-:Y:S04]  /*11aed0*/  STG.E desc[UR4][R4.64+0x7a4], R2 ;  /* 0x0007a40204007986 */ /* 0x0003e8000c101904 */
[----:B------:R1:W-:Y:S04]  /*11aee0*/  STG.E desc[UR4][R4.64+0x7a8], R33 ;  /* 0x0007a82104007986 */ /* 0x0003e8000c101904 */
[----:B------:R1:W-:Y:S04]  /*11aef0*/  STG.E desc[UR4][R4.64+0x7ac], R32 ;  /* 0x0007ac2004007986 */ /* 0x0003e8000c101904 */
[----:B------:R1:W-:Y:S04]  /*11af00*/  STG.E desc[UR4][R4.64+0x810], R9 ;  /* 0x0008100904007986 */ /* 0x0003e8000c101904 */
[----:B-----5:R5:W-:Y:S04]  /*11af10*/  STG.E desc[UR4][R4.64+0x814], R8 ;  /* 0x0008140804007986 */ /* 0x020be8000c101904 */
        /* <DEDUP_REMOVED lines=12> */
[----:B------:R0:W-:Y:S04]  /*11afe0*/  STG.E desc[UR4][R4.64+0x7b0], R31 ;  /* 0x0007b01f04007986 */ /* 0x0001e8000c101904 */
[----:B------:R-:W3:Y:S04]  /*11aff0*/  LDL.LU R3, [R1+0x24f8] ;  /* 0x0024f80001037983 */ /* 0x000ee80000300800 */
[----:B------:R-:W3:Y:S04]  /*11b000*/  LDL.LU R2, [R1+0x24fc] ;  /* 0x0024fc0001027983 */ /* 0x000ee80000300800 */
[----:B------:R-:W3:Y:S04]  /*11b010*/  LDL.LU R33, [R1+0x24f0] ;  /* 0x0024f00001217983 */ /* 0x000ee80000300800 */
[----:B------:R-:W3:Y:S04]  /*11b020*/  LDL.LU R32, [R1+0x24f4] ;  /* 0x0024f40001207983 */ /* 0x000ee80000300800 */
[----:B------:R-:W3:Y:S04]  /*11b030*/  LDL.LU R9, [R1+0x24d0] ;  /* 0x0024d00001097983 */ /* 0x000ee80000300800 */
[----:B-----5:R-:W5:Y:S04]  /*11b040*/  LDL.LU R8, [R1+0x24d4] ;  /* 0x0024d40001087983 */ /* 0x020f680000300800 */
[----:B0-----:R-:W5:Y:S04]  /*11b050*/  LDL.LU R31, [R1+0x24e8] ;  /* 0x0024e800011f7983 */ /* 0x001f680000300800 */
        /* <DEDUP_REMOVED lines=17> */
[----:B---3--:R1:W-:Y:S04]  /*11b170*/  STG.E desc[UR4][R4.64+0x7d8], R23 ;  /* 0x0007d81704007986 */ /* 0x0083e8000c101904 */
[----:B0-----:R-:W3:Y:S04]  /*11b180*/  LDL.LU R24, [R1+0x24cc] ;  /* 0x0024cc0001187983 */ /* 0x001ee80000300800 */
[----:B------:R0:W-:Y:S04]  /*11b190*/  STG.E desc[UR4][R4.64+0x7dc], R22 ;  /* 0x0007dc1604007986 */ /* 0x0001e8000c101904 */
[----:B-1----:R-:W3:Y:S04]  /*11b1a0*/  LDL.LU R23, [R1+0x24c0] ;  /* 0x0024c00001177983 */ /* 0x002ee80000300800 */
        /* <DEDUP_REMOVED lines=14> */
[----:B------:R-:W-:Y:S04]  /*11b290*/  STG.E desc[UR4][R4.64+0x820], R3 ;  /* 0x0008200304007986 */ /* 0x000fe8000c101904 */
[----:B------:R-:W-:Y:S04]  /*11b2a0*/  STG.E desc[UR4][R4.64+0x824], R2 ;  /* 0x0008240204007986 */ /* 0x000fe8000c101904 */
[----:B------:R-:W-:Y:S04]  /*11b2b0*/  STG.E desc[UR4][R4.64+0x828], R33 ;  /* 0x0008282104007986 */ /* 0x000fe8000c101904 */
[----:B------:R-:W-:Y:S04]  /*11b2c0*/  STG.E desc[UR4][R4.64+0x82c], R32 ;  /* 0x00082c2004007986 */ /* 0x000fe8000c101904 */
[----:B------:R0:W-:Y:S04]  /*11b2d0*/  STG.E desc[UR4][R4.64+0x848], R9 ;  /* 0x0008480904007986 */ /* 0x0001e8000c101904 */
[----:B-----5:R5:W-:Y:S04]  /*11b2e0*/  STG.E desc[UR4][R4.64+0x84c], R8 ;  /* 0x00084c0804007986 */ /* 0x020be8000c101904 */
        /* <DEDUP_REMOVED lines=11> */
[----:B------:R1:W-:Y:S04]  /*11b3a0*/  STG.E desc[UR4][R4.64+0x830], R31 ;  /* 0x0008301f04007986 */ /* 0x0003e8000c101904 */
[----:B0-----:R-:W2:Y:S04]  /*11b3b0*/  LDL.LU R9, [R1+0x2480] ;  /* 0x0024800001097983 */ /* 0x001ea80000300800 */
[----:B-----5:R-:W5:Y:S04]  /*11b3c0*/  LDL.LU R8, [R1+0x2484] ;  /* 0x0024840001087983 */ /* 0x020f680000300800 */
[----:B------:R-:W5:Y:S04]  /*11b3d0*/  LDL.LU R3, [R1+0x2478] ;  /* 0x0024780001037983 */ /* 0x000f680000300800 */
[----:B------:R-:W5:Y:S04]  /*11b3e0*/  LDL.LU R2, [R1+0x247c] ;  /* 0x00247c0001027983 */ /* 0x000f680000300800 */
[----:B------:R-:W5:Y:S04]  /*11b3f0*/  LDL.LU R33, [R1+0x2470] ;  /* 0x0024700001217983 */ /* 0x000f680000300800 */
[----:B------:R-:W5:Y:S04]  /*11b400*/  LDL.LU R32, [R1+0x2474] ;  /* 0x0024740001207983 */ /* 0x000f680000300800 */
[----:B------:R0:W-:Y:S04]  /*11b410*/  STG.E desc[UR4][R4.64+0x890], R252 ;  /* 0x000890fc04007986 */ /* 0x0001e8000c101904 */
[----:B-1----:R-:W5:Y:S04]  /*11b420*/  LDL.LU R31, [R1+0x2468] ;  /* 0x00246800011f7983 */ /* 0x002f680000300800 */
[----:B----4-:R1:W-:Y:S04]  /*11b430*/  STG.E desc[UR4][R4.64+0x894], R0 ;  /* 0x0008940004007986 */ /* 0x0103e8000c101904 */
        /* <DEDUP_REMOVED lines=13> */
[----:B0-----:R-:W4:Y:S04]  /*11b510*/  LDL.LU R25, [R1+0x2448] ;  /* 0x0024480001197983 */ /* 0x001f280000300800 */
[----:B---3--:R0:W-:Y:S04]  /*11b520*/  STG.E desc[UR4][R4.64+0x854], R24 ;  /* 0x0008541804007986 */ /* 0x0081e8000c101904 */
        /* <DEDUP_REMOVED lines=13> */
[----:B--2---:R0:W-:Y:S04]  /*11b600*/  STG.E desc[UR4][R4.64+0x898], R9 ;  /* 0x0008980904007986 */ /* 0x0041e8000c101904 */
[----:B-----5:R1:W-:Y:S04]  /*11b610*/  STG.E desc[UR4][R4.64+0x89c], R8 ;  /* 0x00089c0804007986 */ /* 0x0203e8000c101904 */
[----:B0-----:R-:W2:Y:S04]  /*11b620*/  LDL.LU R9, [R1+0x2408] ;  /* 0x0024080001097983 */ /* 0x001ea80000300800 */
[----:B-1----:R-:W5:Y:S04]  /*11b630*/  LDL.LU R8, [R1+0x240c] ;  /* 0x00240c0001087983 */ /* 0x002f680000300800 */
[----:B----4-:R0:W-:Y:S04]  /*11b640*/  STG.E desc[UR4][R4.64+0x8c8], R252 ;  /* 0x0008c8fc04007986 */ /* 0x0101e8000c101904 */
        /* <DEDUP_REMOVED lines=28> */
[----:B------:R-:W3:Y:S04]  /*11b810*/  LDL.LU R12, [R1+0x241c] ;  /* 0x00241c00010c7983 */ /* 0x000ee80000300800 */
[----:B------:R1:W-:Y:S04]  /*11b820*/  STG.E desc[UR4][R4.64+0x8d8], R23 ;  /* 0x0008d81704007986 */ /* 0x0003e8000c101904 */
        /* <DEDUP_REMOVED lines=59> */
[----:B------:R-:W3:Y:S04]  /*11bbe0*/  LDL.LU R13, [R1+0x2398] ;  /* 0x00239800010d7983 */ /* 0x000ee80000300800 */
[----:B0-----:R-:W3:Y:S04]  /*11bbf0*/  LDL.LU R12, [R1+0x239c] ;  /* 0x00239c00010c7983 */ /* 0x001ee80000300800 */
[----:B------:R-:W-:Y:S04]  /*11bc00*/  STG.E desc[UR4][R4.64+0x960], R21 ;  /* 0x0009601504007986 */ /* 0x000fe8000c101904 */
[----:B-1----:R-:W3:Y:S04]  /*11bc10*/  LDL.LU R11, [R1+0x2390] ;  /* 0x00239000010b7983 */ /* 0x002ee80000300800 */
[----:B------:R-:W3:Y:S04]  /*11bc20*/  LDL.LU R10, [R1+0x2394] ;  /* 0x00239400010a7983 */ /* 0x000ee80000300800 */
[----:B------:R-:W3:Y:S04]  /*11bc30*/  LDL.LU R3, [R1+0x2378] ;  /* 0x0023780001037983 */ /* 0x000ee80000300800 */
[----:B------:R-:W3:Y:S04]  /*11bc40*/  LDL.LU R2, [R1+0x237c] ;  /* 0x00237c0001027983 */ /* 0x000ee80000300800 */
[----:B------:R-:W3:Y:S04]  /*11bc50*/  LDL.LU R33, [R1+0x2370] ;  /* 0x0023700001217983 */ /* 0x000ee80000300800 */
[----:B------:R-:W3:Y:S04]  /*11bc60*/  LDL.LU R32, [R1+0x2374] ;  /* 0x0023740001207983 */ /* 0x000ee80000300800 */
[----:B------:R-:W-:Y:S04]  /*11bc70*/  STG.E desc[UR4][R4.64+0x964], R20 ;  /* 0x0009641404007986 */ /* 0x000fe8000c101904 */
[----:B------:R-:W-:Y:S04]  /*11bc80*/  STG.E desc[UR4][R4.64+0x968], R19 ;  /* 0x0009681304007986 */ /* 0x000fe8000c101904 */
        /* <DEDUP_REMOVED lines=11> */
[----:B-----5:R1:W-:Y:S04]  /*11bd40*/  STG.E desc[UR4][R4.64+0x94c], R8 ;  /* 0x00094c0804007986 */ /* 0x0203e8000c101904 */
[----:B------:R2:W-:Y:S04]  /*11bd50*/  STG.E desc[UR4][R4.64+0x96c], R18 ;  /* 0x00096c1204007986 */ /* 0x0005e8000c101904 */
[----:B0-----:R-:W5:Y:S04]  /*11bd60*/  LDL.LU R9, [R1+0x2380] ;  /* 0x0023800001097983 */ /* 0x001f680000300800 */
[----:B-1----:R-:W3:Y:S04]  /*11bd70*/  LDL.LU R8, [R1+0x2384] ;  /* 0x0023840001087983 */ /* 0x002ee80000300800 */
[----:B------:R-:W3:Y:S04]  /*11bd80*/  LDL.LU R21, [R1+0x2338] ;  /* 0x0023380001157983 */ /* 0x000ee80000300800 */
[----:B------:R-:W3:Y:S04]  /*11bd90*/  LDL.LU R20, [R1+0x233c] ;  /* 0x00233c0001147983 */ /* 0x000ee80000300800 */
[----:B------:R-:W3:Y:S04]  /*11bda0*/  LDL.LU R19, [R1+0x2330] ;  /* 0x0023300001137983 */ /* 0x000ee80000300800 */
[----:B--2---:R-:W2:Y:S04]  /*11bdb0*/  LDL.LU R18, [R1+0x2334] ;  /* 0x0023340001127983 */ /* 0x004ea80000300800 */
[----:B----4-:R0:W-:Y:S04]  /*11bdc0*/  STG.E desc[UR4][R4.64+0x990], R252 ;  /* 0x000990fc04007986 */ /* 0x0101e8000c101904 */
[----:B------:R1:W-:Y:S04]  /*11bdd0*/  STG.E desc[UR4][R4.64+0x994], R0 ;  /* 0x0009940004007986 */ /* 0x0003e8000c101904 */
[----:B0-----:R-:W4:Y:S04]  /*11bde0*/  LDL.LU R252, [R1+0x2350] ;  /* 0x0023500001fc7983 */ /* 0x001f280000300800 */
[----:B-1----:R-:W2:Y:S04]  /*11bdf0*/  LDL.LU R0, [R1+0x2354] ;  /* 0x0023540001007983 */ /* 0x002ea80000300800 */
        /* <DEDUP_REMOVED lines=153> */
[----:B------:R-:W3:Y:S04]  /*11c790*/  LDL.LU R10, [R1+0x2214] ;  /* 0x00221400010a7983 */ /* 0x000ee80000300800 */
[----:B0-----:R-:W5:Y:S04]  /*11c7a0*/  LDL.LU R9, [R1+0x21d0] ;  /* 0x0021d00001097983 */ /* 0x001f680000300800 */
        /* <DEDUP_REMOVED lines=43> */
[----:B---3--:R-:W-:Y:S04]  /*11ca60*/  STG.E desc[UR4][R4.64+0xb0c], R10 ;  /* 0x000b0c0a04007986 */ /* 0x008fe8000c101904 */
[----:B-----5:R-:W-:Y:S04]  /*11ca70*/  STG.E desc[UR4][R4.64+0xb48], R9 ;  /* 0x000b480904007986 */ /* 0x020fe8000c101904 */
[----:B------:R0:W-:Y:S04]  /*11ca80*/  STG.E desc[UR4][R4.64+0xb4c], R8 ;  /* 0x000b4c0804007986 */ /* 0x0001e8000c101904 */
[----:B------:R-:W3:Y:S04]  /*11ca90*/  LDL.LU R22, [R1+0x21c4] ;  /* 0x0021c40001167983 */ /* 0x000ee80000300800 */
        /* <DEDUP_REMOVED lines=44> */
[----:B---3--:R-:W-:Y:S04]  /*11cd60*/  STG.E desc[UR4][R4.64+0xb5c], R22 ;  /* 0x000b5c1604007986 */ /* 0x008fe8000c101904 */
[----:B-----5:R-:W-:Y:S04]  /*11cd70*/  STG.E desc[UR4][R4.64+0xb60], R21 ;  /* 0x000b601504007986 */ /* 0x020fe8000c101904 */
        /* <DEDUP_REMOVED lines=14> */
[----:B------:R-:W4:Y:S04]  /*11ce60*/  LDL.LU R22, [R1+0x2144] ;  /* 0x0021440001167983 */ /* 0x000f280000300800 */
[----:B------:R-:W4:Y:S04]  /*11ce70*/  LDL.LU R21, [R1+0x2138] ;  /* 0x0021380001157983 */ /* 0x000f280000300800 */
[----:B-1----:R-:W4:Y:S04]  /*11ce80*/  LDL.LU R20, [R1+0x213c] ;  /* 0x00213c0001147983 */ /* 0x002f280000300800 */
[----:B---3--:R-:W3:Y:S04]  /*11ce90*/  LDL.LU R19, [R1+0x2130] ;  /* 0x0021300001137983 */ /* 0x008ee80000300800 */
[----:B-----5:R-:W5:Y:S04]  /*11cea0*/  LDL.LU R18, [R1+0x2134] ;  /* 0x0021340001127983 */ /* 0x020f680000300800 */
[----:B------:R-:W5:Y:S04]  /*11ceb0*/  LDL.LU R17, [R1+0x2128] ;  /* 0x0021280001117983 */ /* 0x000f680000300800 */
[----:B------:R-:W5:Y:S04]  /*11cec0*/  LDL.LU R16, [R1+0x212c] ;  /* 0x00212c0001107983 */ /* 0x000f680000300800 */
[----:B------:R-:W5:Y:S04]  /*11ced0*/  LDL.LU R15, [R1+0x2120] ;  /* 0x00212000010f7983 */ /* 0x000f680000300800 */
[----:B------:R-:W5:Y:S04]  /*11cee0*/  LDL.LU R14, [R1+0x2124] ;  /* 0x00212400010e7983 */ /* 0x000f680000300800 */
[----:B--2---:R-:W2:Y:S04]  /*11cef0*/  LDL.LU R13, [R1+0x2118] ;  /* 0x00211800010d7983 */ /* 0x004ea80000300800 */
[----:B------:R-:W2:Y:S04]  /*11cf00*/  LDL.LU R12, [R1+0x211c] ;  /* 0x00211c00010c7983 */ /* 0x000ea80000300800 */
[----:B------:R-:W2:Y:S04]  /*11cf10*/  LDL.LU R11, [R1+0x2110] ;  /* 0x00211000010b7983 */ /* 0x000ea80000300800 */
[----:B------:R-:W2:Y:S04]  /*11cf20*/  LDL.LU R10, [R1+0x2114] ;  /* 0x00211400010a7983 */ /* 0x000ea80000300800 */
[----:B------:R-:W2:Y:S04]  /*11cf30*/  LDL.LU R9, [R1+0x2108] ;  /* 0x0021080001097983 */ /* 0x000ea80000300800 */
[----:B------:R0:W-:Y:S04]  /*11cf40*/  STG.E desc[UR4][R4.64+0xbc8], R252 ;  /* 0x000bc8fc04007986 */ /* 0x0001e8000c101904 */
        /* <DEDUP_REMOVED lines=31> */
[----:B------:R-:W-:Y:S04]  /*11d140*/  STG.E desc[UR4][R4.64+0xbe0], R21 ;  /* 0x000be01504007986 */ /* 0x000fe8000c101904 */
[----:B------:R-:W-:Y:S04]  /*11d150*/  STG.E desc[UR4][R4.64+0xbe4], R20 ;  /* 0x000be41404007986 */ /* 0x000fe8000c101904 */
[----:B---3--:R-:W-:Y:S04]  /*11d160*/  STG.E desc[UR4][R4.64+0xbe8], R19 ;  /* 0x000be81304007986 */ /* 0x008fe8000c101904 */
[----:B-----5:R-:W-:Y:S04]  /*11d170*/  STG.E desc[UR4][R4.64+0xbec], R18 ;  /* 0x000bec1204007986 */ /* 0x020fe8000c101904 */
        /* <DEDUP_REMOVED lines=8> */
[----:B------:R2:W-:Y:S04]  /*11d200*/  STG.E desc[UR4][R4.64+0xc10], R9 ;  /* 0x000c100904007986 */ /* 0x0005e8000c101904 */
[----:B0-----:R-:W3:Y:S04]  /*11d210*/  LDL.LU R8, [R1+0x20d4] ;  /* 0x0020d40001087983 */ /* 0x001ee80000300800 */
[----:B-1----:R-:W5:Y:S04]  /*11d220*/  LDL.LU R22, [R1+0x20c4] ;  /* 0x0020c40001167983 */ /* 0x002f680000300800 */
[----:B--2---:R-:W2:Y:S04]  /*11d230*/  LDL.LU R9, [R1+0x20d0] ;  /* 0x0020d00001097983 */ /* 0x004ea80000300800 */
        /* <DEDUP_REMOVED lines=42> */
[----:B---3--:R0:W-:Y:S04]  /*11d4e0*/  STG.E desc[UR4][R4.64+0xc4c], R8 ;  /* 0x000c4c0804007986 */ /* 0x0081e8000c101904 */
[----:B-----5:R-:W-:Y:S04]  /*11d4f0*/  STG.E desc[UR4][R4.64+0xc5c], R22 ;  /* 0x000c5c1604007986 */ /* 0x020fe8000c101904 */
[----:B--2---:R1:W-:Y:S04]  /*11d500*/  STG.E desc[UR4][R4.64+0xc48], R9 ;  /* 0x000c480904007986 */ /* 0x0043e8000c101904 */
[----:B0-----:R-:W2:Y:S04]  /*11d510*/  LDL.LU R8, [R1+0x2084] ;  /* 0x0020840001087983 */ /* 0x001ea80000300800 */
        /* <DEDUP_REMOVED lines=12> */
[----:B-1----:R-:W3:Y:S04]  /*11d5e0*/  LDL.LU R9, [R1+0x2080] ;  /* 0x0020800001097983 */ /* 0x002ee80000300800 */
[----:B------:R0:W-:Y:S04]  /*11d5f0*/  STG.E desc[UR4][R4.64+0xc90], R252 ;  /* 0x000c90fc04007986 */ /* 0x0001e8000c101904 */
[----:B------:R-:W4:Y:S04]  /*11d600*/  LDL.LU R22, [R1+0x2044] ;  /* 0x0020440001167983 */ /* 0x000f280000300800 */
[----:B------:R1:W-:Y:S04]  /*11d610*/  STG.E desc[UR4][R4.64+0xc94], R0 ;  /* 0x000c940004007986 */ /* 0x0003e8000c101904 */
[----:B0-----:R-:W5:Y:S04]  /*11d620*/  LDL.LU R252, [R1+0x2050] ;  /* 0x0020500001fc7983 */ /* 0x001f680000300800 */
[----:B------:R-:W4:Y:S04]  /*11d630*/  LDL.LU R21, [R1+0x2038] ;  /* 0x0020380001157983 */ /* 0x000f280000300800 */
[----:B-1----:R-:W3:Y:S04]  /*11d640*/  LDL.LU R0, [R1+0x2054] ;  /* 0x0020540001007983 */ /* 0x002ee80000300800 */
        /* <DEDUP_REMOVED lines=13> */
[----:B-----5:R0:W-:Y:S04]  /*11d720*/  STG.E desc[UR4][R4.64+0xcc8], R252 ;  /* 0x000cc8fc04007986 */ /* 0x0201e8000c101904 */
[----:B---3--:R1:W-:Y:S04]  /*11d730*/  STG.E desc[UR4][R4.64+0xccc], R0 ;  /* 0x000ccc0004007986 */ /* 0x0083e8000c101904 */
[----:B0-----:R-:W3:Y:S04]  /*11d740*/  LDL.LU R252, [R1+0x2000] ;  /* 0x0020000001fc7983 */ /* 0x001ee80000300800 */
[----:B-1----:R-:W5:Y:S04]  /*11d750*/  LDL.LU R0, [R1+0x2004] ;  /* 0x0020040001007983 */ /* 0x002f680000300800 */
[----:B------:R0:W-:Y:S04]  /*11d760*/  STG.E desc[UR4][R4.64+0xc98], R9 ;  /* 0x000c980904007986 */ /* 0x0001e8000c101904 */
[----:B0-----:R-:W4:Y:S04]  /*11d770*/  LDL.LU R9, [R1+0x2008] ;  /* 0x0020080001097983 */ /* 0x001f280000300800 */
[----:B--2---:R0:W-:Y:S04]  /*11d780*/  STG.E desc[UR4][R4.64+0xd14], R8 ;  /* 0x000d140804007986 */ /* 0x0041e8000c101904 */
[----:B0-----:R-:W2:Y:S04]  /*11d790*/  LDL.LU R8, [R1+0x1fd4] ;  /* 0x001fd40001087983 */ /* 0x001ea80000300800 */
[----:B---3--:R0:W-:Y:S04]  /*11d7a0*/  STG.E desc[UR4][R4.64+0xd18], R252 ;  /* 0x000d18fc04007986 */ /* 0x0081e8000c101904 */
[----:B-----5:R1:W-:Y:S04]  /*11d7b0*/  STG.E desc[UR4][R4.64+0xd1c], R0 ;  /* 0x000d1c0004007986 */ /* 0x0203e8000c101904 */
[----:B0-----:R-:W3:Y:S04]  /*11d7c0*/  LDL.LU R252, [R1+0x1f88] ;  /* 0x001f880001fc7983 */ /* 0x001ee80000300800 */
[----:B-1----:R-:W5:Y:S04]  /*11d7d0*/  LDL.LU R0, [R1+0x1f8c] ;  /* 0x001f8c0001007983 */ /* 0x002f680000300800 */
[----:B----4-:R0:W-:Y:S04]  /*11d7e0*/  STG.E desc[UR4][R4.64+0xd10], R9 ;  /* 0x000d100904007986 */ /* 0x0101e8000c101904 */
[----:B0-----:R-:W4:Y:S04]  /*11d7f0*/  LDL.LU R9, [R1+0x1fd0] ;  /* 0x001fd00001097983 */ /* 0x001f280000300800 */
[----:B--2---:R0:W-:Y:S04]  /*11d800*/  STG.E desc[UR4][R4.64+0xd4c], R8 ;  /* 0x000d4c0804007986 */ /* 0x0041e8000c101904 */
[----:B0-----:R-:W2:Y:S04]  /*11d810*/  LDL.LU R8, [R1+0x1f84] ;  /* 0x001f840001087983 */ /* 0x001ea80000300800 */
[----:B---3--:R0:W-:Y:S04]  /*11d820*/  STG.E desc[UR4][R4.64+0xd90], R252 ;  /* 0x000d90fc04007986 */ /* 0x0081e8000c101904 */
[----:B-----5:R1:W-:Y:S04]  /*11d830*/  STG.E desc[UR4][R4.64+0xd94], R0 ;  /* 0x000d940004007986 */ /* 0x0203e8000c101904 */
[----:B0-----:R-:W3:Y:S04]  /*11d840*/  LDL.LU R252, [R1+0x1f50] ;  /* 0x001f500001fc7983 */ /* 0x001ee80000300800 */
[----:B-1----:R-:W5:Y:S04]  /*11d850*/  LDL.LU R0, [R1+0x1f54] ;  /* 0x001f540001007983 */ /* 0x002f680000300800 */
        /* <DEDUP_REMOVED lines=38> */
[----:B----4-:R-:W4:Y:S04]  /*11dac0*/  LDL.LU R9, [R1+0x1f80] ;  /* 0x001f800001097983 */ /* 0x010f280000300800 */
[----:B------:R-:W4:Y:S04]  /*11dad0*/  LDL.LU R17, [R1+0x1fa8] ;  /* 0x001fa80001117983 */ /* 0x000f280000300800 */
        /* <DEDUP_REMOVED lines=120> */
[----:B------:R0:W-:Y:S04]  /*11e260*/  STG.E desc[UR4][R4.64+0xe4c], R8 ;  /* 0x000e4c0804007986 */ /* 0x0001e8000c101904 */
[----:B---3--:R1:W-:Y:S04]  /*11e270*/  STG.E desc[UR4][R4.64+0xe90], R252 ;  /* 0x000e90fc04007986 */ /* 0x0083e8000c101904 */
[----:B-----5:R3:W-:Y:S04]  /*11e280*/  STG.E desc[UR4][R4.64+0xe94], R0 ;  /* 0x000e940004007986 */ /* 0x0207e8000c101904 */
[----:B0-----:R-:W5:Y:S04]  /*11e290*/  LDL.LU R8, [R1+0x1e84] ;  /* 0x001e840001087983 */ /* 0x001f680000300800 */
[----:B-1----:R-:W5:Y:S04]  /*11e2a0*/  LDL.LU R252, [R1+0x1e50] ;  /* 0x001e500001fc7983 */ /* 0x002f680000300800 */
[----:B---3--:R-:W3:Y:S04]  /*11e2b0*/  LDL.LU R0, [R1+0x1e54] ;  /* 0x001e540001007983 */ /* 0x008ee80000300800 */
        /* <DEDUP_REMOVED lines=46> */
[----:B----4-:R-:W4:Y:S04]  /*11e5a0*/  LDL.LU R24, [R1+0x1e4c] ;  /* 0x001e4c0001187983 */ /* 0x010f280000300800 */
[----:B------:R-:W4:Y:S04]  /*11e5b0*/  LDL.LU R23, [R1+0x1e40] ;  /* 0x001e400001177983 */ /* 0x000f280000300800 */
[----:B------:R-:W4:Y:S04]  /*11e5c0*/  LDL.LU R22, [R1+0x1e44] ;  /* 0x001e440001167983 */ /* 0x000f280000300800 */
[----:B------:R-:W4:Y:S04]  /*11e5d0*/  LDL.LU R21, [R1+0x1e38] ;  /* 0x001e380001157983 */ /* 0x000f280000300800 */
[----:B------:R-:W4:Y:S04]  /*11e5e0*/  LDL.LU R20, [R1+0x1e3c] ;  /* 0x001e3c0001147983 */ /* 0x000f280000300800 */
[----:B-----5:R-:W5:Y:S04]  /*11e5f0*/  LDL.LU R19, [R1+0x1e30] ;  /* 0x001e300001137983 */ /* 0x020f680000300800 */
[----:B------:R-:W5:Y:S04]  /*11e600*/  LDL.LU R18, [R1+0x1e34] ;  /* 0x001e340001127983 */ /* 0x000f680000300800 */
[----:B------:R1:W-:Y:S04]  /*11e610*/  STG.E desc[UR4][R4.64+0xe9c], R8 ;  /* 0x000e9c0804007986 */ /* 0x0003e8000c101904 */
[----:B0-----:R-:W5:Y:S04]  /*11e620*/  LDL.LU R17, [R1+0x1e28] ;  /* 0x001e280001117983 */ /* 0x001f680000300800 */
[----:B------:R0:W-:Y:S04]  /*11e630*/  STG.E desc[UR4][R4.64+0xec8], R252 ;  /* 0x000ec8fc04007986 */ /* 0x0001e8000c101904 */
[----:B-1----:R-:W4:Y:S04]  /*11e640*/  LDL.LU R8, [R1+0x1e0c] ;  /* 0x001e0c0001087983 */ /* 0x002f280000300800 */
[----:B---3--:R1:W-:Y:S04]  /*11e650*/  STG.E desc[UR4][R4.64+0xecc], R0 ;  /* 0x000ecc0004007986 */ /* 0x0083e8000c101904 */
        /* <DEDUP_REMOVED lines=17> */
[----:B--2---:R1:W-:Y:S04]  /*11e770*/  STG.E desc[UR4][R4.64+0xea0], R3 ;  /* 0x000ea00304007986 */ /* 0x0043e8000c101904 */
[----:B------:R2:W-:Y:S04]  /*11e780*/  STG.E desc[UR4][R4.64+0xea4], R2 ;  /* 0x000ea40204007986 */ /* 0x0005e8000c101904 */
[----:B------:R2:W-:Y:S04]  /*11e790*/  STG.E desc[UR4][R4.64+0xea8], R33 ;  /* 0x000ea82104007986 */ /* 0x0005e8000c101904 */
[----:B------:R2:W-:Y:S04]  /*11e7a0*/  STG.E desc[UR4][R4.64+0xeac], R32 ;  /* 0x000eac2004007986 */ /* 0x0005e8000c101904 */
[----:B------:R2:W-:Y:S04]  /*11e7b0*/  STG.E desc[UR4][R4.64+0xeb0], R31 ;  /* 0x000eb01f04007986 */ /* 0x0005e8000c101904 */
[----:B------:R2:W-:Y:S04]  /*11e7c0*/  STG.E desc[UR4][R4.64+0xeb4], R30 ;  /* 0x000eb41e04007986 */ /* 0x0005e8000c101904 */
[----:B0-----:R-:W5:Y:S04]  /*11e7d0*/  LDL.LU R9, [R1+0x1e08] ;  /* 0x001e080001097983 */ /* 0x001f680000300800 */
[----:B------:R0:W-:Y:S04]  /*11e7e0*/  STG.E desc[UR4][R4.64+0xeb8], R29 ;  /* 0x000eb81d04007986 */ /* 0x0001e8000c101904 */
[----:B-1----:R-:W5:Y:S04]  /*11e7f0*/  LDL.LU R3, [R1+0x1df8] ;  /* 0x001df80001037983 */ /* 0x002f680000300800 */
[----:B--2---:R-:W2:Y:S04]  /*11e800*/  LDL.LU R2, [R1+0x1dfc] ;  /* 0x001dfc0001027983 */ /* 0x004ea80000300800 */
[----:B------:R-:W2:Y:S04]  /*11e810*/  LDL.LU R33, [R1+0x1df0] ;  /* 0x001df00001217983 */ /* 0x000ea80000300800 */
[----:B------:R-:W2:Y:S04]  /*11e820*/  LDL.LU R32, [R1+0x1df4] ;  /* 0x001df40001207983 */ /* 0x000ea80000300800 */
[----:B------:R-:W2:Y:S04]  /*11e830*/  LDL.LU R31, [R1+0x1de8] ;  /* 0x001de800011f7983 */ /* 0x000ea80000300800 */
[----:B------:R-:W2:Y:S04]  /*11e840*/  LDL.LU R30, [R1+0x1dec] ;  /* 0x001dec00011e7983 */ /* 0x000ea80000300800 */
[----:B0-----:R-:W2:Y:S04]  /*11e850*/  LDL.LU R29, [R1+0x1de0] ;  /* 0x001de000011d7983 */ /* 0x001ea80000300800 */
[----:B----4-:R0:W-:Y:S04]  /*11e860*/  STG.E desc[UR4][R4.64+0xf14], R8 ;  /* 0x000f140804007986 */ /* 0x0101e8000c101904 */
[----:B---3--:R1:W-:Y:S04]  /*11e870*/  STG.E desc[UR4][R4.64+0xf18], R252 ;  /* 0x000f18fc04007986 */ /* 0x0083e8000c101904 */
[----:B0-----:R-:W3:Y:S04]  /*11e880*/  LDL.LU R8, [R1+0x1dd4] ;  /* 0x001dd40001087983 */ /* 0x001ee80000300800 */
[----:B-----5:R0:W-:Y:S04]  /*11e890*/  STG.E desc[UR4][R4.64+0xf1c], R0 ;  /* 0x000f1c0004007986 */ /* 0x0201e8000c101904 */
[----:B-1----:R-:W4:Y:S04]  /*11e8a0*/  LDL.LU R252, [R1+0x1d88] ;  /* 0x001d880001fc7983 */ /* 0x002f280000300800 */
        /* <DEDUP_REMOVED lines=39> */
[----:B------:R0:W-:Y:S04]  /*11eb20*/  STG.E desc[UR4][R4.64+0xf10], R9 ;  /* 0x000f100904007986 */ /* 0x0001e8000c101904 */
[----:B------:R1:W-:Y:S04]  /*11eb30*/  STG.E desc[UR4][R4.64+0xf20], R3 ;  /* 0x000f200304007986 */ /* 0x0003e8000c101904 */
[----:B--2---:R2:W-:Y:S04]  /*11eb40*/  STG.E desc[UR4][R4.64+0xf24], R2 ;  /* 0x000f240204007986 */ /* 0x0045e8000c101904 */
        /* <DEDUP_REMOVED lines=13> */
[----:B---3--:R0:W-:Y:S04]  /*11ec20*/  STG.E desc[UR4][R4.64+0xf4c], R8 ;  /* 0x000f4c0804007986 */ /* 0x0081e8000c101904 */
[----:B----4-:R1:W-:Y:S04]  /*11ec30*/  STG.E desc[UR4][R4.64+0xf90], R252 ;  /* 0x000f90fc04007986 */ /* 0x0103e8000c101904 */
        /* <DEDUP_REMOVED lines=47> */
[----:B------:R-:W-:Y:S04]  /*11ef30*/  STG.E desc[UR4][R4.64+0xfb0], R31 ;  /* 0x000fb01f04007986 */ /* 0x000fe8000c101904 */
[----:B------:R-:W-:Y:S04]  /*11ef40*/  STG.E desc[UR4][R4.64+0xfb4], R30 ;  /* 0x000fb41e04007986 */ /* 0x000fe8000c101904 */
[----:B0-----:R-:W5:Y:S04]  /*11ef50*/  LDL.LU R9, [R1+0x1d08] ;  /* 0x001d080001097983 */ /* 0x001f680000300800 */
[----:B-1----:R-:W5:Y:S04]  /*11ef60*/  LDL.LU R3, [R1+0x1cf8] ;  /* 0x001cf80001037983 */ /* 0x002f680000300800 */
[----:B--2---:R-:W2:Y:S04]  /*11ef70*/  LDL.LU R2, [R1+0x1cfc] ;  /* 0x001cfc0001027983 */ /* 0x004ea80000300800 */
[----:B------:R-:W2:Y:S04]  /*11ef80*/  LDL.LU R33, [R1+0x1cf0] ;  /* 0x001cf00001217983 */ /* 0x000ea80000300800 */
[----:B------:R-:W2:Y:S04]  /*11ef90*/  LDL.LU R32, [R1+0x1cf4] ;  /* 0x001cf40001207983 */ /* 0x000ea80000300800 */
[----:B---3--:R0:W-:Y:S04]  /*11efa0*/  STG.E desc[UR4][R4.64+0xf98], R8 ;  /* 0x000f980804007986 */ /* 0x0081e8000c101904 */
[----:B------:R-:W-:Y:S04]  /*11efb0*/  STG.E desc[UR4][R4.64+0xfb8], R29 ;  /* 0x000fb81d04007986 */ /* 0x000fe8000c101904 */
[----:B----4-:R1:W-:Y:S04]  /*11efc0*/  STG.E desc[UR4][R4.64+0xfc8], R252 ;  /* 0x000fc8fc04007986 */ /* 0x0103e8000c101904 */
[----:B0-----:R-:W3:Y:S04]  /*11efd0*/  LDL.LU R8, [R1+0x1d0c] ;  /* 0x001d0c0001087983 */ /* 0x001ee80000300800 */
[----:B-----5:R0:W-:Y:S04]  /*11efe0*/  STG.E desc[UR4][R4.64+0xfcc], R0 ;  /* 0x000fcc0004007986 */ /* 0x0201e8000c101904 */
[----:B-1----:R-:W4:Y:S04]  /*11eff0*/  LDL.LU R252, [R1+0x1d00] ;  /* 0x001d000001fc7983 */ /* 0x002f280000300800 */
[----:B------:R-:W5:Y:S04]  /*11f000*/  LDL.LU R31, [R1+0x1ce8] ;  /* 0x001ce800011f7983 */ /* 0x000f680000300800 */
[----:B0-----:R-:W2:Y:S04]  /*11f010*/  LDL.LU R0, [R1+0x1d04] ;  /* 0x001d040001007983 */ /* 0x001ea80000300800 */
        /* <DEDUP_REMOVED lines=33> */
[----:B------:R-:W5:Y:S04]  /*11f230*/  LDL.LU R17, [R1+0x1cb0] ;  /* 0x001cb00001117983 */ /* 0x000f680000300800 */
[----:B------:R-:W5:Y:S04]  /*11f240*/  LDL.LU R16, [R1+0x1cb4] ;  /* 0x001cb40001107983 */ /* 0x000f680000300800 */
[----:B------:R-:W5:Y:S04]  /*11f250*/  LDL.LU R15, [R1+0x1ca8] ;  /* 0x001ca800010f7983 */ /* 0x000f680000300800 */
[----:B------:R-:W5:Y:S04]  /*11f260*/  LDL.LU R14, [R1+0x1cac] ;  /* 0x001cac00010e7983 */ /* 0x000f680000300800 */
[----:B------:R-:W5:Y:S04]  /*11f270*/  LDL.LU R13, [R1+0x1ca0] ;  /* 0x001ca000010d7983 */ /* 0x000f680000300800 */
[----:B------:R-:W5:Y:S04]  /*11f280*/  LDL.LU R12, [R1+0x1ca4] ;  /* 0x001ca400010c7983 */ /* 0x000f680000300800 */
[----:B------:R-:W5:Y:S04]  /*11f290*/  LDL.LU R11, [R1+0x1c98] ;  /* 0x001c9800010b7983 */ /* 0x000f680000300800 */
[----:B---3--:R1:W-:Y:S04]  /*11f2a0*/  STG.E desc[UR4][R4.64+0x1014], R8 ;  /* 0x0010140804007986 */ /* 0x0083e8000c101904 */
[----:B------:R-:W3:Y:S04]  /*11f2b0*/  LDL.LU R10, [R1+0x1c9c] ;  /* 0x001c9c00010a7983 */ /* 0x000ee80000300800 */
[----:B----4-:R4:W-:Y:S04]  /*11f2c0*/  STG.E desc[UR4][R4.64+0x1018], R252 ;  /* 0x001018fc04007986 */ /* 0x0109e8000c101904 */
[----:B0-----:R-:W3:Y:S04]  /*11f2d0*/  LDL.LU R9, [R1+0x1c90] ;  /* 0x001c900001097983 */ /* 0x001ee80000300800 */
[----:B--2---:R0:W-:Y:S04]  /*11f2e0*/  STG.E desc[UR4][R4.64+0x101c], R0 ;  /* 0x00101c0004007986 */ /* 0x0041e8000c101904 */
[----:B-1----:R-:W2:Y:S04]  /*11f2f0*/  LDL.LU R8, [R1+0x1c94] ;  /* 0x001c940001087983 */ /* 0x002ea80000300800 */
[----:B----4-:R-:W4:Y:S04]  /*11f300*/  LDL.LU R252, [R1+0x1c88] ;  /* 0x001c880001fc7983 */ /* 0x010f280000300800 */
[----:B0-----:R-:W4:Y:S04]  /*11f310*/  LDL.LU R0, [R1+0x1c8c] ;  /* 0x001c8c0001007983 */ /* 0x001f280000300800 */
[----:B------:R0:W-:Y:S04]  /*11f320*/  STG.E desc[UR4][R4.64+0x1020], R3 ;  /* 0x0010200304007986 */ /* 0x0001e8000c101904 */
[----:B------:R-:W-:Y:S04]  /*11f330*/  STG.E desc[UR4][R4.64+0x1024], R2 ;  /* 0x0010240204007986 */ /* 0x000fe8000c101904 */
[----:B------:R-:W-:Y:S04]  /*11f340*/  STG.E desc[UR4][R4.64+0x1028], R33 ;  /* 0x0010282104007986 */ /* 0x000fe8000c101904 */
[----:B------:R-:W-:Y:S04]  /*11f350*/  STG.E desc[UR4][R4.64+0x102c], R32 ;  /* 0x00102c2004007986 */ /* 0x000fe8000c101904 */
[----:B-----5:R-:W-:Y:S04]  /*11f360*/  STG.E desc[UR4][R4.64+0x1030], R31 ;  /* 0x0010301f04007986 */ /* 0x020fe8000c101904 */
[----:B------:R-:W-:Y:S04]  /*11f370*/  STG.E desc[UR4][R4.64+0x1034], R30 ;  /* 0x0010341e04007986 */ /* 0x000fe8000c101904 */
[----:B------:R-:W-:Y:S04]  /*11f380*/  STG.E desc[UR4][R4.64+0x1038], R29 ;  /* 0x0010381d04007986 */ /* 0x000fe8000c101904 */
        /* <DEDUP_REMOVED lines=30> */
[----:B-1----:R-:W5:Y:S04]  /*11f570*/  LDL.LU R27, [R1+0x1c58] ;  /* 0x001c5800011b7983 */ /* 0x002f680000300800 */
[----:B---3--:R1:W-:Y:S04]  /*11f580*/  STG.E desc[UR4][R4.64+0x108c], R10 ;  /* 0x00108c0a04007986 */ /* 0x0083e8000c101904 */
[----:B------:R-:W3:Y:S04]  /*11f590*/  LDL.LU R26, [R1+0x1c5c] ;  /* 0x001c5c00011a7983 */ /* 0x000ee80000300800 */
[----:B------:R1:W-:Y:S04]  /*11f5a0*/  STG.E desc[UR4][R4.64+0x1090], R9 ;  /* 0x0010900904007986 */ /* 0x0003e8000c101904 */
[----:B------:R-:W3:Y:S04]  /*11f5b0*/  LDL.LU R25, [R1+0x1c50] ;  /* 0x001c500001197983 */ /* 0x000ee80000300800 */
[----:B--2---:R2:W-:Y:S04]  /*11f5c0*/  STG.E desc[UR4][R4.64+0x1094], R8 ;  /* 0x0010940804007986 */ /* 0x0045e8000c101904 */
[----:B----4-:R4:W-:Y:S04]  /*11f5d0*/  STG.E desc[UR4][R4.64+0x1098], R252 ;  /* 0x001098fc04007986 */ /* 0x0109e8000c101904 */
        /* <DEDUP_REMOVED lines=17> */
[----:B--2---:R-:W2:Y:S04]  /*11f6f0*/  LDL.LU R8, [R1+0x1c14] ;  /* 0x001c140001087983 */ /* 0x004ea80000300800 */
[----:B----4-:R-:W4:Y:S04]  /*11f700*/  LDL.LU R252, [R1+0x1c08] ;  /* 0x001c080001fc7983 */ /* 0x010f280000300800 */
[----:B------:R-:W4:Y:S04]  /*11f710*/  LDL.LU R0, [R1+0x1c0c] ;  /* 0x001c0c0001007983 */ /* 0x000f280000300800 */
[----:B-----5:R0:W-:Y:S04]  /*11f720*/  STG.E desc[UR4][R4.64+0x10a0], R7 ;  /* 0x0010a00704007986 */ /* 0x0201e8000c101904 */
        /* <DEDUP_REMOVED lines=19> */
[----:B------:R0:W-:Y:S04]  /*11f860*/  STG.E desc[UR4][R4.64+0x10c8], R27 ;  /* 0x0010c81b04007986 */ /* 0x0001e8000c101904 */
[----:B---3--:R1:W-:Y:S04]  /*11f870*/  STG.E desc[UR4][R4.64+0x10cc], R26 ;  /* 0x0010cc1a04007986 */ /* 0x0083e8000c101904 */
[----:B0-----:R-:W3:Y:S04]  /*11f880*/  LDL.LU R27, [R1+0x1bd8] ;  /* 0x001bd800011b7983 */ /* 0x001ee80000300800 */
[----:B------:R0:W-:Y:S04]  /*11f890*/  STG.E desc[UR4][R4.64+0x10d0], R25 ;  /* 0x0010d01904007986 */ /* 0x0001e8000c101904 */
[----:B-1----:R-:W3:Y:S04]  /*11f8a0*/  LDL.LU R26, [R1+0x1bdc] ;  /* 0x001bdc00011a7983 */ /* 0x002ee80000300800 */
        /* <DEDUP_REMOVED lines=18> */
[----:B----4-:R4:W-:Y:S04]  /*11f9d0*/  STG.E desc[UR4][R4.64+0x1118], R252 ;  /* 0x001118fc04007986 */ /* 0x0109e8000c101904 */
[----:B-1----:R-:W3:Y:S04]  /*11f9e0*/  LDL.LU R24, [R1+0x1bd4] ;  /* 0x001bd40001187983 */ /* 0x002ee80000300800 */
        /* <DEDUP_REMOVED lines=17> */
[----:B----4-:R-:W4:Y:S04]  /*11fb00*/  LDL.LU R252, [R1+0x1b88] ;  /* 0x001b880001fc7983 */ /* 0x010f280000300800 */
[----:B-1----:R-:W4:Y:S04]  /*11fb10*/  LDL.LU R0, [R1+0x1b8c] ;  /* 0x001b8c0001007983 */ /* 0x002f280000300800 */
        /* <DEDUP_REMOVED lines=63> */
[----:B0-----:R-:W2:Y:S04]  /*11ff10*/  LDL.LU R0, [R1+0x1b0c] ;  /* 0x001b0c0001007983 */ /* 0x001ea80000300800 */
        /* <DEDUP_REMOVED lines=12> */
[----:B-----5:R-:W5:Y:S04]  /*11ffe0*/  LDL.LU R3, [R1+0x1af8] ;  /* 0x001af80001037983 */ /* 0x020f680000300800 */
[----:B------:R-:W5:Y:S04]  /*11fff0*/  LDL.LU R2, [R1+0x1afc] ;  /* 0x001afc0001027983 */ /* 0x000f680000300800 */
[----:B------:R-:W5:Y:S04]  /*120000*/  LDL.LU R33, [R1+0x1af0] ;  /* 0x001af00001217983 */ /* 0x000f680000300800 */
[----:B------:R-:W5:Y:S04]  /*120010*/  LDL.LU R32, [R1+0x1af4] ;  /* 0x001af40001207983 */ /* 0x000f680000300800 */
[----:B---3--:R0:W-:Y:S04]  /*120020*/  STG.E desc[UR4][R4.64+0x11c8], R27 ;  /* 0x0011c81b04007986 */ /* 0x0081e8000c101904 */
[----:B------:R-:W3:Y:S04]  /*120030*/  LDL.LU R31, [R1+0x1ae8] ;  /* 0x001ae800011f7983 */ /* 0x000ee80000300800 */
[----:B------:R1:W-:Y:S04]  /*120040*/  STG.E desc[UR4][R4.64+0x11cc], R26 ;  /* 0x0011cc1a04007986 */ /* 0x0003e8000c101904 */
[----:B------:R-:W3:Y:S04]  /*120050*/  LDL.LU R30, [R1+0x1aec] ;  /* 0x001aec00011e7983 */ /* 0x000ee80000300800 */
[----:B------:R-:W3:Y:S04]  /*120060*/  LDL.LU R29, [R1+0x1ae0] ;  /* 0x001ae000011d7983 */ /* 0x000ee80000300800 */
[----:B------:R-:W3:Y:S04]  /*120070*/  LDL.LU R28, [R1+0x1ae4] ;  /* 0x001ae400011c7983 */ /* 0x000ee80000300800 */
[----:B------:R1:W-:Y:S04]  /*120080*/  STG.E desc[UR4][R4.64+0x11d0], R25 ;  /* 0x0011d01904007986 */ /* 0x0003e8000c101904 */
[----:B0-----:R-:W3:Y:S04]  /*120090*/  LDL.LU R27, [R1+0x1ad8] ;  /* 0x001ad800011b7983 */ /* 0x001ee80000300800 */
[----:B-1----:R-:W3:Y:S04]  /*1200a0*/  LDL.LU R26, [R1+0x1adc] ;  /* 0x001adc00011a7983 */ /* 0x002ee80000300800 */
[----:B------:R-:W3:Y:S04]  /*1200b0*/  LDL.LU R25, [R1+0x1ad0] ;  /* 0x001ad00001197983 */ /* 0x000ee80000300800 */
[----:B------:R0:W-:Y:S04]  /*1200c0*/  STG.E desc[UR4][R4.64+0x11d4], R24 ;  /* 0x0011d41804007986 */ /* 0x0001e8000c101904 */
[----:B------:R1:W-:Y:S04]  /*1200d0*/  STG.E desc[UR4][R4.64+0x11d8], R23 ;  /* 0x0011d81704007986 */ /* 0x0003e8000c101904 */
[----:B------:R1:W-:Y:S04]  /*1200e0*/  STG.E desc[UR4][R4.64+0x11dc], R22 ;  /* 0x0011dc1604007986 */ /* 0x0003e8000c101904 */
[----:B0-----:R-:W3:Y:S04]  /*1200f0*/  LDL.LU R24, [R1+0x1ad4] ;  /* 0x001ad40001187983 */ /* 0x001ee80000300800 */
[----:B-1----:R-:W3:Y:S04]  /*120100*/  LDL.LU R23, [R1+0x1ac8] ;  /* 0x001ac80001177983 */ /* 0x002ee80000300800 */
[----:B------:R-:W3:Y:S04]  /*120110*/  LDL.LU R22, [R1+0x1acc] ;  /* 0x001acc0001167983 */ /* 0x000ee80000300800 */
        /* <DEDUP_REMOVED lines=84> */
[----:B-----5:R-:W-:Y:S04]  /*120660*/  STG.E desc[UR4][R4.64+0x12a8], R3 ;  /* 0x0012a80304007986 */ /* 0x020fe8000c101904 */
[----:B------:R-:W-:Y:S04]  /*120670*/  STG.E desc[UR4][R4.64+0x12ac], R2 ;  /* 0x0012ac0204007986 */ /* 0x000fe8000c101904 */
[----:B------:R5:W-:Y:S04]  /*120680*/  STG.E desc[UR4][R4.64+0x12b0], R33 ;  /* 0x0012b02104007986 */ /* 0x000be8000c101904 */
[----:B------:R5:W-:Y:S04]  /*120690*/  STG.E desc[UR4][R4.64+0x12b4], R32 ;  /* 0x0012b42004007986 */ /* 0x000be8000c101904 */
[----:B---3--:R3:W-:Y:S04]  /*1206a0*/  STG.E desc[UR4][R4.64+0x12b8], R31 ;  /* 0x0012b81f04007986 */ /* 0x0087e8000c101904 */
[----:B------:R3:W-:Y:S04]  /*1206b0*/  STG.E desc[UR4][R4.64+0x12bc], R30 ;  /* 0x0012bc1e04007986 */ /* 0x0007e8000c101904 */
[----:B------:R3:W-:Y:S04]  /*1206c0*/  STG.E desc[UR4][R4.64+0x12c0], R29 ;  /* 0x0012c01d04007986 */ /* 0x0007e8000c101904 */
[----:B------:R4:W-:Y:S04]  /*1206d0*/  STG.E desc[UR4][R4.64+0x12c4], R28 ;  /* 0x0012c41c04007986 */ /* 0x0009e8000c101904 */
        /* <DEDUP_REMOVED lines=8> */
[----:B------:R-:W-:Y:S04]  /*120760*/  STG.E desc[UR4][R4.64+0x12d4], R24 ;  /* 0x0012d41804007986 */ /* 0x000fe8000c101904 */
        /* <DEDUP_REMOVED lines=10> */
[----:B------:R-:W-:Y:S04]  /*120810*/  STG.E desc[UR4][R4.64+0x12dc], R22 ;  /* 0x0012dc1604007986 */ /* 0x000fe8000c101904 */
[----:B-----5:R-:W5:Y:S04]  /*120820*/  LDL.LU R33, [R1+0x19f0] ;  /* 0x0019f00001217983 */ /* 0x020f680000300800 */
[----:B------:R-:W5:Y:S04]  /*120830*/  LDL.LU R32, [R1+0x19f4] ;  /* 0x0019f40001207983 */ /* 0x000f680000300800 */
[----:B---3--:R-:W3:Y:S04]  /*120840*/  LDL.LU R31, [R1+0x19e8] ;  /* 0x0019e800011f7983 */ /* 0x008ee80000300800 */
[----:B------:R-:W3:Y:S04]  /*120850*/  LDL.LU R30, [R1+0x19ec] ;  /* 0x0019ec00011e7983 */ /* 0x000ee80000300800 */
[----:B------:R-:W3:Y:S04]  /*120860*/  LDL.LU R29, [R1+0x19e0] ;  /* 0x0019e000011d7983 */ /* 0x000ee80000300800 */
[----:B--2---:R0:W-:Y:S04]  /*120870*/  STG.E desc[UR4][R4.64+0x1318], R252 ;  /* 0x001318fc04007986 */ /* 0x0041e8000c101904 */
[----:B----4-:R1:W-:Y:S04]  /*120880*/  STG.E desc[UR4][R4.64+0x131c], R0 ;  /* 0x00131c0004007986 */ /* 0x0103e8000c101904 */
[----:B------:R-:W2:Y:S04]  /*120890*/  LDL.LU R28, [R1+0x19e4] ;  /* 0x0019e400011c7983 */ /* 0x000ea80000300800 */
[----:B0-----:R-:W4:Y:S04]  /*1208a0*/  LDL.LU R252, [R1+0x1988] ;  /* 0x0019880001fc7983 */ /* 0x001f280000300800 */
[----:B-1----:R-:W5:Y:S04]  /*1208b0*/  LDL.LU R0, [R1+0x198c] ;  /* 0x00198c0001007983 */ /* 0x002f680000300800 */
        /* <DEDUP_REMOVED lines=36> */
[----:B---3--:R-:W3:Y:S04]  /*120b00*/  LDL.LU R9, [R1+0x1990] ;  /* 0x0019900001097983 */ /* 0x008ee80000300800 */
[----:B------:R-:W3:Y:S04]  /*120b10*/  LDL.LU R8, [R1+0x1994] ;  /* 0x0019940001087983 */ /* 0x000ee80000300800 */
[----:B----4-:R0:W-:Y:S04]  /*120b20*/  STG.E desc[UR4][R4.64+0x1398], R252 ;  /* 0x001398fc04007986 */ /* 0x0101e8000c101904 */
[----:B-----5:R1:W-:Y:S04]  /*120b30*/  STG.E desc[UR4][R4.64+0x139c], R0 ;  /* 0x00139c0004007986 */ /* 0x0203e8000c101904 */
[----:B0-----:R-:W4:Y:S04]  /*120b40*/  LDL.LU R252, [R1+0x1908] ;  /* 0x0019080001fc7983 */ /* 0x001f280000300800 */
[----:B-1----:R-:W5:Y:S04]  /*120b50*/  LDL.LU R0, [R1+0x190c] ;  /* 0x00190c0001007983 */ /* 0x002f680000300800 */
        /* <DEDUP_REMOVED lines=47> */
[----:B----4-:R-:W4:Y:S04]  /*120e50*/  LDL.LU R12, [R1+0x1924] ;  /* 0x00192400010c7983 */ /* 0x010f280000300800 */
[----:B------:R-:W4:Y:S04]  /*120e60*/  LDL.LU R11, [R1+0x1918] ;  /* 0x00191800010b7983 */ /* 0x000f280000300800 */
[----:B------:R-:W4:Y:S04]  /*120e70*/  LDL.LU R10, [R1+0x191c] ;  /* 0x00191c00010a7983 */ /* 0x000f280000300800 */
[----:B---3--:R-:W3:Y:S04]  /*120e80*/  LDL.LU R9, [R1+0x1910] ;  /* 0x0019100001097983 */ /* 0x008ee80000300800 */
[----:B------:R-:W3:Y:S04]  /*120e90*/  LDL.LU R8, [R1+0x1914] ;  /* 0x0019140001087983 */ /* 0x000ee80000300800 */
[----:B------:R0:W-:Y:S04]  /*120ea0*/  STG.E desc[UR4][R4.64+0x1418], R252 ;  /* 0x001418fc04007986 */ /* 0x0001e8000c101904 */
[----:B-----5:R1:W-:Y:S04]  /*120eb0*/  STG.E desc[UR4][R4.64+0x141c], R0 ;  /* 0x00141c0004007986 */ /* 0x0203e8000c101904 */
[----:B0-----:R-:W5:Y:S04]  /*120ec0*/  LDL.LU R252, [R1+0x189c] ;  /* 0x00189c0001fc7983 */ /* 0x001f680000300800 */
[----:B-1----:R-:W5:Y:S04]  /*120ed0*/  LDL.LU R0, [R1+0x1898] ;  /* 0x0018980001007983 */ /* 0x002f680000300800 */
[----:B------:R0:W-:Y:S04]  /*120ee0*/  STG.E desc[UR4][R4.64+0x1320], R7 ;  /* 0x0013200704007986 */ /* 0x0001e8000c101904 */
[----:B------:R1:W-:Y:S04]  /*120ef0*/  STG.E desc[UR4][R4.64+0x1324], R6 ;  /* 0x0013240604007986 */ /* 0x0003e8000c101904 */
[----:B------:R1:W-:Y:S04]  /*120f00*/  STG.E desc[UR4][R4.64+0x1328], R3 ;  /* 0x0013280304007986 */ /* 0x0003e8000c101904 */
[----:B------:R1:W-:Y:S04]  /*120f10*/  STG.E desc[UR4][R4.64+0x132c], R2 ;  /* 0x00132c0204007986 */ /* 0x0003e8000c101904 */
[----:B------:R-:W-:Y:S04]  /*120f20*/  STG.E desc[UR4][R4.64+0x13b0], R33 ;  /* 0x0013b02104007986 */ /* 0x000fe8000c101904 */
[----:B------:R1:W-:Y:S04]  /*120f30*/  STG.E desc[UR4][R4.64+0x13b4], R32 ;  /* 0x0013b42004007986 */ /* 0x0003e8000c101904 */
[----:B------:R-:W-:Y:S04]  /*120f40*/  STG.E desc[UR4][R4.64+0x13b8], R31 ;  /* 0x0013b81f04007986 */ /* 0x000fe8000c101904 */
[----:B------:R1:W-:Y:S04]  /*120f50*/  STG.E desc[UR4][R4.64+0x13bc], R30 ;  /* 0x0013bc1e04007986 */ /* 0x0003e8000c101904 */
[----:B------:R-:W-:Y:S04]  /*120f60*/  STG.E desc[UR4][R4.64+0x13c0], R29 ;  /* 0x0013c01d04007986 */ /* 0x000fe8000c101904 */
[----:B--2---:R2:W-:Y:S04]  /*120f70*/  STG.E desc[UR4][R4.64+0x13c4], R28 ;  /* 0x0013c41c04007986 */ /* 0x0045e8000c101904 */
[----:B------:R-:W-:Y:S04]  /*120f80*/  STG.E desc[UR4][R4.64+0x13c8], R27 ;  /* 0x0013c81b04007986 */ /* 0x000fe8000c101904 */
[----:B------:R2:W-:Y:S04]  /*120f90*/  STG.E desc[UR4][R4.64+0x13cc], R26 ;  /* 0x0013cc1a04007986 */ /* 0x0005e8000c101904 */
[----:B------:R-:W-:Y:S04]  /*120fa0*/  STG.E desc[UR4][R4.64+0x13d0], R25 ;  /* 0x0013d01904007986 */ /* 0x000fe8000c101904 */
[----:B------:R2:W-:Y:S04]  /*120fb0*/  STG.E desc[UR4][R4.64+0x13d4], R24 ;  /* 0x0013d41804007986 */ /* 0x0005e8000c101904 */
[----:B------:R-:W-:Y:S04]  /*120fc0*/  STG.E desc[UR4][R4.64+0x13d8], R23 ;  /* 0x0013d81704007986 */ /* 0x000fe8000c101904 */
        /* <DEDUP_REMOVED lines=21> */
[----:B------:R-:W-:Y:S04]  /*121120*/  STG.E desc[UR4][R4.64+0x13e8], R19 ;  /* 0x0013e81304007986 */ /* 0x000fe8000c101904 */
[----:B------:R0:W-:Y:S04]  /*121130*/  STG.E desc[UR4][R4.64+0x13ec], R18 ;  /* 0x0013ec1204007986 */ /* 0x0001e8000c101904 */
[----:B------:R-:W-:Y:S04]  /*121140*/  STG.E desc[UR4][R4.64+0x13f0], R17 ;  /* 0x0013f01104007986 */ /* 0x000fe8000c101904 */
[----:B------:R1:W-:Y:S04]  /*121150*/  STG.E desc[UR4][R4.64+0x13f4], R16 ;  /* 0x0013f41004007986 */ /* 0x0003e8000c101904 */
[----:B------:R-:W-:Y:S04]  /*121160*/  STG.E desc[UR4][R4.64+0x13f8], R15 ;  /* 0x0013f80f04007986 */ /* 0x000fe8000c101904 */
[----:B------:R1:W-:Y:S04]  /*121170*/  STG.E desc[UR4][R4.64+0x13fc], R14 ;  /* 0x0013fc0e04007986 */ /* 0x0003e8000c101904 */
[----:B------:R-:W-:Y:S04]  /*121180*/  STG.E desc[UR4][R4.64+0x1400], R13 ;  /* 0x0014000d04007986 */ /* 0x000fe8000c101904 */
[----:B----4-:R4:W-:Y:S04]  /*121190*/  STG.E desc[UR4][R4.64+0x1404], R12 ;  /* 0x0014040c04007986 */ /* 0x0109e8000c101904 */
[----:B------:R-:W-:Y:S04]  /*1211a0*/  STG.E desc[UR4][R4.64+0x1408], R11 ;  /* 0x0014080b04007986 */ /* 0x000fe8000c101904 */
[----:B------:R4:W-:Y:S04]  /*1211b0*/  STG.E desc[UR4][R4.64+0x140c], R10 ;  /* 0x00140c0a04007986 */ /* 0x0009e8000c101904 */
[----:B---3--:R-:W-:Y:S04]  /*1211c0*/  STG.E desc[UR4][R4.64+0x1410], R9 ;  /* 0x0014100904007986 */ /* 0x008fe8000c101904 */
[----:B------:R3:W-:Y:S04]  /*1211d0*/  STG.E desc[UR4][R4.64+0x1414], R8 ;  /* 0x0014140804007986 */ /* 0x0007e8000c101904 */
[----:B0-----:R-:W2:Y:S04]  /*1211e0*/  LDL.LU R18, [R1+0x18c8] ;  /* 0x0018c80001127983 */ /* 0x001ea80000300800 */
[----:B------:R-:W2:Y:S04]  /*1211f0*/  LDL.LU R19, [R1+0x18cc] ;  /* 0x0018cc0001137983 */ /* 0x000ea80000300800 */
[----:B-1----:R-:W2:Y:S04]  /*121200*/  LDL.LU R16, [R1+0x18c0] ;  /* 0x0018c00001107983 */ /* 0x002ea80000300800 */
[----:B------:R-:W2:Y:S04]  /*121210*/  LDL.LU R17, [R1+0x18c4] ;  /* 0x0018c40001117983 */ /* 0x000ea80000300800 */
[----:B------:R-:W2:Y:S04]  /*121220*/  LDL.LU R14, [R1+0x18b8] ;  /* 0x0018b800010e7983 */ /* 0x000ea80000300800 */
[----:B------:R-:W2:Y:S04]  /*121230*/  LDL.LU R15, [R1+0x18bc] ;  /* 0x0018bc00010f7983 */ /* 0x000ea80000300800 */
[----:B----4-:R-:W4:Y:S04]  /*121240*/  LDL.LU R12, [R1+0x18b0] ;  /* 0x0018b000010c7983 */ /* 0x010f280000300800 */
[----:B------:R-:W4:Y:S04]  /*121250*/  LDL.LU R13, [R1+0x18b4] ;  /* 0x0018b400010d7983 */ /* 0x000f280000300800 */
[----:B------:R-:W4:Y:S04]  /*121260*/  LDL.LU R10, [R1+0x18a8] ;  /* 0x0018a800010a7983 */ /* 0x000f280000300800 */
[----:B------:R-:W4:Y:S04]  /*121270*/  LDL.LU R11, [R1+0x18ac] ;  /* 0x0018ac00010b7983 */ /* 0x000f280000300800 */
[----:B---3--:R-:W3:Y:S04]  /*121280*/  LDL.LU R8, [R1+0x18a0] ;  /* 0x0018a00001087983 */ /* 0x008ee80000300800 */
[----:B------:R-:W3:Y:S04]  /*121290*/  LDL.LU R9, [R1+0x18a4] ;  /* 0x0018a40001097983 */ /* 0x000ee80000300800 */
[----:B-----5:R0:W-:Y:S04]  /*1212a0*/  STG.E desc[UR4][R4.64+0x1488], R0 ;  /* 0x0014880004007986 */ /* 0x0201e8000c101904 */
[----:B------:R1:W-:Y:S04]  /*1212b0*/  STG.E desc[UR4][R4.64+0x148c], R252 ;  /* 0x00148cfc04007986 */ /* 0x0003e8000c101904 */
[----:B0-----:R-:W5:Y:S04]  /*1212c0*/  LDL.LU R0, [R1+0x2d3c] ;  /* 0x002d3c0001007983 */ /* 0x001f680000300800 */
        /* <DEDUP_REMOVED lines=314> */
[----:B------:R-:W-:Y:S01]  /*122670*/  STG.E desc[UR4][R4.64+0xf9c], R252 ;  /* 0x000f9cfc04007986 */ /* 0x000fe2000c101904 */
[----:B------:R-:W-:Y:S05]  /*122680*/  EXIT ;  /* 0x000000000000794d */ /* 0x000fea0003800000 */
.L_x_181:
[----:B------:R-:W-:-:S00]  /*122690*/  BRA `(.L_x_181) ;  /* 0xfffffffc00fc7947 */ /* 0x000fc0000383ffff */
[----:B------:R-:W-:-:S00]  /*1226a0*/  NOP ;  /* 0x0000000000007918 */ /* 0x000fc00000000000 */
        /* <DEDUP_REMOVED lines=13> */
.L_x_182:


//--------------------- .nv.shared.reserved.0     --------------------------
	.section	.nv.shared.reserved.0,"aw",@nobits
	.weak		__nv_reservedSMEM_offset_0_alias
	.size		__nv_reservedSMEM_offset_0_alias, 0, 64
	.other		__nv_reservedSMEM_offset_0_alias,@"STO_CUDA_RESERVED_SHARED STV_DEFAULT"
__nv_reservedSMEM_offset_0_alias:
	.zero		0
	.zero		64


//--------------------- .nv.global                --------------------------
	.section	.nv.global,"aw",@nobits
.nv.global:
	.type		d_TARGET_LOOKUP,@object
	.size		d_TARGET_LOOKUP,(.L_1 - d_TARGET_LOOKUP)
d_TARGET_LOOKUP:
	.zero		2048
.L_1:


//--------------------- .nv.constant0._Z25find_optimal_chain_kernelPK5ChainjjPS_Pj --------------------------
	.section	.nv.constant0._Z25find_optimal_chain_kernelPK5ChainjjPS_Pj,"a",@progbits
	.sectionflags	@""
	.align	4
.nv.constant0._Z25find_optimal_chain_kernelPK5ChainjjPS_Pj:
	.zero		928


//--------------------- SYMBOLS --------------------------

	.type		.nv.reservedSmem.offset0,@object
	.size		.nv.reservedSmem.offset0,0x4
